def matmul_kernel(
    a_ptr,
    b_ptr,
    c_ptr,
    M,
    N,
    K,
    stride_am,
    stride_ak,
    stride_bk,
    stride_bn,
    stride_cm,
    stride_cn,
    BLOCK_M: tl.constexpr,
    BLOCK_N: tl.constexpr,
    BLOCK_K: tl.constexpr,
    GROUP_M: tl.constexpr,
):
    pid = tl.program_id(axis=0)
    num_pid_m = tl.cdiv(M, BLOCK_M)
    num_pid_n = tl.cdiv(N, BLOCK_N)
    num_pid_in_group = GROUP_M * num_pid_n
    group_id = pid // num_pid_in_group
    first_pid_m = group_id * GROUP_M
    group_size_m = min(num_pid_m - first_pid_m, GROUP_M)
    pid_m = first_pid_m + ((pid % num_pid_in_group) % group_size_m)
    pid_n = (pid % num_pid_in_group) // group_size_m

    offs_am = (pid_m * BLOCK_M + tl.arange(0, BLOCK_M)) % M
    offs_bn = (pid_n * BLOCK_N + tl.arange(0, BLOCK_N)) % N
    offs_k = tl.arange(0, BLOCK_K)
    a_ptrs = a_ptr + offs_am[:, None] * stride_am + offs_k[None, :] * stride_ak
    b_ptrs = b_ptr + offs_k[:, None] * stride_bk + offs_bn[None, :] * stride_bn

    acc = tl.zeros((BLOCK_M, BLOCK_N), dtype=tl.float32)
    for kk in range(0, tl.cdiv(K, BLOCK_K)):
        a = tl.load(a_ptrs, mask=offs_k[None, :] < K - kk * BLOCK_K, other=0.0)
        b = tl.load(b_ptrs, mask=offs_k[:, None] < K - kk * BLOCK_K, other=0.0)
        acc = tl.dot(a, b, acc)
        a_ptrs += BLOCK_K * stride_ak
        b_ptrs += BLOCK_K * stride_bk

    c = acc.to(c_ptr.dtype.element_ty)
    offs_cm = pid_m * BLOCK_M + tl.arange(0, BLOCK_M)
    offs_cn = pid_n * BLOCK_N + tl.arange(0, BLOCK_N)
    c_ptrs = c_ptr + offs_cm[:, None] * stride_cm + offs_cn[None, :] * stride_cn
    mask = (offs_cm[:, None] < M) & (offs_cn[None, :] < N)
    tl.store(c_ptrs, c, mask=mask)

# config = {"BLOCK_K": 32, "BLOCK_M": 512, "BLOCK_N": 256, "GROUP_M": 8, "arch": "sm_100", "dtype": "fp16", "num_ctas": 2, "num_stages": 3, "num_warps": 4}
# arch = sm_100


// ===== COMPILED SASS (sm_100a) =====

	.target	sm_100a

	.elftype	@"ET_EXEC"


//--------------------- .note.nv.tkinfo           --------------------------
	.section	.note.nv.tkinfo,"",@"SHT_NOTE"
	.sectionflags	@"SHF_NOTE_NV_TKINFO"
	.tkinfo
        /*0018*/ 	.word	0x00000081
        /*0030*/ 	.string	""
        /*0030*/ 	.string	"ptxas-blackwell"
        /*0030*/ 	.string	"Cuda compilation tools, release 12.9, V12.9.86"
        /*0030*/ 	.string	"Build cuda_12.9.r12.9/compiler.36037853_0"
        /*0030*/ 	.string	"-v  -suppress-debug-info  -lineinfo  -arch sm_100a "



//--------------------- .note.nv.cuver            --------------------------
	.section	.note.nv.cuver,"",@"SHT_NOTE"
	.sectionflags	@"SHF_NOTE_NV_CUVER"
        /*0018*/ 	.short	0x0001
        /*001a*/ 	.short	0x0064
        /*001c*/ 	.short	0x0001
        /*001e*/ 	.short	0x0000
        /*0020*/ 	.short	0x0001
        /*0022*/ 	.short	0x0000


//--------------------- .nv.info                  --------------------------
	.section	.nv.info,"",@"SHT_CUDA_INFO"
	.align	4


	//----- nvinfo : EIATTR_REGCOUNT
	.align		4
        /*0000*/ 	.byte	0x04, 0x2f
        /*0002*/ 	.short	(.L_6 - .L_5)
	.align		4
.L_5:
        /*0004*/ 	.word	index@(matmul_kernel)
        /*0008*/ 	.word	0x000000ff


	//----- nvinfo : EIATTR_FRAME_SIZE
	.align		4
.L_6:
        /*000c*/ 	.byte	0x04, 0x11
        /*000e*/ 	.short	(.L_8 - .L_7)
	.align		4
.L_7:
        /*0010*/ 	.word	index@($__internal_2_$__cuda_sm10x_tcgen05_guardrail_trap_unallocated_columns_being_dealloced)
        /*0014*/ 	.word	0x000003d0


	//----- nvinfo : EIATTR_FRAME_SIZE
	.align		4
.L_8:
        /*0018*/ 	.byte	0x04, 0x11
        /*001a*/ 	.short	(.L_10 - .L_9)
	.align		4
.L_9:
        /*001c*/ 	.word	index@($__internal_1_$__cuda_sm10x_tcgen05_guardrail_trap_phase_invalid_during_alloc)
        /*0020*/ 	.word	0x000003d0


	//----- nvinfo : EIATTR_FRAME_SIZE
	.align		4
.L_10:
        /*0024*/ 	.byte	0x04, 0x11
        /*0026*/ 	.short	(.L_12 - .L_11)
	.align		4
.L_11:
        /*0028*/ 	.word	index@($__internal_0_$__cuda_sm10x_tcgen05_guardrail_trap_col_being_dealloced_not_returned_by_alloc)
        /*002c*/ 	.word	0x000003d0


	//----- nvinfo : EIATTR_FRAME_SIZE
	.align		4
.L_12:
        /*0030*/ 	.byte	0x04, 0x11
        /*0032*/ 	.short	(.L_14 - .L_13)
	.align		4
.L_13:
        /*0034*/ 	.word	index@(matmul_kernel)
        /*0038*/ 	.word	0x000003d0


	//----- nvinfo : EIATTR_MIN_STACK_SIZE
	.align		4
.L_14:
        /*003c*/ 	.byte	0x04, 0x12
        /*003e*/ 	.short	(.L_16 - .L_15)
	.align		4
.L_15:
        /*0040*/ 	.word	index@(matmul_kernel)
        /*0044*/ 	.word	0x000003d0
.L_16:


//--------------------- .nv.info.matmul_kernel    --------------------------
	.section	.nv.info.matmul_kernel,"",@"SHT_CUDA_INFO"
	.sectionflags	@""
	.align	4


	//----- nvinfo : EIATTR_CUDA_API_VERSION
	.align		4
        /*0000*/ 	.byte	0x04, 0x37
        /*0002*/ 	.short	(.L_18 - .L_17)
.L_17:
        /*0004*/ 	.word	0x00000081


	//----- nvinfo : EIATTR_KPARAM_INFO
	.align		4
.L_18:
        /*0008*/ 	.byte	0x04, 0x17
        /*000a*/ 	.short	(.L_20 - .L_19)
.L_19:
        /*000c*/ 	.word	0x00000000
        /*0010*/ 	.short	0x000d
        /*0012*/ 	.short	0x0048
        /*0014*/ 	.byte	0x00, 0xf4, 0x21, 0x00


	//----- nvinfo : EIATTR_KPARAM_INFO
	.align		4
.L_20:
        /*0018*/ 	.byte	0x04, 0x17
        /*001a*/ 	.short	(.L_22 - .L_21)
.L_21:
        /*001c*/ 	.word	0x00000000
        /*0020*/ 	.short	0x000c
        /*0022*/ 	.short	0x0040
        /*0024*/ 	.byte	0x00, 0xf4, 0x21, 0x00


	//----- nvinfo : EIATTR_KPARAM_INFO
	.align		4
.L_22:
        /*0028*/ 	.byte	0x04, 0x17
        /*002a*/ 	.short	(.L_24 - .L_23)
.L_23:
        /*002c*/ 	.word	0x00000000
        /*0030*/ 	.short	0x000b
        /*0032*/ 	.short	0x0038
        /*0034*/ 	.byte	0x00, 0xf0, 0x11, 0x00


	//----- nvinfo : EIATTR_KPARAM_INFO
	.align		4
.L_24:
        /*0038*/ 	.byte	0x04, 0x17
        /*003a*/ 	.short	(.L_26 - .L_25)
.L_25:
        /*003c*/ 	.word	0x00000000
        /*0040*/ 	.short	0x000a
        /*0042*/ 	.short	0x0034
        /*0044*/ 	.byte	0x00, 0xf0, 0x11, 0x00


	//----- nvinfo : EIATTR_KPARAM_INFO
	.align		4
.L_26:
        /*0048*/ 	.byte	0x04, 0x17
        /*004a*/ 	.short	(.L_28 - .L_27)
.L_27:
        /*004c*/ 	.word	0x00000000
        /*0050*/ 	.short	0x0009
        /*0052*/ 	.short	0x0030
        /*0054*/ 	.byte	0x00, 0xf0, 0x11, 0x00


	//----- nvinfo : EIATTR_KPARAM_INFO
	.align		4
.L_28:
        /*0058*/ 	.byte	0x04, 0x17
        /*005a*/ 	.short	(.L_30 - .L_29)
.L_29:
        /*005c*/ 	.word	0x00000000
        /*0060*/ 	.short	0x0008
        /*0062*/ 	.short	0x002c
        /*0064*/ 	.byte	0x00, 0xf0, 0x11, 0x00


	//----- nvinfo : EIATTR_KPARAM_INFO
	.align		4
.L_30:
        /*0068*/ 	.byte	0x04, 0x17
        /*006a*/ 	.short	(.L_32 - .L_31)
.L_31:
        /*006c*/ 	.word	0x00000000
        /*0070*/ 	.short	0x0007
        /*0072*/ 	.short	0x0028
        /*0074*/ 	.byte	0x00, 0xf0, 0x11, 0x00


	//----- nvinfo : EIATTR_KPARAM_INFO
	.align		4
.L_32:
        /*0078*/ 	.byte	0x04, 0x17
        /*007a*/ 	.short	(.L_34 - .L_33)
.L_33:
        /*007c*/ 	.word	0x00000000
        /*0080*/ 	.short	0x0006
        /*0082*/ 	.short	0x0024
        /*0084*/ 	.byte	0x00, 0xf0, 0x11, 0x00


	//----- nvinfo : EIATTR_KPARAM_INFO
	.align		4
.L_34:
        /*0088*/ 	.byte	0x04, 0x17
        /*008a*/ 	.short	(.L_36 - .L_35)
.L_35:
        /*008c*/ 	.word	0x00000000
        /*0090*/ 	.short	0x0005
        /*0092*/ 	.short	0x0020
        /*0094*/ 	.byte	0x00, 0xf0, 0x11, 0x00


	//----- nvinfo : EIATTR_KPARAM_INFO
	.align		4
.L_36:
        /*0098*/ 	.byte	0x04, 0x17
        /*009a*/ 	.short	(.L_38 - .L_37)
.L_37:
        /*009c*/ 	.word	0x00000000
        /*00a0*/ 	.short	0x0004
        /*00a2*/ 	.short	0x001c
        /*00a4*/ 	.byte	0x00, 0xf0, 0x11, 0x00


	//----- nvinfo : EIATTR_KPARAM_INFO
	.align		4
.L_38:
        /*00a8*/ 	.byte	0x04, 0x17
        /*00aa*/ 	.short	(.L_40 - .L_39)
.L_39:
        /*00ac*/ 	.word	0x00000000
        /*00b0*/ 	.short	0x0003
        /*00b2*/ 	.short	0x0018
        /*00b4*/ 	.byte	0x00, 0xf0, 0x11, 0x00


	//----- nvinfo : EIATTR_KPARAM_INFO
	.align		4
.L_40:
        /*00b8*/ 	.byte	0x04, 0x17
        /*00ba*/ 	.short	(.L_42 - .L_41)
.L_41:
        /*00bc*/ 	.word	0x00000000
        /*00c0*/ 	.short	0x0002
        /*00c2*/ 	.short	0x0010
        /*00c4*/ 	.byte	0x00, 0xf4, 0x21, 0x00


	//----- nvinfo : EIATTR_KPARAM_INFO
	.align		4
.L_42:
        /*00c8*/ 	.byte	0x04, 0x17
        /*00ca*/ 	.short	(.L_44 - .L_43)
.L_43:
        /*00cc*/ 	.word	0x00000000
        /*00d0*/ 	.short	0x0001
        /*00d2*/ 	.short	0x0008
        /*00d4*/ 	.byte	0x00, 0xf4, 0x21, 0x00


	//----- nvinfo : EIATTR_KPARAM_INFO
	.align		4
.L_44:
        /*00d8*/ 	.byte	0x04, 0x17
        /*00da*/ 	.short	(.L_46 - .L_45)
.L_45:
        /*00dc*/ 	.word	0x00000000
        /*00e0*/ 	.short	0x0000
        /*00e2*/ 	.short	0x0000
        /*00e4*/ 	.byte	0x00, 0xf4, 0x21, 0x00


	//----- nvinfo : EIATTR_EXPLICIT_CLUSTER
	.align		4
.L_46:
        /*00e8*/ 	.byte	0x01, 0x3e
	.zero		2


	//----- nvinfo : EIATTR_CTA_PER_CLUSTER
	.align		4
        /*00ec*/ 	.byte	0x04, 0x3d
        /*00ee*/ 	.short	(.L_48 - .L_47)
.L_47:
        /*00f0*/ 	.word	0x00000002
        /*00f4*/ 	.word	0x00000001
        /*00f8*/ 	.word	0x00000001


	//----- nvinfo : EIATTR_AT_ENTRY_FRAGMENTS
	.align		4
.L_48:
        /*00fc*/ 	.byte	0x04, 0x4f
        /*00fe*/ 	.short	(.L_50 - .L_49)


	//   ....[0]....
.L_49:
        /*0100*/ 	.word	0x00000004


	//   ....[1]....
        /*0104*/ 	.word	0x00000005


	//----- nvinfo : EIATTR_RESERVED_SMEM_USED
	.align		4
.L_50:
        /*0108*/ 	.byte	0x01, 0x41
	.zero		2


	//----- nvinfo : EIATTR_SPARSE_MMA_MASK
	.align		4
        /*010c*/ 	.byte	0x03, 0x50
        /*010e*/ 	.short	0x0000


	//----- nvinfo : EIATTR_TCGEN05_2CTA_USED
	.align		4
        /*0110*/ 	.byte	0x01, 0x52
	.zero		2


	//----- nvinfo : EIATTR_MAXREG_COUNT
	.align		4
        /*0114*/ 	.byte	0x03, 0x1b
        /*0116*/ 	.short	0x00ff


	//----- nvinfo : EIATTR_NUM_BARRIERS
	.align		4
        /*0118*/ 	.byte	0x02, 0x4c
        /*011a*/ 	.byte	0x01
	.zero		1


	//----- nvinfo : EIATTR_ANNOTATIONS
	.align		4
        /*011c*/ 	.byte	0x04, 0x55
        /*011e*/ 	.short	(.L_52 - .L_51)


	//   ....[0]....
.L_51:
        /*0120*/ 	.word	0x00000001
        /*0124*/ 	.byte	0x40, 0x4f, 0x00, 0x00, 0x01, 0x00, 0x00, 0x00, 0xe0, 0x56, 0x00, 0x00, 0x01, 0x00, 0x00, 0x00
        /* <DEDUP_REMOVED lines=269> */
        /*1204*/ 	.byte	0x20, 0x54, 0x01, 0x00


	//----- nvinfo : EIATTR_INT_WARP_WIDE_INSTR_OFFSETS
	.align		4
.L_52:
        /*1208*/ 	.byte	0x04, 0x31
        /*120a*/ 	.short	(.L_54 - .L_53)


	//   ....[0]....
.L_53:
        /*120c*/ 	.word	0x000028e0


	//   ....[1]....
        /*1210*/ 	.word	0x00002a60


	//   ....[2]....
        /*1214*/ 	.word	0x00004300


	//   ....[3]....
        /*1218*/ 	.word	0x00018900


	//   ....[4]....
        /*121c*/ 	.word	0x00018950


	//----- nvinfo : EIATTR_COOP_GROUP_MASK_REGIDS
	.align		4
.L_54:
        /*1220*/ 	.byte	0x04, 0x29
        /*1222*/ 	.short	(.L_56 - .L_55)


	//   ....[0]....
.L_55:
        /*1224*/ 	.word	0xffffffff


	//   ....[1]....
        /*1228*/ 	.word	0xffffffff


	//   ....[2]....
        /*122c*/ 	.word	0xffffffff


	//   ....[3]....
        /*1230*/ 	.word	0xffffffff


	//----- nvinfo : EIATTR_COOP_GROUP_INSTR_OFFSETS
	.align		4
.L_56:
        /*1234*/ 	.byte	0x04, 0x28
        /*1236*/ 	.short	(.L_58 - .L_57)


	//   ....[0]....
.L_57:
        /*1238*/ 	.word	0x00000080


	//   ....[1]....
        /*123c*/ 	.word	0x00000680


	//   ....[2]....
        /*1240*/ 	.word	0x00018790


	//   ....[3]....
        /*1244*/ 	.word	0x00018a00


	//----- nvinfo : EIATTR_VRC_CTA_INIT_COUNT
	.align		4
.L_58:
        /*1248*/ 	.byte	0x02, 0x4a
        /*124a*/ 	.byte	0x80
	.zero		1


	//----- nvinfo : EIATTR_MBARRIER_INSTR_OFFSETS
	.align		4
        /*124c*/ 	.byte	0x04, 0x39
        /*124e*/ 	.short	(.L_60 - .L_59)


	//   ....[0]....
.L_59:
        /*1250*/ 	.word	0x00000300
        /*1254*/ 	.word	0x00000009
        /*1258*/ 	.word	0x00000000
        /*125c*/ 	.short	0x010a
        /*125e*/ 	.byte	0xff
	.zero		1


	//   ....[1]....
        /*1260*/ 	.word	0x00000320
        /*1264*/ 	.word	0x00000009
        /*1268*/ 	.word	0x00000000
        /*126c*/ 	.short	0x010a
        /*126e*/ 	.byte	0xff
	.zero		1


	//   ....[2]....
        /*1270*/ 	.word	0x000004f0
        /*1274*/ 	.word	0x0000000b
        /*1278*/ 	.word	0x00000000
        /*127c*/ 	.short	0x010a
        /*127e*/ 	.byte	0xff
	.zero		1


	//   ....[3]....
        /*1280*/ 	.word	0x00000510
        /*1284*/ 	.word	0x0000000b
        /*1288*/ 	.word	0x00000000
        /*128c*/ 	.short	0x010a
        /*128e*/ 	.byte	0xff
	.zero		1


	//   ....[4]....
        /*1290*/ 	.word	0x00000600
        /*1294*/ 	.word	0x00000005
        /*1298*/ 	.word	0x00000000
        /*129c*/ 	.short	0x0101
        /*129e*/ 	.byte	0xff
	.zero		1


	//   ....[5]....
        /*12a0*/ 	.word	0x00002b30
        /*12a4*/ 	.word	0x000000ff
        /*12a8*/ 	.word	0x00000000
        /*12ac*/ 	.short	0x0100
        /*12ae*/ 	.byte	0x0a
	.zero		1


	//   ....[6]....
        /*12b0*/ 	.word	0x00004340
        /*12b4*/ 	.word	0x000000ff
        /*12b8*/ 	.word	0x0000c008
        /*12bc*/ 	.short	0x0100
        /*12be*/ 	.byte	0x08
	.zero		1


	//   ....[7]....
        /*12c0*/ 	.word	0x00005690
        /*12c4*/ 	.word	0x000000ff
        /*12c8*/ 	.word	0x00000000
        /*12cc*/ 	.short	0x010a
        /*12ce*/ 	.byte	0x0a
	.zero		1


	//   ....[8]....
        /*12d0*/ 	.word	0x00007720
        /*12d4*/ 	.word	0x000000ff
        /*12d8*/ 	.word	0x00000000
        /*12dc*/ 	.short	0x010a
        /*12de*/ 	.byte	0x0a
	.zero		1


	//   ....[9]....
        /*12e0*/ 	.word	0x000077f0
        /*12e4*/ 	.word	0x000000ff
        /*12e8*/ 	.word	0x0000c000
        /*12ec*/ 	.short	0x0108
        /*12ee*/ 	.byte	0x08
	.zero		1


	//   ....[10]....
        /*12f0*/ 	.word	0x00007a60
        /*12f4*/ 	.word	0x000000ff
        /*12f8*/ 	.word	0x0000c008
        /*12fc*/ 	.short	0x0108
        /*12fe*/ 	.byte	0x08
	.zero		1


	//   ....[11]....
        /*1300*/ 	.word	0x00018a30
        /*1304*/ 	.word	0x00000009
        /*1308*/ 	.word	0x00000000
        /*130c*/ 	.short	0x010a
        /*130e*/ 	.byte	0xff
	.zero		1


	//   ....[12]....
        /*1310*/ 	.word	0x00018a90
        /*1314*/ 	.word	0x0000000b
        /*1318*/ 	.word	0x00000000
        /*131c*/ 	.short	0x010a
        /*131e*/ 	.byte	0xff
	.zero		1


	//   ....[13]....
        /*1320*/ 	.word	0x00018ae0
        /*1324*/ 	.word	0x000000ff
        /*1328*/ 	.word	0x00000000
        /*132c*/ 	.short	0x010a
        /*132e*/ 	.byte	0x0a
	.zero		1


	//   ....[14]....
        /*1330*/ 	.word	0x00018b10
        /*1334*/ 	.word	0x000000ff
        /*1338*/ 	.word	0x00000000
        /*133c*/ 	.short	0x010a
        /*133e*/ 	.byte	0x0a
	.zero		1


	//----- nvinfo : EIATTR_NUM_MBARRIERS
	.align		4
.L_60:
        /*1340*/ 	.byte	0x03, 0x38
        /*1342*/ 	.short	0x0002


	//----- nvinfo : EIATTR_EXIT_INSTR_OFFSETS
	.align		4
        /*1344*/ 	.byte	0x04, 0x1c
        /*1346*/ 	.short	(.L_62 - .L_61)


	//   ....[0]....
.L_61:
        /*1348*/ 	.word	0x00018a10


	//----- nvinfo : EIATTR_REQNTID
	.align		4
.L_62:
        /*134c*/ 	.byte	0x04, 0x10
        /*134e*/ 	.short	(.L_64 - .L_63)
.L_63:
        /*1350*/ 	.word	0x00000080
        /*1354*/ 	.word	0x00000001
        /*1358*/ 	.word	0x00000001


	//----- nvinfo : EIATTR_CRS_STACK_SIZE
	.align		4
.L_64:
        /*135c*/ 	.byte	0x04, 0x1e
        /*135e*/ 	.short	(.L_66 - .L_65)
.L_65:
        /*1360*/ 	.word	0x00000000


	//----- nvinfo : EIATTR_CBANK_PARAM_SIZE
	.align		4
.L_66:
        /*1364*/ 	.byte	0x03, 0x19
        /*1366*/ 	.short	0x0050


	//----- nvinfo : EIATTR_PARAM_CBANK
	.align		4
        /*1368*/ 	.byte	0x04, 0x0a
        /*136a*/ 	.short	(.L_68 - .L_67)
	.align		4
.L_67:
        /*136c*/ 	.word	index@(.nv.constant0.matmul_kernel)
        /*1370*/ 	.short	0x0380
        /*1372*/ 	.short	0x0050


	//----- nvinfo : EIATTR_SW_WAR
	.align		4
.L_68:
        /*1374*/ 	.byte	0x04, 0x36
        /*1376*/ 	.short	(.L_70 - .L_69)
.L_69:
        /*1378*/ 	.word	0x00000008
.L_70:


//--------------------- .nv.compat                --------------------------
	.section	.nv.compat,"",@"SHT_CUDA_COMPAT_INFO"
	.align	4
        /*0000*/ 	.byte	0x02, 0x02, 0x02, 0x00, 0x02, 0x05, 0x05, 0x00, 0x02, 0x03, 0x00, 0x00, 0x02, 0x06, 0x01, 0x00


//--------------------- .nv.callgraph             --------------------------
	.section	.nv.callgraph,"",@"SHT_CUDA_CALLGRAPH"
	.align	4
	.sectionentsize	8
	.align		4
        /*0000*/ 	.word	0x00000000
	.align		4
        /*0004*/ 	.word	0xffffffff
	.align		4
        /*0008*/ 	.word	0x00000000
	.align		4
        /*000c*/ 	.word	0xfffffffe
	.align		4
        /*0010*/ 	.word	0x00000000
	.align		4
        /*0014*/ 	.word	0xfffffffd
	.align		4
        /*0018*/ 	.word	0x00000000
	.align		4
        /*001c*/ 	.word	0xfffffffc


//--------------------- .text.matmul_kernel       --------------------------
	.section	.text.matmul_kernel,"ax",@progbits
	.align	128
        .global         matmul_kernel
        .type           matmul_kernel,@function
        .size           matmul_kernel,(.L_x_28 - matmul_kernel)
        .other          matmul_kernel,@"STO_CUDA_ENTRY STV_DEFAULT"
matmul_kernel:
.text.matmul_kernel:
[----:B------:R-:W0:Y:S01]  /*0000*/  LDC R1, c[0x0][0x37c] ;  /* 0x0000df00ff017b82 */ /* 0x000e220000000800 */
[----:B------:R-:W1:Y:S01]  /*0010*/  S2R R7, SR_TID.X ;  /* 0x0000000000077919 */ /* 0x000e620000002100 */
[----:B0-----:R-:W-:Y:S01]  /*0020*/  VIADD R1, R1, 0xfffffc30 ;  /* 0xfffffc3001017836 */ /* 0x001fe20000000000 */
[----:B------:R-:W0:Y:S01]  /*0030*/  LDCU.64 UR20, c[0x0][0x358] ;  /* 0x00006b00ff1477ac */ /* 0x000e220008000a00 */
[----:B-1----:R-:W-:-:S13]  /*0040*/  ISETP.GE.U32.AND P0, PT, R7, 0x20, PT ;  /* 0x000000200700780c */ /* 0x002fda0003f06070 */
[----:B------:R-:W-:Y:S02]  /*0050*/  VOTEU.ANY UP0, P0 ;  /* 0x0000000000ff7886 */ /* 0x000fe40000000100 */
[----:B------:R-:W-:Y:S05]  /*0060*/  BRA.U UP0, `(.L_x_0) ;  /* 0x0000000500887547 */ /* 0x000fea000b800000 */
[----:B------:R-:W1:Y:S01]  /*0070*/  S2R R13, SR_CgaCtaId ;  /* 0x00000000000d7919 */ /* 0x000e620000008800 */
[----:B------:R-:W-:Y:S01]  /*0080*/  NOP ;  /* 0x0000000000007918 */ /* 0x000fe20000000000 */
[----:B------:R-:W-:-:S04]  /*0090*/  MOV R0, 0x40 ;  /* 0x0000004000007802 */ /* 0x000fc80000000f00 */
[----:B-1----:R-:W-:Y:S02]  /*00a0*/  LEA R2, R13, R0, 0x18 ;  /* 0x000000000d027211 */ /* 0x002fe400078ec0ff */
[----:B------:R-:W-:-:S04]  /*00b0*/  MOV R0, 0x400 ;  /* 0x0000040000007802 */ /* 0x000fc80000000f00 */
[----:B------:R-:W1:Y:S01]  /*00c0*/  LDS.U8 R2, [R2] ;  /* 0x0000000002027984 */ /* 0x000e620000000000 */
[----:B------:R-:W-:Y:S02]  /*00d0*/  LEA R0, R13, R0, 0x18 ;  /* 0x000000000d007211 */ /* 0x000fe400078ec0ff */
[----:B-1----:R-:W-:-:S13]  /*00e0*/  ISETP.NE.AND P0, PT, R2, RZ, PT ;  /* 0x000000ff0200720c */ /* 0x002fda0003f05270 */
[----:B------:R-:W-:Y:S05]  /*00f0*/  @P0 BRA `(.L_x_1) ;  /* 0x00000004004c0947 */ /* 0x000fea0003800000 */
[C---:B------:R-:W-:Y:S02]  /*0100*/  LOP3.LUT R2, R13.reuse, 0x1, RZ, 0xc0, !PT ;  /* 0x000000010d027812 */ /* 0x040fe400078ec0ff */
[----:B------:R-:W-:Y:S02]  /*0110*/  LOP3.LUT R5, R13, 0x1, RZ, 0x3c, !PT ;  /* 0x000000010d057812 */ /* 0x000fe400078e3cff */
[----:B------:R-:W-:-:S13]  /*0120*/  ISETP.NE.U32.AND P0, PT, R2, 0x1, PT ;  /* 0x000000010200780c */ /* 0x000fda0003f05070 */
[----:B------:R-:W-:Y:S05]  /*0130*/  @!P0 BRA `(.L_x_2) ;  /* 0x0000000000c08947 */ /* 0x000fea0003800000 */
[----:B------:R-:W-:Y:S01]  /*0140*/  ELECT P1, URZ, PT ;  /* 0x0000000000ff782f */ /* 0x000fe20003820000 */
[----:B------:R-:W-:-:S12]  /*0150*/  BSSY B0, `(.L_x_2) ;  /* 0x000002e000007945 */ /* 0x000fd80003800000 */
[----:B------:R-:W-:Y:S05]  /*0160*/  @!P1 BRA `(.L_x_3) ;  /* 0x0000000000b09947 */ /* 0x000fea0003800000 */
[----:B------:R-:W-:-:S05]  /*0170*/  UMOV UR4, 0x10 ;  /* 0x0000001000047882 */ /* 0x000fca0000000000 */
[----:B------:R-:W-:Y:S04]  /*0180*/  DEPBAR.LE SB1, 0x36 ;  /* 0x00009d800000791a */ /* 0x000fe80000000000 */
[----:B------:R-:W1:Y:S02]  /*0190*/  UTCATOMSWS.2CTA.FIND_AND_SET.ALIGN UP1, UR4, UR4 ;  /* 0x00000004000475e3 */ /* 0x000e640008220800 */
[----:B-1----:R-:W-:Y:S01]  /*01a0*/  PLOP3.LUT P1, PT, PT, PT, UP1, 0x80, 0x8 ;  /* 0x000000000008781c */ /* 0x002fe20003f2f018 */
[----:B------:R-:W-:-:S03]  /*01b0*/  IMAD.U32 R4, RZ, RZ, UR4 ;  /* 0x00000004ff047e24 */ /* 0x000fc6000f8e00ff */
[----:B------:R-:W-:-:S04]  /*01c0*/  SEL R2, RZ, 0xffffffff, !P1 ;  /* 0xffffffffff027807 */ /* 0x000fc80004800000 */
[----:B------:R-:W-:-:S13]  /*01d0*/  ISETP.NE.AND P1, PT, R2, RZ, PT ;  /* 0x000000ff0200720c */ /* 0x000fda0003f25270 */
[----:B------:R-:W-:Y:S05]  /*01e0*/  @P1 BRA `(.L_x_4) ;  /* 0x0000000000241947 */ /* 0x000fea0003800000 */
.L_x_5:
[----:B------:R-:W-:Y:S05]  /*01f0*/  NANOSLEEP 0x64 ;  /* 0x000000640000795d */ /* 0x000fea0003800000 */
[----:B------:R-:W-:-:S05]  /*0200*/  UMOV UR4, 0x10 ;  /* 0x0000001000047882 */ /* 0x000fca0000000000 */
[----:B------:R-:W-:Y:S04]  /*0210*/  DEPBAR.LE SB1, 0x36 ;  /* 0x00009d800000791a */ /* 0x000fe80000000000 */
[----:B------:R-:W1:Y:S02]  /*0220*/  UTCATOMSWS.2CTA.FIND_AND_SET.ALIGN UP1, UR4, UR4 ;  /* 0x00000004000475e3 */ /* 0x000e640008220800 */
[----:B-1----:R-:W-:Y:S01]  /*0230*/  PLOP3.LUT P1, PT, PT, PT, UP1, 0x80, 0x8 ;  /* 0x000000000008781c */ /* 0x002fe20003f2f018 */
[----:B------:R-:W-:-:S03]  /*0240*/  IMAD.U32 R4, RZ, RZ, UR4 ;  /* 0x00000004ff047e24 */ /* 0x000fc6000f8e00ff */
[----:B------:R-:W-:-:S04]  /*0250*/  SEL R2, RZ, 0xffffffff, !P1 ;  /* 0xffffffffff027807 */ /* 0x000fc80004800000 */
[----:B------:R-:W-:-:S13]  /*0260*/  ISETP.NE.AND P1, PT, R2, RZ, PT ;  /* 0x000000ff0200720c */ /* 0x000fda0003f25270 */
[----:B------:R-:W-:Y:S05]  /*0270*/  @!P1 BRA `(.L_x_5) ;  /* 0xfffffffc00dc9947 */ /* 0x000fea000383ffff */
.L_x_4:
[----:B------:R-:W-:Y:S01]  /*0280*/  MOV R2, 0x60 ;  /* 0x0000006000027802 */ /* 0x000fe20000000f00 */
[----:B------:R-:W-:Y:S01]  /*0290*/  IMAD.MOV.U32 R12, RZ, RZ, 0x4 ;  /* 0x00000004ff0c7424 */ /* 0x000fe200078e00ff */
[----:B------:R-:W-:Y:S01]  /*02a0*/  MOV R3, 0x58 ;  /* 0x0000005800037802 */ /* 0x000fe20000000f00 */
[----:B------:R-:W-:Y:S01]  /*02b0*/  IMAD.MOV.U32 R11, RZ, RZ, 0xffff ;  /* 0x0000ffffff0b7424 */ /* 0x000fe200078e00ff */
[C---:B------:R-:W-:Y:S02]  /*02c0*/  LEA R6, R13.reuse, R2, 0x18 ;  /* 0x000000020d067211 */ /* 0x040fe400078ec0ff */
[----:B------:R-:W-:-:S03]  /*02d0*/  LEA R9, R13, R3, 0x18 ;  /* 0x000000030d097211 */ /* 0x000fc600078ec0ff */
[----:B------:R-:W1:Y:S02]  /*02e0*/  LDS R2, [R6] ;  /* 0x0000000006027984 */ /* 0x000e640000000800 */
[----:B-1----:R-:W-:-:S04]  /*02f0*/  IMAD.U32 R2, R2, -0x80000000, RZ ;  /* 0x8000000002027824 */ /* 0x002fc800078e00ff */
[----:B------:R-:W1:Y:S02]  /*0300*/  SYNCS.PHASECHK.TRANS64.TRYWAIT P1, [R9+URZ], R2 ;  /* 0x00000002090075a7 */ /* 0x000e6400080211ff */
[----:B-1----:R-:W-:Y:S05]  /*0310*/  @P1 BRA `(.L_x_6) ;  /* 0x0000000000081947 */ /* 0x002fea0003800000 */
[----:B------:R-:W1:Y:S02]  /*0320*/  SYNCS.PHASECHK.TRANS64.TRYWAIT P1, [R9+URZ], R2 ;  /* 0x00000002090075a7 */ /* 0x000e6400080211ff */
[----:B-1----:R-:W-:Y:S05]  /*0330*/  @!P1 BRA `(.L_x_7) ;  /* 0x0000018400b89947 */ /* 0x002fea0003800000 */
.L_x_6:
[C---:B-1----:R-:W-:Y:S01]  /*0340*/  PRMT R9, R5.reuse, 0x654, R9 ;  /* 0x0000065405097816 */ /* 0x042fe20000000009 */
[C---:B------:R-:W-:Y:S01]  /*0350*/  IMAD.SHL.U32 R3, R4.reuse, 0x20, RZ ;  /* 0x0000002004037824 */ /* 0x040fe200078e00ff */
[----:B------:R-:W-:Y:S01]  /*0360*/  PRMT R8, R5, 0x654, R0 ;  /* 0x0000065405087816 */ /* 0x000fe20000000000 */
[----:B------:R-:W-:Y:S01]  /*0370*/  IMAD.MOV.U32 R15, RZ, RZ, 0x1 ;  /* 0x00000001ff0f7424 */ /* 0x000fe200078e00ff */
[----:B------:R1:W-:Y:S01]  /*0380*/  SYNCS.ARRIVE.TRANS64.RED RZ, [R9+URZ], R12 ;  /* 0x0000000c09ff79a7 */ /* 0x0003e200080004ff */
[----:B------:R-:W-:Y:S01]  /*0390*/  VIADD R10, R4, 0x10 ;  /* 0x00000010040a7836 */ /* 0x000fe20000000000 */
[----:B------:R1:W-:Y:S01]  /*03a0*/  STS [R0], R3 ;  /* 0x0000000300007388 */ /* 0x0003e20000000800 */
[----:B------:R-:W-:-:S03]  /*03b0*/  SHF.L.U32 R2, R11, R4, RZ ;  /* 0x000000040b027219 */ /* 0x000fc600000006ff */
[----:B------:R-:W-:Y:S01]  /*03c0*/  SHF.L.U32 R11, R15, R10, RZ ;  /* 0x0000000a0f0b7219 */ /* 0x000fe200000006ff */
[----:B------:R1:W-:Y:S01]  /*03d0*/  STAS [R8.64], R4 ;  /* 0x0000000408007dbd */ /* 0x0003e2000c0008ff */
[----:B------:R-:W-:Y:S02]  /*03e0*/  MOV R10, 0x50 ;  /* 0x00000050000a7802 */ /* 0x000fe40000000f00 */
[----:B------:R-:W-:Y:S02]  /*03f0*/  LOP3.LUT R2, R11, R2, RZ, 0xfc, !PT ;  /* 0x000000020b027212 */ /* 0x000fe400078efcff */
[----:B------:R-:W-:-:S05]  /*0400*/  LEA R11, R13, R10, 0x18 ;  /* 0x0000000a0d0b7211 */ /* 0x000fca00078ec0ff */
[----:B------:R1:W-:Y:S04]  /*0410*/  ATOMS.OR RZ, [R11], R2 ;  /* 0x000000020bff738c */ /* 0x0003e80003000000 */
[----:B------:R1:W-:Y:S02]  /*0420*/  ATOMS.XOR RZ, [R6], R15 ;  /* 0x0000000f06ff738c */ /* 0x0003e40003800000 */
.L_x_3:
[----:B0-----:R-:W-:Y:S05]  /*0430*/  BSYNC B0 ;  /* 0x0000000000007941 */ /* 0x001fea0003800000 */
.L_x_2:
[----:B------:R-:W-:Y:S05]  /*0440*/  @P0 BRA `(.L_x_8) ;  /* 0x0000000000880947 */ /* 0x000fea0003800000 */
[----:B------:R-:W-:Y:S05]  /*0450*/  WARPSYNC.ALL ;  /* 0x0000000000007948 */ /* 0x000fea0003800000 */
[----:B------:R-:W-:Y:S01]  /*0460*/  NOP ;  /* 0x0000000000007918 */ /* 0x000fe20000000000 */
[----:B------:R-:W-:-:S13]  /*0470*/  ELECT P0, URZ, PT ;  /* 0x0000000000ff782f */ /* 0x000fda0003800000 */
[----:B------:R-:W-:Y:S05]  /*0480*/  @!P0 BRA `(.L_x_8) ;  /* 0x0000000000788947 */ /* 0x000fea0003800000 */
[----:B-1----:R-:W-:Y:S02]  /*0490*/  MOV R2, 0x60 ;  /* 0x0000006000027802 */ /* 0x002fe40000000f00 */
[----:B------:R-:W-:Y:S02]  /*04a0*/  MOV R4, 0x58 ;  /* 0x0000005800047802 */ /* 0x000fe40000000f00 */
        /* <DEDUP_REMOVED lines=8> */
.L_x_9:
[----:B------:R-:W2:Y:S01]  /*0530*/  LDS R2, [R0] ;  /* 0x0000000000027984 */ /* 0x000ea20000000800 */
[----:B------:R-:W-:Y:S01]  /*0540*/  IMAD.MOV.U32 R9, RZ, RZ, 0xffff ;  /* 0x0000ffffff097424 */ /* 0x000fe200078e00ff */
[----:B------:R-:W-:Y:S01]  /*0550*/  PRMT R5, R5, 0x654, R11 ;  /* 0x0000065405057816 */ /* 0x000fe2000000000b */
[----:B------:R-:W-:Y:S02]  /*0560*/  IMAD.MOV.U32 R15, RZ, RZ, 0x1 ;  /* 0x00000001ff0f7424 */ /* 0x000fe400078e00ff */
[C---:B-12---:R-:W-:Y:S02]  /*0570*/  IMAD.SHL.U32 R3, R2.reuse, 0x20, RZ ;  /* 0x0000002002037824 */ /* 0x046fe400078e00ff */
[----:B------:R-:W-:Y:S01]  /*0580*/  VIADD R4, R2, 0x10 ;  /* 0x0000001002047836 */ /* 0x000fe20000000000 */
[----:B------:R-:W-:Y:S02]  /*0590*/  SHF.L.U32 R2, R9, R2, RZ ;  /* 0x0000000209027219 */ /* 0x000fe400000006ff */
[----:B------:R2:W-:Y:S02]  /*05a0*/  STS [R0], R3 ;  /* 0x0000000300007388 */ /* 0x0005e40000000800 */
[----:B------:R-:W-:-:S02]  /*05b0*/  SHF.L.U32 R9, R15, R4, RZ ;  /* 0x000000040f097219 */ /* 0x000fc400000006ff */
[----:B------:R-:W-:Y:S02]  /*05c0*/  MOV R4, 0x50 ;  /* 0x0000005000047802 */ /* 0x000fe40000000f00 */
[----:B------:R-:W-:Y:S02]  /*05d0*/  LOP3.LUT R2, R9, R2, RZ, 0xfc, !PT ;  /* 0x0000000209027212 */ /* 0x000fe400078efcff */
[----:B------:R-:W-:-:S05]  /*05e0*/  LEA R13, R13, R4, 0x18 ;  /* 0x000000040d0d7211 */ /* 0x000fca00078ec0ff */
[----:B------:R2:W-:Y:S01]  /*05f0*/  ATOMS.OR RZ, [R13], R2 ;  /* 0x000000020dff738c */ /* 0x0005e20003000000 */
[----:B------:R2:W-:Y:S03]  /*0600*/  SYNCS.ARRIVE.TRANS64.RED.A1T0 RZ, [R5+URZ], RZ ;  /* 0x000000ff05ff79a7 */ /* 0x0005e600081004ff */
[----:B------:R2:W-:Y:S01]  /*0610*/  ATOMS.XOR RZ, [R6], R15 ;  /* 0x0000000f06ff738c */ /* 0x0005e20003800000 */
[----:B------:R-:W-:Y:S05]  /*0620*/  BRA `(.L_x_8) ;  /* 0x0000000000107947 */ /* 0x000fea0003800000 */
.L_x_1:
[----:B------:R-:W-:Y:S01]  /*0630*/  IMAD.MOV.U32 R3, RZ, RZ, -0x1 ;  /* 0xffffffffff037424 */ /* 0x000fe200078e00ff */
[----:B------:R-:W-:-:S04]  /*0640*/  MOV R2, 0x670 ;  /* 0x0000067000027802 */ /* 0x000fc80000000f00 */
[----:B------:R1:W-:Y:S03]  /*0650*/  STS [R0], R3 ;  /* 0x0000000300007388 */ /* 0x0003e60000000800 */
[----:B01----:R-:W-:Y:S05]  /*0660*/  CALL.REL.NOINC `($__internal_1_$__cuda_sm10x_tcgen05_guardrail_trap_phase_invalid_during_alloc) ;  /* 0x0000018400407944 */ /* 0x003fea0003c00000 */
.L_x_8:
[----:B------:R-:W-:Y:S05]  /*0670*/  WARPSYNC.ALL ;  /* 0x0000000000007948 */ /* 0x000fea0003800000 */
[----:B------:R-:W-:Y:S01]  /*0680*/  NOP ;  /* 0x0000000000007918 */ /* 0x000fe20000000000 */
.L_x_0:
[----:B-12---:R-:W1:Y:S08]  /*0690*/  LDC.64 R4, c[0x0][0x398] ;  /* 0x0000e600ff047b82 */ /* 0x006e700000000a00 */
[----:B------:R-:W2:Y:S02]  /*06a0*/  S2UR UR5, SR_CgaSize ;  /* 0x00000000000579c3 */ /* 0x000ea40000008a00 */
[----:B--2---:R-:W-:-:S12]  /*06b0*/  UIMAD UR5, UR5, -0xa0, URZ ;  /* 0xffffff60050578a4 */ /* 0x004fd8000f8e02ff */
[----:B------:R-:W2:Y:S01]  /*06c0*/  LDCU UR5, c[0x0][UR5+0x2b0] ;  /* 0x00005600050577ac */ /* 0x000ea20008000800 */
[----:B------:R-:W-:Y:S01]  /*06d0*/  SHF.R.U32.HI R164, RZ, 0x5, R7 ;  /* 0x00000005ffa47819 */ /* 0x000fe20000011607 */
[----:B------:R-:W-:Y:S01]  /*06e0*/  UMOV UR8, 0x400 ;  /* 0x0000040000087882 */ /* 0x000fe20000000000 */
[----:B------:R-:W3:Y:S01]  /*06f0*/  LDCU.128 UR12, c[0x0][0x380] ;  /* 0x00007000ff0c77ac */ /* 0x000ee20008000c00 */
[----:B------:R-:W4:Y:S01]  /*0700*/  S2UR UR4, SR_CTAID.X ;  /* 0x00000000000479c3 */ /* 0x000f220000002500 */
[----:B-1----:R-:W-:-:S05]  /*0710*/  VIADD R0, R5, 0xff ;  /* 0x000000ff05007836 */ /* 0x002fca0000000000 */
[----:B------:R-:W-:Y:S02]  /*0720*/  SHF.R.S32.HI R3, RZ, 0x1f, R0 ;  /* 0x0000001fff037819 */ /* 0x000fe40000011400 */
[----:B----4-:R-:W-:Y:S02]  /*0730*/  I2FP.F32.U32 R8, UR4 ;  /* 0x0000000400087c45 */ /* 0x010fe40008201000 */
[----:B------:R-:W-:-:S03]  /*0740*/  LEA.HI R3, R3, R0, RZ, 0x8 ;  /* 0x0000000003037211 */ /* 0x000fc600078f40ff */
[----:B--2---:R-:W-:Y:S01]  /*0750*/  FMUL R8, R8, UR5 ;  /* 0x0000000508087c20 */ /* 0x004fe20008400000 */
[----:B------:R-:W-:Y:S01]  /*0760*/  SHF.R.S32.HI R3, RZ, 0x8, R3 ;  /* 0x00000008ff037819 */ /* 0x000fe20000011403 */
[----:B------:R-:W1:Y:S02]  /*0770*/  S2UR UR5, SR_CgaCtaId ;  /* 0x00000000000579c3 */ /* 0x000e640000008800 */
[----:B------:R-:W-:Y:S02]  /*0780*/  F2I.U32.TRUNC.NTZ R9, R8 ;  /* 0x0000000800097305 */ /* 0x000fe4000020f000 */
[----:B------:R-:W-:-:S05]  /*0790*/  IMAD.SHL.U32 R6, R3, 0x8, RZ ;  /* 0x0000000803067824 */ /* 0x000fca00078e00ff */
[----:B------:R-:W-:-:S04]  /*07a0*/  IABS R11, R6 ;  /* 0x00000006000b7213 */ /* 0x000fc80000000000 */
[----:B------:R-:W2:Y:S01]  /*07b0*/  I2F.RP R0, R11 ;  /* 0x0000000b00007306 */ /* 0x000ea20000209400 */
[----:B-1----:R-:W-:Y:S02]  /*07c0*/  ULOP3.LUT UR6, UR5, 0x1, URZ, 0xc0, !UPT ;  /* 0x0000000105067892 */ /* 0x002fe4000f8ec0ff */
[----:B------:R-:W-:-:S05]  /*07d0*/  ULEA UR8, UR5, UR8, 0x18 ;  /* 0x0000000805087291 */ /* 0x000fca000f8ec0ff */
[----:B--2---:R-:W1:Y:S01]  /*07e0*/  MUFU.RCP R0, R0 ;  /* 0x0000000000007308 */ /* 0x004e620000001000 */
[----:B------:R-:W-:Y:S01]  /*07f0*/  USHF.L.U32 UR4, UR6, 0x7, URZ ;  /* 0x0000000706047899 */ /* 0x000fe200080006ff */
[----:B-1----:R-:W-:Y:S01]  /*0800*/  VIADD R2, R0, 0xffffffe ;  /* 0x0ffffffe00027836 */ /* 0x002fe20000000000 */
[----:B------:R-:W-:-:S05]  /*0810*/  IABS R0, R9 ;  /* 0x0000000900007213 */ /* 0x000fca0000000000 */
[----:B------:R1:W2:Y:S02]  /*0820*/  F2I.FTZ.U32.TRUNC.NTZ R3, R2 ;  /* 0x0000000200037305 */ /* 0x0002a4000021f000 */
[----:B-1----:R-:W-:Y:S02]  /*0830*/  IMAD.MOV.U32 R2, RZ, RZ, RZ ;  /* 0x000000ffff027224 */ /* 0x002fe400078e00ff */
[----:B--2---:R-:W-:-:S04]  /*0840*/  IMAD.MOV R10, RZ, RZ, -R3 ;  /* 0x000000ffff0a7224 */ /* 0x004fc800078e0a03 */
[----:B------:R-:W-:Y:S01]  /*0850*/  IMAD R13, R10, R11, RZ ;  /* 0x0000000b0a0d7224 */ /* 0x000fe200078e02ff */
[----:B------:R-:W-:-:S03]  /*0860*/  IABS R10, R6 ;  /* 0x00000006000a7213 */ /* 0x000fc60000000000 */
[----:B------:R-:W-:-:S04]  /*0870*/  IMAD.HI.U32 R3, R3, R13, R2 ;  /* 0x0000000d03037227 */ /* 0x000fc800078e0002 */
[----:B------:R-:W-:Y:S02]  /*0880*/  IMAD.MOV R2, RZ, RZ, -R10 ;  /* 0x000000ffff027224 */ /* 0x000fe400078e0a0a */
[----:B------:R-:W-:-:S04]  /*0890*/  IMAD.HI.U32 R3, R3, R0, RZ ;  /* 0x0000000003037227 */ /* 0x000fc800078e00ff */
[----:B------:R-:W-:Y:S01]  /*08a0*/  IMAD R0, R3, R2, R0 ;  /* 0x0000000203007224 */ /* 0x000fe200078e0200 */
[----:B------:R-:W-:Y:S04]  /*08b0*/  BAR.SYNC.DEFER_BLOCKING 0x0 ;  /* 0x0000000000007b1d */ /* 0x000fe80000010000 */
[----:B------:R-:W-:-:S13]  /*08c0*/  ISETP.GT.U32.AND P1, PT, R11, R0, PT ;  /* 0x000000000b00720c */ /* 0x000fda0003f24070 */
[----:B------:R-:W-:Y:S02]  /*08d0*/  @!P1 IMAD.IADD R0, R0, 0x1, -R11 ;  /* 0x0000000100009824 */ /* 0x000fe400078e0a0b */
[----:B------:R-:W-:Y:S01]  /*08e0*/  @!P1 VIADD R3, R3, 0x1 ;  /* 0x0000000103039836 */ /* 0x000fe20000000000 */
[----:B------:R-:W-:Y:S02]  /*08f0*/  ISETP.NE.AND P1, PT, R6, RZ, PT ;  /* 0x000000ff0600720c */ /* 0x000fe40003f25270 */
[----:B------:R-:W-:Y:S02]  /*0900*/  ISETP.GE.U32.AND P0, PT, R0, R11, PT ;  /* 0x0000000b0000720c */ /* 0x000fe40003f06070 */
[----:B------:R-:W-:-:S04]  /*0910*/  LOP3.LUT R0, R9, R6, RZ, 0x3c, !PT ;  /* 0x0000000609007212 */ /* 0x000fc800078e3cff */
[----:B------:R-:W-:Y:S01]  /*0920*/  ISETP.GE.AND P2, PT, R0, RZ, PT ;  /* 0x000000ff0000720c */ /* 0x000fe20003f46270 */
[----:B------:R-:W-:-:S06]  /*0930*/  VIADD R0, R4, 0x1ff ;  /* 0x000001ff04007836 */ /* 0x000fcc0000000000 */
[----:B------:R-:W-:-:S04]  /*0940*/  @P0 VIADD R3, R3, 0x1 ;  /* 0x0000000103030836 */ /* 0x000fc80000000000 */
[----:B------:R-:W-:Y:S01]  /*0950*/  IMAD.MOV.U32 R2, RZ, RZ, R3 ;  /* 0x000000ffff027224 */ /* 0x000fe200078e0003 */
[----:B------:R-:W-:-:S03]  /*0960*/  SHF.R.S32.HI R3, RZ, 0x1f, R0 ;  /* 0x0000001fff037819 */ /* 0x000fc60000011400 */
[----:B------:R-:W-:Y:S01]  /*0970*/  @!P2 IMAD.MOV R2, RZ, RZ, -R2 ;  /* 0x000000ffff02a224 */ /* 0x000fe200078e0a02 */
[----:B------:R-:W-:Y:S02]  /*0980*/  @!P1 LOP3.LUT R2, RZ, R6, RZ, 0x33, !PT ;  /* 0x00000006ff029212 */ /* 0x000fe400078e33ff */
[----:B------:R-:W-:-:S03]  /*0990*/  LEA.HI R3, R3, R0, RZ, 0x9 ;  /* 0x0000000003037211 */ /* 0x000fc600078f48ff */
[----:B------:R-:W-:Y:S02]  /*09a0*/  IMAD.SHL.U32 R15, R2, 0x8, RZ ;  /* 0x00000008020f7824 */ /* 0x000fe400078e00ff */
[----:B------:R-:W-:-:S03]  /*09b0*/  IMAD.MOV R2, RZ, RZ, -R2 ;  /* 0x000000ffff027224 */ /* 0x000fc600078e0a02 */
[----:B------:R-:W-:Y:S01]  /*09c0*/  LEA.HI.SX32 R3, R3, -R15, 0x17 ;  /* 0x8000000f03037211 */ /* 0x000fe200078fbaff */
[----:B------:R-:W-:Y:S02]  /*09d0*/  IMAD R16, R6, R2, R9 ;  /* 0x0000000206107224 */ /* 0x000fe400078e0209 */
[----:B------:R-:W-:Y:S01]  /*09e0*/  IMAD.MOV.U32 R2, RZ, RZ, RZ ;  /* 0x000000ffff027224 */ /* 0x000fe200078e00ff */
[----:B------:R-:W-:Y:S02]  /*09f0*/  VIMNMX R17, PT, PT, R3, 0x8, PT ;  /* 0x0000000803117848 */ /* 0x000fe40003fe0100 */
[----:B------:R-:W-:Y:S02]  /*0a00*/  IABS R13, R16 ;  /* 0x00000010000d7213 */ /* 0x000fe40000000000 */
[-C--:B------:R-:W-:Y:S02]  /*0a10*/  IABS R11, R17.reuse ;  /* 0x00000011000b7213 */ /* 0x080fe40000000000 */
[----:B------:R-:W-:-:S02]  /*0a20*/  IABS R6, R17 ;  /* 0x0000001100067213 */ /* 0x000fc40000000000 */
[----:B------:R-:W1:Y:S08]  /*0a30*/  I2F.RP R0, R11 ;  /* 0x0000000b00007306 */ /* 0x000e700000209400 */
[----:B-1----:R-:W1:Y:S02]  /*0a40*/  MUFU.RCP R0, R0 ;  /* 0x0000000000007308 */ /* 0x002e640000001000 */
[----:B-1----:R-:W-:-:S02]  /*0a50*/  VIADD R3, R0, 0xffffffe ;  /* 0x0ffffffe00037836 */ /* 0x002fc40000000000 */
[----:B------:R-:W-:-:S04]  /*0a60*/  IMAD.MOV R0, RZ, RZ, -R6 ;  /* 0x000000ffff007224 */ /* 0x000fc800078e0a06 */
[----:B------:R-:W1:Y:S02]  /*0a70*/  F2I.FTZ.U32.TRUNC.NTZ R3, R3 ;  /* 0x0000000300037305 */ /* 0x000e64000021f000 */
[----:B-1----:R-:W-:-:S04]  /*0a80*/  IMAD.MOV R8, RZ, RZ, -R3 ;  /* 0x000000ffff087224 */ /* 0x002fc800078e0a03 */
[----:B------:R-:W-:Y:S01]  /*0a90*/  IMAD R9, R8, R11, RZ ;  /* 0x0000000b08097224 */ /* 0x000fe200078e02ff */
[----:B------:R-:W-:-:S03]  /*0aa0*/  IABS R8, R4 ;  /* 0x0000000400087213 */ /* 0x000fc60000000000 */
[----:B------:R-:W-:Y:S01]  /*0ab0*/  IMAD.HI.U32 R2, R3, R9, R2 ;  /* 0x0000000903027227 */ /* 0x000fe200078e0002 */
[----:B------:R-:W-:Y:S01]  /*0ac0*/  IABS R9, R5 ;  /* 0x0000000500097213 */ /* 0x000fe20000000000 */
[----:B------:R-:W1:Y:S04]  /*0ad0*/  I2F.RP R6, R8 ;  /* 0x0000000800067306 */ /* 0x000e680000209400 */
[----:B------:R-:W-:-:S04]  /*0ae0*/  IMAD.HI.U32 R2, R2, R13, RZ ;  /* 0x0000000d02027227 */ /* 0x000fc800078e00ff */
[----:B------:R-:W2:Y:S01]  /*0af0*/  I2F.RP R3, R9 ;  /* 0x0000000900037306 */ /* 0x000ea20000209400 */
[----:B------:R-:W-:-:S05]  /*0b00*/  IMAD R0, R2, R0, R13 ;  /* 0x0000000002007224 */ /* 0x000fca00078e020d */
[----:B------:R-:W-:Y:S02]  /*0b10*/  ISETP.GT.U32.AND P1, PT, R11, R0, PT ;  /* 0x000000000b00720c */ /* 0x000fe40003f24070 */
[----:B-1----:R-:W1:Y:S08]  /*0b20*/  MUFU.RCP R6, R6 ;  /* 0x0000000600067308 */ /* 0x002e700000001000 */
[----:B--2---:R-:W2:Y:S03]  /*0b30*/  MUFU.RCP R3, R3 ;  /* 0x0000000300037308 */ /* 0x004ea60000001000 */
[----:B------:R-:W-:-:S02]  /*0b40*/  @!P1 IMAD.IADD R0, R0, 0x1, -R11 ;  /* 0x0000000100009824 */ /* 0x000fc400078e0a0b */
[----:B------:R-:W-:Y:S01]  /*0b50*/  @!P1 VIADD R2, R2, 0x1 ;  /* 0x0000000102029836 */ /* 0x000fe20000000000 */
[----:B------:R-:W-:Y:S02]  /*0b60*/  ISETP.NE.AND P1, PT, R17, RZ, PT ;  /* 0x000000ff1100720c */ /* 0x000fe40003f25270 */
[----:B------:R-:W-:Y:S01]  /*0b70*/  ISETP.GE.U32.AND P0, PT, R0, R11, PT ;  /* 0x0000000b0000720c */ /* 0x000fe20003f06070 */
[----:B-1----:R-:W-:Y:S01]  /*0b80*/  VIADD R6, R6, 0xffffffe ;  /* 0x0ffffffe06067836 */ /* 0x002fe20000000000 */
[----:B------:R-:W-:Y:S02]  /*0b90*/  LOP3.LUT R0, R16, R17, RZ, 0x3c, !PT ;  /* 0x0000001110007212 */ /* 0x000fe400078e3cff */
[----:B------:R-:W-:Y:S02]  /*0ba0*/  SHF.R.U32.HI R11, RZ, 0x5, R7 ;  /* 0x00000005ff0b7819 */ /* 0x000fe40000011607 */
[----:B------:R-:W-:Y:S02]  /*0bb0*/  ISETP.GE.AND P2, PT, R0, RZ, PT ;  /* 0x000000ff0000720c */ /* 0x000fe40003f46270 */
[----:B------:R-:W-:Y:S01]  /*0bc0*/  SGXT.U32 R11, R11, 0x2 ;  /* 0x000000020b0b781a */ /* 0x000fe20000000000 */
[----:B--2---:R-:W-:-:S04]  /*0bd0*/  VIADD R10, R3, 0xffffffe ;  /* 0x0ffffffe030a7836 */ /* 0x004fc80000000000 */
[----:B------:R-:W1:Y:S01]  /*0be0*/  F2I.FTZ.U32.TRUNC.NTZ R3, R10 ;  /* 0x0000000a00037305 */ /* 0x000e62000021f000 */
[----:B------:R-:W-:-:S04]  /*0bf0*/  @P0 VIADD R2, R2, 0x1 ;  /* 0x0000000102020836 */ /* 0x000fc80000000000 */
[----:B------:R-:W-:-:S04]  /*0c00*/  IMAD.MOV.U32 R14, RZ, RZ, R2 ;  /* 0x000000ffff0e7224 */ /* 0x000fc800078e0002 */
[----:B------:R-:W-:Y:S01]  /*0c10*/  @!P2 IMAD.MOV R14, RZ, RZ, -R14 ;  /* 0x000000ffff0ea224 */ /* 0x000fe200078e0a0e */
[----:B------:R-:W-:Y:S01]  /*0c20*/  @!P1 LOP3.LUT R14, RZ, R17, RZ, 0x33, !PT ;  /* 0x00000011ff0e9212 */ /* 0x000fe200078e33ff */
[----:B-1----:R-:W-:-:S04]  /*0c30*/  IMAD.MOV R2, RZ, RZ, -R3 ;  /* 0x000000ffff027224 */ /* 0x002fc800078e0a03 */
[----:B------:R-:W-:Y:S02]  /*0c40*/  IMAD.SHL.U32 R0, R14, 0x100, RZ ;  /* 0x000001000e007824 */ /* 0x000fe400078e00ff */
[----:B------:R-:W-:Y:S02]  /*0c50*/  IMAD R13, R2, R9, RZ ;  /* 0x00000009020d7224 */ /* 0x000fe400078e02ff */
[----:B------:R-:W-:Y:S01]  /*0c60*/  IMAD.MOV.U32 R2, RZ, RZ, RZ ;  /* 0x000000ffff027224 */ /* 0x000fe200078e00ff */
[----:B------:R-:W-:Y:S01]  /*0c70*/  LOP3.LUT R11, R0, UR4, R11, 0xfe, !PT ;  /* 0x00000004000b7c12 */ /* 0x000fe2000f8efe0b */
[----:B------:R-:W-:Y:S02]  /*0c80*/  IMAD.MOV R14, RZ, RZ, -R14 ;  /* 0x000000ffff0e7224 */ /* 0x000fe400078e0a0e */
[----:B------:R-:W-:Y:S01]  /*0c90*/  IMAD.HI.U32 R12, R3, R13, R2 ;  /* 0x0000000d030c7227 */ /* 0x000fe200078e0002 */
[----:B------:R-:W-:Y:S01]  /*0ca0*/  IABS R140, R11 ;  /* 0x0000000b008c7213 */ /* 0x000fe20000000000 */
[----:B------:R1:W2:Y:S01]  /*0cb0*/  F2I.FTZ.U32.TRUNC.NTZ R3, R6 ;  /* 0x0000000600037305 */ /* 0x0002a2000021f000 */
[C---:B------:R-:W-:Y:S01]  /*0cc0*/  LOP3.LUT R18, R11.reuse, 0x7c, RZ, 0xfc, !PT ;  /* 0x0000007c0b127812 */ /* 0x040fe200078efcff */
[----:B------:R-:W-:Y:S01]  /*0cd0*/  IMAD.SHL.U32 R2, R164, 0x200000, RZ ;  /* 0x00200000a4027824 */ /* 0x000fe200078e00ff */
[----:B------:R-:W-:-:S02]  /*0ce0*/  ISETP.GE.AND P6, PT, R11, RZ, PT ;  /* 0x000000ff0b00720c */ /* 0x000fc40003fc6270 */
[----:B------:R-:W-:Y:S02]  /*0cf0*/  IABS R205, R18 ;  /* 0x0000001200cd7213 */ /* 0x000fe40000000000 */
[----:B------:R-:W-:Y:S01]  /*0d00*/  LOP3.LUT R13, R2, 0x600000, RZ, 0xc0, !PT ;  /* 0x00600000020d7812 */ /* 0x000fe200078ec0ff */
[C---:B------:R-:W-:Y:S01]  /*0d10*/  IMAD.HI.U32 R2, R12.reuse, R140, RZ ;  /* 0x0000008c0c027227 */ /* 0x040fe200078e00ff */
[----:B------:R-:W-:Y:S02]  /*0d20*/  LOP3.LUT R20, R11, 0x24, RZ, 0xfc, !PT ;  /* 0x000000240b147812 */ /* 0x000fe400078efcff */
[----:B------:R-:W-:Y:S01]  /*0d30*/  R2UR UR9, R13 ;  /* 0x000000000d0972ca */ /* 0x000fe200000e0000 */
[----:B------:R-:W-:Y:S01]  /*0d40*/  IMAD.MOV R2, RZ, RZ, -R2 ;  /* 0x000000ffff027224 */ /* 0x000fe200078e0a02 */
[----:B------:R-:W-:Y:S01]  /*0d50*/  LOP3.LUT R21, R11, 0x28, RZ, 0xfc, !PT ;  /* 0x000000280b157812 */ /* 0x000fe200078efcff */
[----:B------:R-:W-:Y:S01]  /*0d60*/  IMAD.HI.U32 R10, R12, R205, RZ ;  /* 0x000000cd0c0a7227 */ /* 0x000fe200078e00ff */
[----:B------:R-:W-:-:S02]  /*0d70*/  IABS R151, R20 ;  /* 0x0000001400977213 */ /* 0x000fc40000000000 */
[----:B------:R-:W-:Y:S01]  /*0d80*/  LOP3.LUT R19, R11, 0x1c, RZ, 0xfc, !PT ;  /* 0x0000001c0b137812 */ /* 0x000fe200078efcff */
[----:B------:R-:W-:Y:S01]  /*0d90*/  IMAD R140, R9, R2, R140 ;  /* 0x00000002098c7224 */ /* 0x000fe200078e028c */
[----:B------:R-:W-:Y:S01]  /*0da0*/  IABS R152, R21 ;  /* 0x0000001500987213 */ /* 0x000fe20000000000 */
[----:B-1----:R-:W-:Y:S01]  /*0db0*/  IMAD R6, R17, R14, R16 ;  /* 0x0000000e11067224 */ /* 0x002fe200078e0210 */
[----:B------:R-:W-:Y:S01]  /*0dc0*/  LOP3.LUT R14, R11, 0x4, RZ, 0xfc, !PT ;  /* 0x000000040b0e7812 */ /* 0x000fe200078efcff */
[----:B--2---:R-:W-:Y:S01]  /*0dd0*/  IMAD.MOV R13, RZ, RZ, -R3 ;  /* 0x000000ffff0d7224 */ /* 0x004fe200078e0a03 */
[----:B------:R-:W-:Y:S01]  /*0de0*/  ISETP.GT.U32.AND P2, PT, R9, R140, PT ;  /* 0x0000008c0900720c */ /* 0x000fe20003f44070 */
[----:B------:R-:W-:Y:S01]  /*0df0*/  IMAD.MOV R10, RZ, RZ, -R10 ;  /* 0x000000ffff0a7224 */ /* 0x000fe200078e0a0a */
[----:B------:R-:W-:Y:S01]  /*0e00*/  IABS R141, R14 ;  /* 0x0000000e008d7213 */ /* 0x000fe20000000000 */
[----:B------:R-:W-:Y:S01]  /*0e10*/  IMAD R13, R13, R8, RZ ;  /* 0x000000080d0d7224 */ /* 0x000fe200078e02ff */
[----:B------:R-:W-:Y:S01]  /*0e20*/  LOP3.LUT R16, R11, 0x8, RZ, 0xfc, !PT ;  /* 0x000000080b107812 */ /* 0x000fe200078efcff */
[----:B------:R-:W-:Y:S01]  /*0e30*/  IMAD.MOV.U32 R2, RZ, RZ, RZ ;  /* 0x000000ffff027224 */ /* 0x000fe200078e00ff */
[----:B------:R-:W-:Y:S01]  /*0e40*/  ISETP.GE.AND P0, PT, R14, RZ, PT ;  /* 0x000000ff0e00720c */ /* 0x000fe20003f06270 */
[----:B------:R-:W-:Y:S01]  /*0e50*/  IMAD R205, R9, R10, R205 ;  /* 0x0000000a09cd7224 */ /* 0x000fe200078e02cd */
[----:B------:R-:W-:Y:S01]  /*0e60*/  IABS R143, R16 ;  /* 0x00000010008f7213 */ /* 0x000fe20000000000 */
[----:B------:R-:W-:Y:S01]  /*0e70*/  IMAD.HI.U32 R10, R3, R13, R2 ;  /* 0x0000000d030a7227 */ /* 0x000fe200078e0002 */
[----:B------:R-:W-:-:S02]  /*0e80*/  LOP3.LUT R17, R11, 0x14, RZ, 0xfc, !PT ;  /* 0x000000140b117812 */ /* 0x000fc400078efcff */
[C---:B------:R-:W-:Y:S01]  /*0e90*/  ISETP.GT.U32.AND P3, PT, R9.reuse, R205, PT ;  /* 0x000000cd0900720c */ /* 0x040fe20003f64070 */
[----:B------:R-:W-:Y:S01]  /*0ea0*/  @!P2 IMAD.IADD R140, R140, 0x1, -R9 ;  /* 0x000000018c8ca824 */ /* 0x000fe200078e0a09 */
[----:B------:R-:W-:Y:S01]  /*0eb0*/  IABS R146, R17 ;  /* 0x0000001100927213 */ /* 0x000fe20000000000 */
[----:B------:R-:W-:Y:S01]  /*0ec0*/  IMAD.HI.U32 R3, R12, R141, RZ ;  /* 0x0000008d0c037227 */ /* 0x000fe200078e00ff */
[----:B------:R-:W-:Y:S02]  /*0ed0*/  ISETP.GE.AND P1, PT, R16, RZ, PT ;  /* 0x000000ff1000720c */ /* 0x000fe40003f26270 */
[----:B------:R-:W-:Y:S01]  /*0ee0*/  ISETP.GT.U32.AND P2, PT, R9, R140, PT ;  /* 0x0000008c0900720c */ /* 0x000fe20003f44070 */
[----:B------:R-:W-:Y:S01]  /*0ef0*/  IMAD.MOV R14, RZ, RZ, -R3 ;  /* 0x000000ffff0e7224 */ /* 0x000fe200078e0a03 */
[----:B------:R-:W-:Y:S01]  /*0f00*/  LOP3.LUT R3, R11, 0xc, RZ, 0xfc, !PT ;  /* 0x0000000c0b037812 */ /* 0x000fe200078efcff */
[----:B------:R-:W-:Y:S01]  /*0f10*/  IMAD.IADD R2, R15, 0x1, R6 ;  /* 0x000000010f027824 */ /* 0x000fe200078e0206 */
[----:B------:R-:W-:Y:S01]  /*0f20*/  IABS R148, R19 ;  /* 0x0000001300947213 */ /* 0x000fe20000000000 */
[----:B------:R-:W-:Y:S01]  /*0f30*/  IMAD.HI.U32 R6, R12, R143, RZ ;  /* 0x0000008f0c067227 */ /* 0x000fe200078e00ff */
[----:B------:R-:W-:-:S02]  /*0f40*/  IABS R145, R3 ;  /* 0x0000000300917213 */ /* 0x000fc40000000000 */
[----:B------:R-:W-:Y:S01]  /*0f50*/  ISETP.GE.AND P5, PT, R3, RZ, PT ;  /* 0x000000ff0300720c */ /* 0x000fe20003fa6270 */
[----:B------:R-:W-:Y:S01]  /*0f60*/  IMAD R141, R9, R14, R141 ;  /* 0x0000000e098d7224 */ /* 0x000fe200078e028d */
[C---:B------:R-:W-:Y:S01]  /*0f70*/  LOP3.LUT R22, R11.reuse, 0x2c, RZ, 0xfc, !PT ;  /* 0x0000002c0b167812 */ /* 0x040fe200078efcff */
[----:B------:R-:W-:Y:S01]  /*0f80*/  IMAD.MOV R6, RZ, RZ, -R6 ;  /* 0x000000ffff067224 */ /* 0x000fe200078e0a06 */
[----:B------:R-:W-:Y:S01]  /*0f90*/  LOP3.LUT R23, R11, 0x30, RZ, 0xfc, !PT ;  /* 0x000000300b177812 */ /* 0x000fe200078efcff */
[----:B------:R-:W-:Y:S01]  /*0fa0*/  @!P2 IMAD.IADD R140, R140, 0x1, -R9 ;  /* 0x000000018c8ca824 */ /* 0x000fe200078e0a09 */
[C---:B------:R-:W-:Y:S01]  /*0fb0*/  ISETP.GT.U32.AND P2, PT, R9.reuse, R141, PT ;  /* 0x0000008d0900720c */ /* 0x040fe20003f44070 */
[----:B------:R-:W-:Y:S01]  /*0fc0*/  IMAD R143, R9, R6, R143 ;  /* 0x00000006098f7224 */ /* 0x000fe200078e028f */
[----:B------:R-:W-:Y:S01]  /*0fd0*/  LOP3.LUT R6, R11, 0x10, RZ, 0xfc, !PT ;  /* 0x000000100b067812 */ /* 0x000fe200078efcff */
[----:B------:R-:W-:Y:S01]  /*0fe0*/  @!P6 IMAD.MOV R140, RZ, RZ, -R140 ;  /* 0x000000ffff8ce224 */ /* 0x000fe200078e0a8c */
[----:B------:R-:W-:Y:S01]  /*0ff0*/  IABS R157, R22 ;  /* 0x00000016009d7213 */ /* 0x000fe20000000000 */
[----:B------:R-:W-:Y:S01]  /*1000*/  @!P3 IMAD.IADD R205, R205, 0x1, -R9 ;  /* 0x00000001cdcdb824 */ /* 0x000fe200078e0a09 */
[----:B------:R-:W-:Y:S01]  /*1010*/  ISETP.GT.U32.AND P6, PT, R9, R143, PT ;  /* 0x0000008f0900720c */ /* 0x000fe20003fc4070 */
[----:B------:R-:W-:Y:S01]  /*1020*/  IMAD.HI.U32 R13, R12, R146, RZ ;  /* 0x000000920c0d7227 */ /* 0x000fe200078e00ff */
[----:B------:R-:W-:-:S02]  /*1030*/  ISETP.GE.AND P3, PT, R18, RZ, PT ;  /* 0x000000ff1200720c */ /* 0x000fc40003f66270 */
[----:B------:R-:W-:Y:S01]  /*1040*/  LOP3.LUT R18, R11, 0x18, RZ, 0xfc, !PT ;  /* 0x000000180b127812 */ /* 0x000fe200078efcff */
[----:B------:R-:W-:Y:S01]  /*1050*/  IMAD.MOV R13, RZ, RZ, -R13 ;  /* 0x000000ffff0d7224 */ /* 0x000fe200078e0a0d */
[----:B------:R-:W-:Y:S01]  /*1060*/  ISETP.GT.U32.AND P4, PT, R9, R205, PT ;  /* 0x000000cd0900720c */ /* 0x000fe20003f84070 */
[--C-:B------:R-:W-:Y:S01]  /*1070*/  @!P2 IMAD.IADD R141, R141, 0x1, -R9.reuse ;  /* 0x000000018d8da824 */ /* 0x100fe200078e0a09 */
[----:B------:R-:W-:Y:S01]  /*1080*/  IABS R147, R18 ;  /* 0x0000001200937213 */ /* 0x000fe20000000000 */
[C---:B------:R-:W-:Y:S01]  /*1090*/  IMAD R146, R9.reuse, R13, R146 ;  /* 0x0000000d09927224 */ /* 0x040fe200078e0292 */
[----:B------:R-:W-:Y:S01]  /*10a0*/  IABS R144, R6 ;  /* 0x0000000600907213 */ /* 0x000fe20000000000 */
[C---:B------:R-:W-:Y:S01]  /*10b0*/  IMAD.HI.U32 R3, R12.reuse, R145, RZ ;  /* 0x000000910c037227 */ /* 0x040fe200078e00ff */
[----:B------:R-:W-:Y:S02]  /*10c0*/  ISETP.GT.U32.AND P2, PT, R9, R141, PT ;  /* 0x0000008d0900720c */ /* 0x000fe40003f44070 */
[----:B------:R-:W-:Y:S01]  /*10d0*/  IABS R161, R23 ;  /* 0x0000001700a17213 */ /* 0x000fe20000000000 */
[----:B------:R-:W-:Y:S01]  /*10e0*/  @!P6 IMAD.IADD R143, R143, 0x1, -R9 ;  /* 0x000000018f8fe824 */ /* 0x000fe200078e0a09 */
[C---:B------:R-:W-:Y:S01]  /*10f0*/  LOP3.LUT R24, R11.reuse, 0x34, RZ, 0xfc, !PT ;  /* 0x000000340b187812 */ /* 0x040fe200078efcff */
[----:B------:R-:W-:Y:S01]  /*1100*/  IMAD.HI.U32 R14, R12, R147, RZ ;  /* 0x000000930c0e7227 */ /* 0x000fe200078e00ff */
[----:B------:R-:W-:-:S02]  /*1110*/  LOP3.LUT R25, R11, 0x3c, RZ, 0xfc, !PT ;  /* 0x0000003c0b197812 */ /* 0x000fc400078efcff */
[----:B------:R-:W-:Y:S01]  /*1120*/  ISETP.GT.U32.AND P6, PT, R9, R143, PT ;  /* 0x0000008f0900720c */ /* 0x000fe20003fc4070 */
[----:B------:R-:W-:Y:S01]  /*1130*/  IMAD.MOV R14, RZ, RZ, -R14 ;  /* 0x000000ffff0e7224 */ /* 0x000fe200078e0a0e */
[----:B------:R-:W-:Y:S01]  /*1140*/  IABS R165, R24 ;  /* 0x0000001800a57213 */ /* 0x000fe20000000000 */
[----:B------:R-:W-:Y:S01]  /*1150*/  IMAD.MOV R16, RZ, RZ, -R3 ;  /* 0x000000ffff107224 */ /* 0x000fe200078e0a03 */
[----:B------:R-:W-:Y:S01]  /*1160*/  LOP3.LUT R27, R11, 0x44, RZ, 0xfc, !PT ;  /* 0x000000440b1b7812 */ /* 0x000fe200078efcff */
[----:B------:R-:W-:Y:S01]  /*1170*/  @!P2 IMAD.IADD R141, R141, 0x1, -R9 ;  /* 0x000000018d8da824 */ /* 0x000fe200078e0a09 */
[----:B------:R-:W-:Y:S01]  /*1180*/  IABS R173, R25 ;  /* 0x0000001900ad7213 */ /* 0x000fe20000000000 */
[C---:B------:R-:W-:Y:S01]  /*1190*/  IMAD R147, R9.reuse, R14, R147 ;  /* 0x0000000e09937224 */ /* 0x040fe200078e0293 */
[----:B------:R-:W-:Y:S01]  /*11a0*/  IABS R177, R27 ;  /* 0x0000001b00b17213 */ /* 0x000fe20000000000 */
[----:B------:R-:W-:Y:S01]  /*11b0*/  @!P0 IMAD.MOV R141, RZ, RZ, -R141 ;  /* 0x000000ffff8d8224 */ /* 0x000fe200078e0a8d */
[C---:B------:R-:W-:Y:S01]  /*11c0*/  ISETP.GT.U32.AND P0, PT, R9.reuse, R146, PT ;  /* 0x000000920900720c */ /* 0x040fe20003f04070 */
[----:B------:R-:W-:Y:S01]  /*11d0*/  IMAD R145, R9, R16, R145 ;  /* 0x0000001009917224 */ /* 0x000fe200078e0291 */
[----:B------:R-:W-:Y:S01]  /*11e0*/  LOP3.LUT R26, R11, 0x40, RZ, 0xfc, !PT ;  /* 0x000000400b1a7812 */ /* 0x000fe200078efcff */
[--C-:B------:R-:W-:Y:S01]  /*11f0*/  @!P6 IMAD.IADD R143, R143, 0x1, -R9.reuse ;  /* 0x000000018f8fe824 */ /* 0x100fe200078e0a09 */
[----:B------:R-:W-:Y:S01]  /*1200*/  ISETP.GT.U32.AND P6, PT, R9, R147, PT ;  /* 0x000000930900720c */ /* 0x000fe20003fc4070 */
[----:B------:R-:W-:Y:S01]  /*1210*/  @!P4 IMAD.IADD R205, R205, 0x1, -R9 ;  /* 0x00000001cdcdc824 */ /* 0x000fe200078e0a09 */
[----:B------:R-:W-:Y:S01]  /*1220*/  ISETP.GE.AND P4, PT, R6, RZ, PT ;  /* 0x000000ff0600720c */ /* 0x000fe20003f86270 */
[----:B------:R-:W-:Y:S01]  /*1230*/  IMAD.HI.U32 R6, R12, R144, RZ ;  /* 0x000000900c067227 */ /* 0x000fe200078e00ff */
[----:B------:R-:W-:-:S02]  /*1240*/  ISETP.GT.U32.AND P2, PT, R9, R145, PT ;  /* 0x000000910900720c */ /* 0x000fc40003f44070 */
[----:B------:R-:W-:Y:S01]  /*1250*/  IABS R175, R26 ;  /* 0x0000001a00af7213 */ /* 0x000fe20000000000 */
[----:B------:R-:W-:Y:S01]  /*1260*/  IMAD.MOV R6, RZ, RZ, -R6 ;  /* 0x000000ffff067224 */ /* 0x000fe200078e0a06 */
[C---:B------:R-:W-:Y:S01]  /*1270*/  LOP3.LUT R28, R11.reuse, 0x4c, RZ, 0xfc, !PT ;  /* 0x0000004c0b1c7812 */ /* 0x040fe200078efcff */
[--C-:B------:R-:W-:Y:S01]  /*1280*/  @!P0 IMAD.IADD R146, R146, 0x1, -R9.reuse ;  /* 0x0000000192928824 */ /* 0x100fe200078e0a09 */
[----:B------:R-:W-:Y:S01]  /*1290*/  LOP3.LUT R29, R11, 0x50, RZ, 0xfc, !PT ;  /* 0x000000500b1d7812 */ /* 0x000fe200078efcff */
[----:B------:R-:W-:Y:S01]  /*12a0*/  IMAD R144, R9, R6, R144 ;  /* 0x0000000609907224 */ /* 0x000fe200078e0290 */
[----:B------:R-:W-:Y:S01]  /*12b0*/  IABS R181, R28 ;  /* 0x0000001c00b57213 */ /* 0x000fe20000000000 */
[----:B------:R-:W-:Y:S01]  /*12c0*/  @!P6 IMAD.IADD R147, R147, 0x1, -R9 ;  /* 0x000000019393e824 */ /* 0x000fe200078e0a09 */
[----:B------:R-:W-:Y:S01]  /*12d0*/  ISETP.GT.U32.AND P0, PT, R9, R146, PT ;  /* 0x000000920900720c */ /* 0x000fe20003f04070 */
[----:B------:R-:W-:Y:S01]  /*12e0*/  IMAD.HI.U32 R6, R12, R151, RZ ;  /* 0x000000970c067227 */ /* 0x000fe200078e00ff */
[----:B------:R-:W-:-:S02]  /*12f0*/  IABS R183, R29 ;  /* 0x0000001d00b77213 */ /* 0x000fc40000000000 */
[----:B------:R-:W-:Y:S01]  /*1300*/  ISETP.GT.U32.AND P6, PT, R9, R147, PT ;  /* 0x000000930900720c */ /* 0x000fe20003fc4070 */
[----:B------:R-:W-:Y:S01]  /*1310*/  @!P2 IMAD.IADD R145, R145, 0x1, -R9 ;  /* 0x000000019191a824 */ /* 0x000fe200078e0a09 */
[C---:B------:R-:W-:Y:S01]  /*1320*/  LOP3.LUT R30, R11.reuse, 0x54, RZ, 0xfc, !PT ;  /* 0x000000540b1e7812 */ /* 0x040fe200078efcff */
[C---:B------:R-:W-:Y:S01]  /*1330*/  IMAD.HI.U32 R13, R12.reuse, R152, RZ ;  /* 0x000000980c0d7227 */ /* 0x040fe200078e00ff */
[----:B------:R-:W-:Y:S02]  /*1340*/  LOP3.LUT R167, R11, 0x60, RZ, 0xfc, !PT ;  /* 0x000000600ba77812 */ /* 0x000fe400078efcff */
[----:B------:R-:W-:Y:S01]  /*1350*/  ISETP.GT.U32.AND P2, PT, R9, R145, PT ;  /* 0x000000910900720c */ /* 0x000fe20003f44070 */
[----:B------:R-:W-:Y:S01]  /*1360*/  IMAD.MOV R6, RZ, RZ, -R6 ;  /* 0x000000ffff067224 */ /* 0x000fe200078e0a06 */
[----:B------:R-:W-:Y:S01]  /*1370*/  IABS R185, R30 ;  /* 0x0000001e00b97213 */ /* 0x000fe20000000000 */
[----:B------:R-:W-:Y:S01]  /*1380*/  IMAD.HI.U32 R15, R12, R148, RZ ;  /* 0x000000940c0f7227 */ /* 0x000fe200078e00ff */
[----:B------:R-:W-:-:S02]  /*1390*/  LOP3.LUT R166, R11, 0x64, RZ, 0xfc, !PT ;  /* 0x000000640ba67812 */ /* 0x000fc400078efcff */
[----:B------:R-:W-:Y:S01]  /*13a0*/  IABS R155, R167 ;  /* 0x000000a7009b7213 */ /* 0x000fe20000000000 */
[----:B------:R-:W-:Y:S01]  /*13b0*/  IMAD.MOV R13, RZ, RZ, -R13 ;  /* 0x000000ffff0d7224 */ /* 0x000fe200078e0a0d */
[----:B------:R-:W-:Y:S01]  /*13c0*/  IABS R153, R166 ;  /* 0x000000a600997213 */ /* 0x000fe20000000000 */
[----:B------:R-:W-:Y:S01]  /*13d0*/  IMAD R151, R9, R6, R151 ;  /* 0x0000000609977224 */ /* 0x000fe200078e0297 */
[C---:B------:R-:W-:Y:S01]  /*13e0*/  LOP3.LUT R171, R11.reuse, 0x68, RZ, 0xfc, !PT ;  /* 0x000000680bab7812 */ /* 0x040fe200078efcff */
[----:B------:R-:W-:Y:S01]  /*13f0*/  IMAD.MOV R15, RZ, RZ, -R15 ;  /* 0x000000ffff0f7224 */ /* 0x000fe200078e0a0f */
[----:B------:R-:W-:Y:S01]  /*1400*/  LOP3.LUT R170, R11, 0x6c, RZ, 0xfc, !PT ;  /* 0x0000006c0baa7812 */ /* 0x000fe200078efcff */
[C---:B------:R-:W-:Y:S01]  /*1410*/  IMAD R152, R9.reuse, R13, R152 ;  /* 0x0000000d09987224 */ /* 0x040fe200078e0298 */
[----:B------:R-:W-:Y:S01]  /*1420*/  IABS R163, R171 ;  /* 0x000000ab00a37213 */ /* 0x000fe20000000000 */
[--C-:B------:R-:W-:Y:S01]  /*1430*/  @!P0 IMAD.IADD R146, R146, 0x1, -R9.reuse ;  /* 0x0000000192928824 */ /* 0x100fe200078e0a09 */
[C---:B------:R-:W-:Y:S01]  /*1440*/  ISETP.GT.U32.AND P0, PT, R9.reuse, R151, PT ;  /* 0x000000970900720c */ /* 0x040fe20003f04070 */
[----:B------:R-:W-:Y:S01]  /*1450*/  IMAD R148, R9, R15, R148 ;  /* 0x0000000f09947224 */ /* 0x000fe200078e0294 */
[----:B------:R-:W-:Y:S01]  /*1460*/  LOP3.LUT R15, R11, 0x20, RZ, 0xfc, !PT ;  /* 0x000000200b0f7812 */ /* 0x000fe200078efcff */
[--C-:B------:R-:W-:Y:S01]  /*1470*/  @!P6 IMAD.IADD R147, R147, 0x1, -R9.reuse ;  /* 0x000000019393e824 */ /* 0x100fe200078e0a09 */
[----:B------:R-:W-:Y:S01]  /*1480*/  ISETP.GT.U32.AND P6, PT, R9, R152, PT ;  /* 0x000000980900720c */ /* 0x000fe20003fc4070 */
[----:B------:R-:W-:Y:S01]  /*1490*/  @!P2 IMAD.IADD R145, R145, 0x1, -R9 ;  /* 0x000000019191a824 */ /* 0x000fe200078e0a09 */
[----:B------:R-:W-:Y:S01]  /*14a0*/  IABS R150, R15 ;  /* 0x0000000f00967213 */ /* 0x000fe20000000000 */
[----:B------:R-:W-:Y:S01]  /*14b0*/  @!P3 IMAD.MOV R205, RZ, RZ, -R205 ;  /* 0x000000ffffcdb224 */ /* 0x000fe200078e0acd */
[C---:B------:R-:W-:Y:S01]  /*14c0*/  ISETP.GT.U32.AND P2, PT, R9.reuse, R148, PT ;  /* 0x000000940900720c */ /* 0x040fe20003f44070 */
[----:B------:R-:W-:Y:S01]  /*14d0*/  IMAD.HI.U32 R6, R12, R161, RZ ;  /* 0x000000a10c067227 */ /* 0x000fe200078e00ff */
[----:B------:R-:W-:-:S02]  /*14e0*/  ISETP.GT.U32.AND P3, PT, R9, R144, PT ;  /* 0x000000900900720c */ /* 0x000fc40003f64070 */
[----:B------:R-:W-:Y:S01]  /*14f0*/  IABS R158, R170 ;  /* 0x000000aa009e7213 */ /* 0x000fe20000000000 */
[----:B------:R-:W-:Y:S01]  /*1500*/  IMAD.HI.U32 R3, R12, R150, RZ ;  /* 0x000000960c037227 */ /* 0x000fe200078e00ff */
[C---:B------:R-:W-:Y:S02]  /*1510*/  LOP3.LUT R172, R11.reuse, 0x70, RZ, 0xfc, !PT ;  /* 0x000000700bac7812 */ /* 0x040fe400078efcff */
[----:B------:R-:W-:Y:S01]  /*1520*/  LOP3.LUT R168, R11, 0x74, RZ, 0xfc, !PT ;  /* 0x000000740ba87812 */ /* 0x000fe200078efcff */
[----:B------:R-:W-:Y:S01]  /*1530*/  @!P0 IMAD.IADD R151, R151, 0x1, -R9 ;  /* 0x0000000197978824 */ /* 0x000fe200078e0a09 */
[----:B------:R-:W-:Y:S01]  /*1540*/  IABS R162, R172 ;  /* 0x000000ac00a27213 */ /* 0x000fe20000000000 */
[----:B------:R-:W-:Y:S01]  /*1550*/  IMAD.MOV R3, RZ, RZ, -R3 ;  /* 0x000000ffff037224 */ /* 0x000fe200078e0a03 */
[----:B------:R-:W-:Y:S01]  /*1560*/  IABS R160, R168 ;  /* 0x000000a800a07213 */ /* 0x000fe20000000000 */
[----:B------:R-:W-:Y:S01]  /*1570*/  @!P6 IMAD.IADD R152, R152, 0x1, -R9 ;  /* 0x000000019898e824 */ /* 0x000fe200078e0a09 */
[C---:B------:R-:W-:Y:S01]  /*1580*/  ISETP.GT.U32.AND P0, PT, R9.reuse, R151, PT ;  /* 0x000000970900720c */ /* 0x040fe20003f04070 */
[----:B------:R-:W-:Y:S01]  /*1590*/  IMAD R150, R9, R3, R150 ;  /* 0x0000000309967224 */ /* 0x000fe200078e0296 */
[----:B------:R-:W-:Y:S01]  /*15a0*/  LOP3.LUT R156, R11, 0x78, RZ, 0xfc, !PT ;  /* 0x000000780b9c7812 */ /* 0x000fe200078efcff */
[----:B------:R-:W-:Y:S01]  /*15b0*/  IMAD.HI.U32 R3, R12, R157, RZ ;  /* 0x0000009d0c037227 */ /* 0x000fe200078e00ff */
[----:B------:R-:W-:-:S02]  /*15c0*/  ISETP.GT.U32.AND P6, PT, R9, R152, PT ;  /* 0x000000980900720c */ /* 0x000fc40003fc4070 */
[----:B------:R-:W-:Y:S01]  /*15d0*/  IABS R159, R156 ;  /* 0x0000009c009f7213 */ /* 0x000fe20000000000 */
[----:B------:R-:W-:Y:S02]  /*15e0*/  @!P2 IMAD.IADD R148, R148, 0x1, -R9 ;  /* 0x000000019494a824 */ /* 0x000fe400078e0a09 */
[----:B------:R-:W-:Y:S02]  /*15f0*/  IMAD.MOV R14, RZ, RZ, -R3 ;  /* 0x000000ffff0e7224 */ /* 0x000fe400078e0a03 */
[----:B------:R-:W-:Y:S01]  /*1600*/  @!P3 IMAD.IADD R144, R144, 0x1, -R9 ;  /* 0x000000019090b824 */ /* 0x000fe200078e0a09 */
[C---:B------:R-:W-:Y:S01]  /*1610*/  ISETP.GT.U32.AND P2, PT, R9.reuse, R148, PT ;  /* 0x000000940900720c */ /* 0x040fe20003f44070 */
[----:B------:R-:W-:Y:S02]  /*1620*/  IMAD.MOV R6, RZ, RZ, -R6 ;  /* 0x000000ffff067224 */ /* 0x000fe400078e0a06 */
[C---:B------:R-:W-:Y:S01]  /*1630*/  IMAD R157, R9.reuse, R14, R157 ;  /* 0x0000000e099d7224 */ /* 0x040fe200078e029d */
[C---:B------:R-:W-:Y:S01]  /*1640*/  ISETP.GT.U32.AND P3, PT, R9.reuse, R144, PT ;  /* 0x000000900900720c */ /* 0x040fe20003f64070 */
[----:B------:R-:W-:-:S02]  /*1650*/  IMAD R161, R9, R6, R161 ;  /* 0x0000000609a17224 */ /* 0x000fc400078e02a1 */
[--C-:B------:R-:W-:Y:S01]  /*1660*/  @!P0 IMAD.IADD R151, R151, 0x1, -R9.reuse ;  /* 0x0000000197978824 */ /* 0x100fe200078e0a09 */
[C---:B------:R-:W-:Y:S01]  /*1670*/  ISETP.GT.U32.AND P0, PT, R9.reuse, R157, PT ;  /* 0x0000009d0900720c */ /* 0x040fe20003f04070 */
[----:B------:R-:W-:Y:S01]  /*1680*/  @!P6 IMAD.IADD R152, R152, 0x1, -R9 ;  /* 0x000000019898e824 */ /* 0x000fe200078e0a09 */
[----:B------:R-:W-:Y:S01]  /*1690*/  ISETP.GT.U32.AND P6, PT, R9, R161, PT ;  /* 0x000000a10900720c */ /* 0x000fe20003fc4070 */
[----:B------:R-:W-:-:S04]  /*16a0*/  IMAD.HI.U32 R13, R12, R165, RZ ;  /* 0x000000a50c0d7227 */ /* 0x000fc800078e00ff */
[--C-:B------:R-:W-:Y:S01]  /*16b0*/  @!P2 IMAD.IADD R148, R148, 0x1, -R9.reuse ;  /* 0x000000019494a824 */ /* 0x100fe200078e0a09 */
[----:B------:R-:W-:Y:S01]  /*16c0*/  ISETP.GE.AND P2, PT, R17, RZ, PT ;  /* 0x000000ff1100720c */ /* 0x000fe20003f46270 */
[----:B------:R-:W-:Y:S01]  /*16d0*/  @!P3 IMAD.IADD R144, R144, 0x1, -R9 ;  /* 0x000000019090b824 */ /* 0x000fe200078e0a09 */
[----:B------:R-:W-:Y:S01]  /*16e0*/  LOP3.LUT R17, R11, 0x38, RZ, 0xfc, !PT ;  /* 0x000000380b117812 */ /* 0x000fe200078efcff */
[----:B------:R-:W-:Y:S01]  /*16f0*/  IMAD.MOV R16, RZ, RZ, -R13 ;  /* 0x000000ffff107224 */ /* 0x000fe200078e0a0d */
[----:B------:R-:W-:Y:S01]  /*1700*/  ISETP.GT.U32.AND P3, PT, R9, R150, PT ;  /* 0x000000960900720c */ /* 0x000fe20003f64070 */
[--C-:B------:R-:W-:Y:S01]  /*1710*/  @!P0 IMAD.IADD R157, R157, 0x1, -R9.reuse ;  /* 0x000000019d9d8824 */ /* 0x100fe200078e0a09 */
[----:B------:R-:W-:Y:S01]  /*1720*/  IABS R169, R17 ;  /* 0x0000001100a97213 */ /* 0x000fe20000000000 */
[----:B------:R-:W-:Y:S02]  /*1730*/  @!P6 IMAD.IADD R161, R161, 0x1, -R9 ;  /* 0x00000001a1a1e824 */ /* 0x000fe400078e0a09 */
[C---:B------:R-:W-:Y:S01]  /*1740*/  IMAD R165, R9.reuse, R16, R165 ;  /* 0x0000001009a57224 */ /* 0x040fe200078e02a5 */
[----:B------:R-:W-:Y:S01]  /*1750*/  ISETP.GT.U32.AND P6, PT, R9, R157, PT ;  /* 0x0000009d0900720c */ /* 0x000fe20003fc4070 */
[----:B------:R-:W-:-:S03]  /*1760*/  IMAD.HI.U32 R3, R12, R169, RZ ;  /* 0x000000a90c037227 */ /* 0x000fc600078e00ff */
[C---:B------:R-:W-:Y:S01]  /*1770*/  ISETP.GT.U32.AND P0, PT, R9.reuse, R165, PT ;  /* 0x000000a50900720c */ /* 0x040fe20003f04070 */
[----:B------:R-:W-:Y:S02]  /*1780*/  IMAD.MOV R16, RZ, RZ, -R3 ;  /* 0x000000ffff107224 */ /* 0x000fe400078e0a03 */
[----:B------:R-:W-:Y:S02]  /*1790*/  @!P3 IMAD.IADD R150, R150, 0x1, -R9 ;  /* 0x000000019696b824 */ /* 0x000fe400078e0a09 */
[----:B------:R-:W-:Y:S01]  /*17a0*/  @!P1 IMAD.MOV R143, RZ, RZ, -R143 ;  /* 0x000000ffff8f9224 */ /* 0x000fe200078e0a8f */
[C---:B------:R-:W-:Y:S01]  /*17b0*/  ISETP.GT.U32.AND P1, PT, R9.reuse, R161, PT ;  /* 0x000000a10900720c */ /* 0x040fe20003f24070 */
[C---:B------:R-:W-:Y:S01]  /*17c0*/  IMAD R169, R9.reuse, R16, R169 ;  /* 0x0000001009a97224 */ /* 0x040fe200078e02a9 */
[----:B------:R-:W-:Y:S01]  /*17d0*/  ISETP.GT.U32.AND P3, PT, R9, R150, PT ;  /* 0x000000960900720c */ /* 0x000fe20003f64070 */
[----:B------:R-:W-:-:S04]  /*17e0*/  IMAD.HI.U32 R6, R12, R173, RZ ;  /* 0x000000ad0c067227 */ /* 0x000fc800078e00ff */
[----:B------:R-:W-:Y:S01]  /*17f0*/  @!P6 IMAD.IADD R157, R157, 0x1, -R9 ;  /* 0x000000019d9de824 */ /* 0x000fe200078e0a09 */
[----:B------:R-:W-:Y:S01]  /*1800*/  ISETP.GT.U32.AND P6, PT, R9, R169, PT ;  /* 0x000000a90900720c */ /* 0x000fe20003fc4070 */
[----:B------:R-:W-:-:S04]  /*1810*/  IMAD.HI.U32 R14, R12, R177, RZ ;  /* 0x000000b10c0e7227 */ /* 0x000fc800078e00ff */
[----:B------:R-:W-:Y:S02]  /*1820*/  IMAD.MOV R6, RZ, RZ, -R6 ;  /* 0x000000ffff067224 */ /* 0x000fe400078e0a06 */
[----:B------:R-:W-:Y:S02]  /*1830*/  IMAD.MOV R14, RZ, RZ, -R14 ;  /* 0x000000ffff0e7224 */ /* 0x000fe400078e0a0e */
[C---:B------:R-:W-:Y:S02]  /*1840*/  IMAD R173, R9.reuse, R6, R173 ;  /* 0x0000000609ad7224 */ /* 0x040fe400078e02ad */
[----:B------:R-:W-:Y:S02]  /*1850*/  IMAD R177, R9, R14, R177 ;  /* 0x0000000e09b17224 */ /* 0x000fe400078e02b1 */
[----:B------:R-:W-:Y:S01]  /*1860*/  @!P1 IMAD.IADD R161, R161, 0x1, -R9 ;  /* 0x00000001a1a19824 */ /* 0x000fe200078e0a09 */
[----:B------:R-:W-:Y:S01]  /*1870*/  ISETP.GT.U32.AND P1, PT, R9, R173, PT ;  /* 0x000000ad0900720c */ /* 0x000fe20003f24070 */
[----:B------:R-:W-:-:S04]  /*1880*/  IMAD.HI.U32 R13, R12, R175, RZ ;  /* 0x000000af0c0d7227 */ /* 0x000fc800078e00ff */
[--C-:B------:R-:W-:Y:S01]  /*1890*/  @!P3 IMAD.IADD R150, R150, 0x1, -R9.reuse ;  /* 0x000000019696b824 */ /* 0x100fe200078e0a09 */
[----:B------:R-:W-:Y:S01]  /*18a0*/  ISETP.GE.AND P3, PT, R18, RZ, PT ;  /* 0x000000ff1200720c */ /* 0x000fe20003f66270 */
[--C-:B------:R-:W-:Y:S01]  /*18b0*/  @!P6 IMAD.IADD R169, R169, 0x1, -R9.reuse ;  /* 0x00000001a9a9e824 */ /* 0x100fe200078e0a09 */
[----:B------:R-:W-:Y:S01]  /*18c0*/  ISETP.GT.U32.AND P6, PT, R9, R177, PT ;  /* 0x000000b10900720c */ /* 0x000fe20003fc4070 */
[----:B------:R-:W-:Y:S02]  /*18d0*/  @!P0 IMAD.IADD R165, R165, 0x1, -R9 ;  /* 0x00000001a5a58824 */ /* 0x000fe400078e0a09 */
[----:B------:R-:W-:Y:S02]  /*18e0*/  IMAD.MOV R18, RZ, RZ, -R13 ;  /* 0x000000ffff127224 */ /* 0x000fe400078e0a0d */
[----:B------:R-:W-:Y:S01]  /*18f0*/  @!P1 IMAD.IADD R173, R173, 0x1, -R9 ;  /* 0x00000001adad9824 */ /* 0x000fe200078e0a09 */
[C---:B------:R-:W-:Y:S01]  /*1900*/  ISETP.GT.U32.AND P0, PT, R9.reuse, R165, PT ;  /* 0x000000a50900720c */ /* 0x040fe20003f04070 */
[----:B------:R-:W-:Y:S01]  /*1910*/  IMAD R175, R9, R18, R175 ;  /* 0x0000001209af7224 */ /* 0x000fe200078e02af */
[----:B------:R-:W-:Y:S01]  /*1920*/  LOP3.LUT R18, R11, 0x48, RZ, 0xfc, !PT ;  /* 0x000000480b127812 */ /* 0x000fe200078efcff */
[----:B------:R-:W-:Y:S01]  /*1930*/  @!P5 IMAD.MOV R145, RZ, RZ, -R145 ;  /* 0x000000ffff91d224 */ /* 0x000fe200078e0a91 */
[----:B------:R-:W-:Y:S01]  /*1940*/  ISETP.GT.U32.AND P5, PT, R9, R173, PT ;  /* 0x000000ad0900720c */ /* 0x000fe20003fa4070 */
[----:B------:R-:W-:Y:S01]  /*1950*/  IMAD.HI.U32 R6, R12, R181, RZ ;  /* 0x000000b50c067227 */ /* 0x000fe200078e00ff */
[----:B------:R-:W-:-:S02]  /*1960*/  IABS R179, R18 ;  /* 0x0000001200b37213 */ /* 0x000fc40000000000 */
[----:B------:R-:W-:Y:S01]  /*1970*/  ISETP.GE.AND P1, PT, R19, RZ, PT ;  /* 0x000000ff1300720c */ /* 0x000fe20003f26270 */
[----:B------:R-:W-:Y:S01]  /*1980*/  @!P6 IMAD.IADD R177, R177, 0x1, -R9 ;  /* 0x00000001b1b1e824 */ /* 0x000fe200078e0a09 */
[----:B------:R-:W-:Y:S01]  /*1990*/  LOP3.LUT R19, R11, 0x58, RZ, 0xfc, !PT ;  /* 0x000000580b137812 */ /* 0x000fe200078efcff */
[----:B------:R-:W-:-:S03]  /*19a0*/  IMAD.HI.U32 R3, R12, R179, RZ ;  /* 0x000000b30c037227 */ /* 0x000fc600078e00ff */
[----:B------:R-:W-:Y:S01]  /*19b0*/  ISETP.GT.U32.AND P6, PT, R9, R177, PT ;  /* 0x000000b10900720c */ /* 0x000fe20003fc4070 */
[----:B------:R-:W-:Y:S01]  /*19c0*/  @!P0 IMAD.IADD R165, R165, 0x1, -R9 ;  /* 0x00000001a5a58824 */ /* 0x000fe200078e0a09 */
[C---:B------:R-:W-:Y:S01]  /*19d0*/  ISETP.GT.U32.AND P0, PT, R9.reuse, R175, PT ;  /* 0x000000af0900720c */ /* 0x040fe20003f04070 */
[----:B------:R-:W-:Y:S01]  /*19e0*/  IMAD.MOV R14, RZ, RZ, -R3 ;  /* 0x000000ffff0e7224 */ /* 0x000fe200078e0a03 */
[----:B------:R-:W-:Y:S01]  /*19f0*/  IABS R154, R19 ;  /* 0x00000013009a7213 */ /* 0x000fe20000000000 */
[----:B------:R-:W-:Y:S02]  /*1a00*/  IMAD.MOV R6, RZ, RZ, -R6 ;  /* 0x000000ffff067224 */ /* 0x000fe400078e0a06 */
[C---:B------:R-:W-:Y:S02]  /*1a10*/  IMAD R179, R9.reuse, R14, R179 ;  /* 0x0000000e09b37224 */ /* 0x040fe400078e02b3 */
[----:B------:R-:W-:Y:S02]  /*1a20*/  IMAD R181, R9, R6, R181 ;  /* 0x0000000609b57224 */ /* 0x000fe400078e02b5 */
[----:B------:R-:W-:Y:S01]  /*1a30*/  @!P5 IMAD.IADD R173, R173, 0x1, -R9 ;  /* 0x00000001adadd824 */ /* 0x000fe200078e0a09 */
[----:B------:R-:W-:Y:S01]  /*1a40*/  ISETP.GT.U32.AND P5, PT, R9, R179, PT ;  /* 0x000000b30900720c */ /* 0x000fe20003fa4070 */
[----:B------:R-:W-:-:S04]  /*1a50*/  IMAD.HI.U32 R13, R12, R183, RZ ;  /* 0x000000b70c0d7227 */ /* 0x000fc800078e00ff */
[--C-:B------:R-:W-:Y:S01]  /*1a60*/  @!P6 IMAD.IADD R177, R177, 0x1, -R9.reuse ;  /* 0x00000001b1b1e824 */ /* 0x100fe200078e0a09 */
[----:B------:R-:W-:Y:S01]  /*1a70*/  ISETP.GT.U32.AND P6, PT, R9, R181, PT ;  /* 0x000000b50900720c */ /* 0x000fe20003fc4070 */
[----:B------:R-:W-:Y:S01]  /*1a80*/  @!P0 IMAD.IADD R175, R175, 0x1, -R9 ;  /* 0x00000001afaf8824 */ /* 0x000fe200078e0a09 */
[----:B------:R-:W-:Y:S01]  /*1a90*/  ISETP.GT.U32.AND P0, PT, R9, R169, PT ;  /* 0x000000a90900720c */ /* 0x000fe20003f04070 */
[----:B------:R-:W-:Y:S02]  /*1aa0*/  IMAD.MOV R6, RZ, RZ, -R13 ;  /* 0x000000ffff067224 */ /* 0x000fe400078e0a0d */
[----:B------:R-:W-:-:S04]  /*1ab0*/  IMAD.HI.U32 R3, R12, R185, RZ ;  /* 0x000000b90c037227 */ /* 0x000fc800078e00ff */
[----:B------:R-:W-:Y:S01]  /*1ac0*/  @!P4 IMAD.MOV R144, RZ, RZ, -R144 ;  /* 0x000000ffff90c224 */ /* 0x000fe200078e0a90 */
[C---:B------:R-:W-:Y:S01]  /*1ad0*/  ISETP.GT.U32.AND P4, PT, R9.reuse, R175, PT ;  /* 0x000000af0900720c */ /* 0x040fe20003f84070 */
[----:B------:R-:W-:Y:S02]  /*1ae0*/  IMAD R183, R9, R6, R183 ;  /* 0x0000000609b77224 */ /* 0x000fe400078e02b7 */
[----:B------:R-:W-:Y:S02]  /*1af0*/  IMAD.MOV R6, RZ, RZ, -R3 ;  /* 0x000000ffff067224 */ /* 0x000fe400078e0a03 */
[----:B------:R-:W-:Y:S01]  /*1b00*/  @!P5 IMAD.IADD R179, R179, 0x1, -R9 ;  /* 0x00000001b3b3d824 */ /* 0x000fe200078e0a09 */
[C---:B------:R-:W-:Y:S01]  /*1b10*/  ISETP.GT.U32.AND P5, PT, R9.reuse, R183, PT ;  /* 0x000000b70900720c */ /* 0x040fe20003fa4070 */
[----:B------:R-:W-:Y:S02]  /*1b20*/  IMAD R185, R9, R6, R185 ;  /* 0x0000000609b97224 */ /* 0x000fe400078e02b9 */
[----:B------:R-:W-:-:S02]  /*1b30*/  @!P6 IMAD.IADD R181, R181, 0x1, -R9 ;  /* 0x00000001b5b5e824 */ /* 0x000fc400078e0a09 */
[----:B------:R-:W-:Y:S01]  /*1b40*/  IMAD.HI.U32 R3, R12, R154, RZ ;  /* 0x0000009a0c037227 */ /* 0x000fe200078e00ff */
[----:B------:R-:W-:-:S03]  /*1b50*/  ISETP.GT.U32.AND P6, PT, R9, R185, PT ;  /* 0x000000b90900720c */ /* 0x000fc60003fc4070 */
[----:B------:R-:W-:Y:S01]  /*1b60*/  @!P4 IMAD.IADD R175, R175, 0x1, -R9 ;  /* 0x00000001afafc824 */ /* 0x000fe200078e0a09 */
[----:B------:R-:W-:Y:S01]  /*1b70*/  ISETP.GE.AND P4, PT, R20, RZ, PT ;  /* 0x000000ff1400720c */ /* 0x000fe20003f86270 */
[----:B------:R-:W-:Y:S01]  /*1b80*/  IMAD.MOV R3, RZ, RZ, -R3 ;  /* 0x000000ffff037224 */ /* 0x000fe200078e0a03 */
[----:B------:R-:W-:Y:S01]  /*1b90*/  LOP3.LUT R20, R11, 0x5c, RZ, 0xfc, !PT ;  /* 0x0000005c0b147812 */ /* 0x000fe200078efcff */
[----:B------:R-:W-:Y:S01]  /*1ba0*/  @!P5 IMAD.IADD R183, R183, 0x1, -R9 ;  /* 0x00000001b7b7d824 */ /* 0x000fe200078e0a09 */
[C---:B------:R-:W-:Y:S01]  /*1bb0*/  ISETP.GT.U32.AND P5, PT, R9.reuse, R179, PT ;  /* 0x000000b30900720c */ /* 0x040fe20003fa4070 */
[----:B------:R-:W-:Y:S01]  /*1bc0*/  IMAD R154, R9, R3, R154 ;  /* 0x00000003099a7224 */ /* 0x000fe200078e029a */
[----:B------:R-:W-:Y:S01]  /*1bd0*/  IABS R13, R20 ;  /* 0x00000014000d7213 */ /* 0x000fe20000000000 */
[----:B------:R-:W-:-:S04]  /*1be0*/  IMAD.HI.U32 R3, R12, R155, RZ ;  /* 0x0000009b0c037227 */ /* 0x000fc800078e00ff */
[----:B------:R-:W-:Y:S01]  /*1bf0*/  @!P6 IMAD.IADD R185, R185, 0x1, -R9 ;  /* 0x00000001b9b9e824 */ /* 0x000fe200078e0a09 */
[----:B------:R-:W-:Y:S01]  /*1c00*/  ISETP.GT.U32.AND P6, PT, R9, R183, PT ;  /* 0x000000b70900720c */ /* 0x000fe20003fc4070 */
[----:B------:R-:W-:-:S04]  /*1c10*/  IMAD.HI.U32 R6, R12, R13, RZ ;  /* 0x0000000d0c067227 */ /* 0x000fc800078e00ff */
[----:B------:R-:W-:Y:S02]  /*1c20*/  IMAD.MOV R6, RZ, RZ, -R6 ;  /* 0x000000ffff067224 */ /* 0x000fe400078e0a06 */
[----:B------:R-:W-:Y:S01]  /*1c30*/  @!P5 IMAD.IADD R179, R179, 0x1, -R9 ;  /* 0x00000001b3b3d824 */ /* 0x000fe200078e0a09 */
[C---:B------:R-:W-:Y:S01]  /*1c40*/  ISETP.GT.U32.AND P5, PT, R9.reuse, R154, PT ;  /* 0x0000009a0900720c */ /* 0x040fe20003fa4070 */
[----:B------:R-:W-:Y:S02]  /*1c50*/  IMAD R6, R9, R6, R13 ;  /* 0x0000000609067224 */ /* 0x000fe400078e020d */
[----:B------:R-:W-:-:S04]  /*1c60*/  IMAD.HI.U32 R13, R12, R153, RZ ;  /* 0x000000990c0d7227 */ /* 0x000fc800078e00ff */
[----:B------:R-:W-:Y:S01]  /*1c70*/  @!P6 IMAD.IADD R183, R183, 0x1, -R9 ;  /* 0x00000001b7b7e824 */ /* 0x000fe200078e0a09 */
[----:B------:R-:W-:Y:S01]  /*1c80*/  ISETP.GT.U32.AND P6, PT, R9, R6, PT ;  /* 0x000000060900720c */ /* 0x000fe20003fc4070 */
[----:B------:R-:W-:Y:S01]  /*1c90*/  IMAD.MOV R14, RZ, RZ, -R3 ;  /* 0x000000ffff0e7224 */ /* 0x000fe200078e0a03 */
[----:B------:R-:W-:Y:S01]  /*1ca0*/  LOP3.LUT R3, R7, 0x7f, RZ, 0xc0, !PT ;  /* 0x0000007f07037812 */ /* 0x000fe200078ec0ff */
[----:B------:R-:W-:Y:S02]  /*1cb0*/  IMAD.MOV R16, RZ, RZ, -R13 ;  /* 0x000000ffff107224 */ /* 0x000fe400078e0a0d */
[----:B------:R-:W-:Y:S02]  /*1cc0*/  @!P5 IMAD.IADD R154, R154, 0x1, -R9 ;  /* 0x000000019a9ad824 */ /* 0x000fe400078e0a09 */
[C---:B------:R-:W-:Y:S01]  /*1cd0*/  IMAD R155, R9.reuse, R14, R155 ;  /* 0x0000000e099b7224 */ /* 0x040fe200078e029b */
[----:B------:R-:W-:Y:S01]  /*1ce0*/  LEA R14, R2, UR6, 0x1 ;  /* 0x00000006020e7c11 */ /* 0x000fe2000f8e08ff */
[C---:B------:R-:W-:Y:S01]  /*1cf0*/  IMAD R153, R9.reuse, R16, R153 ;  /* 0x0000001009997224 */ /* 0x040fe200078e0299 */
[----:B------:R-:W-:Y:S01]  /*1d00*/  ISETP.GT.U32.AND P5, PT, R9, R154, PT ;  /* 0x0000009a0900720c */ /* 0x000fe20003fa4070 */
[----:B------:R-:W-:-:S04]  /*1d10*/  IMAD.HI.U32 R2, R12, R163, RZ ;  /* 0x000000a30c027227 */ /* 0x000fc800078e00ff */
[----:B------:R-:W-:Y:S02]  /*1d20*/  @!P6 IMAD.IADD R6, R6, 0x1, -R9 ;  /* 0x000000010606e824 */ /* 0x000fe400078e0a09 */
[----:B------:R-:W-:-:S03]  /*1d30*/  IMAD.HI.U32 R13, R12, R158, RZ ;  /* 0x0000009e0c0d7227 */ /* 0x000fc600078e00ff */
[C---:B------:R-:W-:Y:S01]  /*1d40*/  ISETP.GT.U32.AND P6, PT, R9.reuse, R6, PT ;  /* 0x000000060900720c */ /* 0x040fe20003fc4070 */
[----:B------:R-:W-:Y:S02]  /*1d50*/  IMAD.MOV R16, RZ, RZ, -R2 ;  /* 0x000000ffff107224 */ /* 0x000fe400078e0a02 */
[----:B------:R-:W-:Y:S01]  /*1d60*/  @!P5 IMAD.IADD R154, R154, 0x1, -R9 ;  /* 0x000000019a9ad824 */ /* 0x000fe200078e0a09 */
[C---:B------:R-:W-:Y:S01]  /*1d70*/  ISETP.GT.U32.AND P5, PT, R9.reuse, R155, PT ;  /* 0x0000009b0900720c */ /* 0x040fe20003fa4070 */
[----:B------:R-:W-:Y:S02]  /*1d80*/  IMAD.MOV R13, RZ, RZ, -R13 ;  /* 0x000000ffff0d7224 */ /* 0x000fe400078e0a0d */
[C---:B------:R-:W-:Y:S02]  /*1d90*/  IMAD R163, R9.reuse, R16, R163 ;  /* 0x0000001009a37224 */ /* 0x040fe400078e02a3 */
[----:B------:R-:W-:Y:S01]  /*1da0*/  @!P2 IMAD.MOV R146, RZ, RZ, -R146 ;  /* 0x000000ffff92a224 */ /* 0x000fe200078e0a92 */
[----:B------:R-:W-:Y:S01]  /*1db0*/  ISETP.GT.U32.AND P2, PT, R9, R181, PT ;  /* 0x000000b50900720c */ /* 0x000fe20003f44070 */
[----:B------:R-:W-:Y:S01]  /*1dc0*/  @!P1 IMAD.MOV R148, RZ, RZ, -R148 ;  /* 0x000000ffff949224 */ /* 0x000fe200078e0a94 */
[----:B------:R-:W-:Y:S01]  /*1dd0*/  ISETP.NE.U32.AND P1, PT, R3, RZ, PT ;  /* 0x000000ff0300720c */ /* 0x000fe20003f25070 */
[----:B------:R-:W-:Y:S01]  /*1de0*/  @!P6 IMAD.IADD R6, R6, 0x1, -R9 ;  /* 0x000000010606e824 */ /* 0x000fe200078e0a09 */
[----:B------:R-:W-:Y:S01]  /*1df0*/  ISETP.GT.U32.AND P6, PT, R9, R153, PT ;  /* 0x000000990900720c */ /* 0x000fe20003fc4070 */
[----:B------:R-:W-:-:S02]  /*1e00*/  IMAD.U32 R2, R14, 0x100, R3 ;  /* 0x000001000e027824 */ /* 0x000fc400078e0003 */
[----:B------:R-:W-:Y:S01]  /*1e10*/  IMAD R158, R9, R13, R158 ;  /* 0x0000000d099e7224 */ /* 0x000fe200078e029e */
[----:B------:R-:W1:Y:S01]  /*1e20*/  LDS R14, [UR8] ;  /* 0x00000008ff0e7984 */ /* 0x000e620008000800 */
[----:B------:R-:W-:Y:S01]  /*1e30*/  @!P5 IMAD.IADD R155, R155, 0x1, -R9 ;  /* 0x000000019b9bd824 */ /* 0x000fe200078e0a09 */
[----:B------:R-:W-:Y:S01]  /*1e40*/  ISETP.GT.U32.AND P5, PT, R9, R163, PT ;  /* 0x000000a30900720c */ /* 0x000fe20003fa4070 */
[----:B------:R-:W-:Y:S01]  /*1e50*/  IMAD.HI.U32 R3, R12, R162, RZ ;  /* 0x000000a20c037227 */ /* 0x000fe200078e00ff */
[----:B------:R-:W-:-:S03]  /*1e60*/  IABS R13, R2 ;  /* 0x00000002000d7213 */ /* 0x000fc60000000000 */
[----:B------:R-:W-:Y:S02]  /*1e70*/  IMAD.MOV R11, RZ, RZ, -R3 ;  /* 0x000000ffff0b7224 */ /* 0x000fe400078e0a03 */
[----:B------:R-:W-:Y:S01]  /*1e80*/  @!P6 IMAD.IADD R153, R153, 0x1, -R9 ;  /* 0x000000019999e824 */ /* 0x000fe200078e0a09 */
[----:B------:R-:W-:Y:S01]  /*1e90*/  ISETP.GT.U32.AND P6, PT, R9, R158, PT ;  /* 0x0000009e0900720c */ /* 0x000fe20003fc4070 */
[----:B------:R-:W-:-:S04]  /*1ea0*/  IMAD.HI.U32 R3, R12, R160, RZ ;  /* 0x000000a00c037227 */ /* 0x000fc800078e00ff */
[----:B------:R-:W-:Y:S01]  /*1eb0*/  @!P3 IMAD.MOV R147, RZ, RZ, -R147 ;  /* 0x000000ffff93b224 */ /* 0x000fe200078e0a93 */
[C---:B------:R-:W-:Y:S01]  /*1ec0*/  ISETP.GT.U32.AND P3, PT, R9.reuse, R185, PT ;  /* 0x000000b90900720c */ /* 0x040fe20003f64070 */
[----:B------:R-:W-:Y:S02]  /*1ed0*/  IMAD R162, R9, R11, R162 ;  /* 0x0000000b09a27224 */ /* 0x000fe400078e02a2 */
[----:B------:R-:W-:Y:S02]  /*1ee0*/  IMAD.MOV R3, RZ, RZ, -R3 ;  /* 0x000000ffff037224 */ /* 0x000fe400078e0a03 */
[--C-:B------:R-:W-:Y:S01]  /*1ef0*/  @!P0 IMAD.IADD R169, R169, 0x1, -R9.reuse ;  /* 0x00000001a9a98824 */ /* 0x100fe200078e0a09 */
[----:B------:R-:W-:Y:S01]  /*1f00*/  ISETP.GE.AND P0, PT, R15, RZ, PT ;  /* 0x000000ff0f00720c */ /* 0x000fe20003f06270 */
[--C-:B------:R-:W-:Y:S01]  /*1f10*/  @!P2 IMAD.IADD R181, R181, 0x1, -R9.reuse ;  /* 0x00000001b5b5a824 */ /* 0x100fe200078e0a09 */
[----:B------:R-:W-:Y:S01]  /*1f20*/  ISETP.GE.AND P2, PT, R21, RZ, PT ;  /* 0x000000ff1500720c */ /* 0x000fe20003f46270 */
[----:B------:R-:W-:Y:S01]  /*1f30*/  @!P5 IMAD.IADD R163, R163, 0x1, -R9 ;  /* 0x00000001a3a3d824 */ /* 0x000fe200078e0a09 */
[C---:B------:R-:W-:Y:S01]  /*1f40*/  ISETP.GT.U32.AND P5, PT, R9.reuse, R162, PT ;  /* 0x000000a20900720c */ /* 0x040fe20003fa4070 */
[----:B------:R-:W-:-:S02]  /*1f50*/  IMAD R160, R9, R3, R160 ;  /* 0x0000000309a07224 */ /* 0x000fc400078e02a0 */
[--C-:B------:R-:W-:Y:S02]  /*1f60*/  @!P6 IMAD.IADD R158, R158, 0x1, -R9.reuse ;  /* 0x000000019e9ee824 */ /* 0x100fe400078e0a09 */
[----:B------:R-:W-:Y:S01]  /*1f70*/  @!P3 IMAD.IADD R185, R185, 0x1, -R9 ;  /* 0x00000001b9b9b824 */ /* 0x000fe200078e0a09 */
[C---:B------:R-:W-:Y:S01]  /*1f80*/  ISETP.GT.U32.AND P6, PT, R9.reuse, R160, PT ;  /* 0x000000a00900720c */ /* 0x040fe20003fc4070 */
[----:B------:R-:W-:Y:S01]  /*1f90*/  VIADD R3, R2, 0x80 ;  /* 0x0000008002037836 */ /* 0x000fe20000000000 */
[----:B------:R-:W-:Y:S01]  /*1fa0*/  ISETP.GE.AND P3, PT, R22, RZ, PT ;  /* 0x000000ff1600720c */ /* 0x000fe20003f66270 */
[----:B------:R-:W-:Y:S01]  /*1fb0*/  @!P0 IMAD.MOV R150, RZ, RZ, -R150 ;  /* 0x000000ffff968224 */ /* 0x000fe200078e0a96 */
[C---:B------:R-:W-:Y:S01]  /*1fc0*/  ISETP.GT.U32.AND P0, PT, R9.reuse, R155, PT ;  /* 0x0000009b0900720c */ /* 0x040fe20003f04070 */
[----:B------:R-:W-:Y:S01]  /*1fd0*/  @!P2 IMAD.MOV R152, RZ, RZ, -R152 ;  /* 0x000000ffff98a224 */ /* 0x000fe200078e0a98 */
[----:B------:R-:W-:Y:S01]  /*1fe0*/  ISETP.GT.U32.AND P2, PT, R9, R163, PT ;  /* 0x000000a30900720c */ /* 0x000fe20003f44070 */
[----:B------:R-:W-:Y:S01]  /*1ff0*/  IMAD.HI.U32 R12, R12, R159, RZ ;  /* 0x0000009f0c0c7227 */ /* 0x000fe200078e00ff */
[----:B------:R-:W-:-:S02]  /*2000*/  IABS R15, R3 ;  /* 0x00000003000f7213 */ /* 0x000fc40000000000 */
[----:B-1----:R-:W-:Y:S01]  /*2010*/  R2UR UR19, R14 ;  /* 0x000000000e1372ca */ /* 0x002fe200000e0000 */
[----:B------:R-:W-:-:S04]  /*2020*/  IMAD.HI.U32 R11, R10, R13, RZ ;  /* 0x0000000d0a0b7227 */ /* 0x000fc800078e00ff */
[----:B------:R-:W-:Y:S01]  /*2030*/  @!P5 IMAD.IADD R162, R162, 0x1, -R9 ;  /* 0x00000001a2a2d824 */ /* 0x000fe200078e0a09 */
[----:B------:R-:W-:Y:S01]  /*2040*/  ISETP.GE.AND P5, PT, R23, RZ, PT ;  /* 0x000000ff1700720c */ /* 0x000fe20003fa6270 */
[----:B------:R-:W-:Y:S02]  /*2050*/  IMAD.MOV R12, RZ, RZ, -R12 ;  /* 0x000000ffff0c7224 */ /* 0x000fe400078e0a0c */
[----:B------:R-:W-:Y:S02]  /*2060*/  IMAD.MOV R11, RZ, RZ, -R11 ;  /* 0x000000ffff0b7224 */ /* 0x000fe400078e0a0b */
[----:B------:R-:W-:Y:S01]  /*2070*/  @!P6 IMAD.IADD R160, R160, 0x1, -R9 ;  /* 0x00000001a0a0e824 */ /* 0x000fe200078e0a09 */
[----:B------:R-:W-:Y:S01]  /*2080*/  ISETP.GT.U32.AND P6, PT, R9, R162, PT ;  /* 0x000000a20900720c */ /* 0x000fe20003fc4070 */
[----:B------:R-:W-:-:S04]  /*2090*/  IMAD.HI.U32 R10, R10, R15, RZ ;  /* 0x0000000f0a0a7227 */ /* 0x000fc800078e00ff */
[----:B------:R-:W-:Y:S01]  /*20a0*/  @!P4 IMAD.MOV R151, RZ, RZ, -R151 ;  /* 0x000000ffff97c224 */ /* 0x000fe200078e0a97 */
[C---:B------:R-:W-:Y:S01]  /*20b0*/  ISETP.GT.U32.AND P4, PT, R9.reuse, R153, PT ;  /* 0x000000990900720c */ /* 0x040fe20003f84070 */
[C---:B------:R-:W-:Y:S02]  /*20c0*/  IMAD R159, R9.reuse, R12, R159 ;  /* 0x0000000c099f7224 */ /* 0x040fe400078e029f */
[----:B------:R-:W-:Y:S01]  /*20d0*/  @!P3 IMAD.MOV R157, RZ, RZ, -R157 ;  /* 0x000000ffff9db224 */ /* 0x000fe200078e0a9d */
[----:B------:R-:W-:Y:S01]  /*20e0*/  ISETP.GT.U32.AND P3, PT, R9, R158, PT ;  /* 0x0000009e0900720c */ /* 0x000fe20003f64070 */
[C---:B------:R-:W-:Y:S02]  /*20f0*/  IMAD R13, R8.reuse, R11, R13 ;  /* 0x0000000b080d7224 */ /* 0x040fe400078e020d */
[----:B------:R-:W-:Y:S02]  /*2100*/  IMAD.MOV R10, RZ, RZ, -R10 ;  /* 0x000000ffff0a7224 */ /* 0x000fe400078e0a0a */
[--C-:B------:R-:W-:Y:S01]  /*2110*/  @!P0 IMAD.IADD R155, R155, 0x1, -R9.reuse ;  /* 0x000000019b9b8824 */ /* 0x100fe200078e0a09 */
[----:B------:R-:W-:Y:S01]  /*2120*/  BAR.SYNC.DEFER_BLOCKING 0x0 ;  /* 0x0000000000007b1d */ /* 0x000fe20000010000 */
[----:B------:R-:W-:Y:S01]  /*2130*/  @!P2 IMAD.IADD R163, R163, 0x1, -R9 ;  /* 0x00000001a3a3a824 */ /* 0x000fe200078e0a09 */
[----:B------:R-:W-:Y:S01]  /*2140*/  ISETP.GT.U32.AND P0, PT, R9, R159, PT ;  /* 0x0000009f0900720c */ /* 0x000fe20003f04070 */
[C---:B------:R-:W-:Y:S01]  /*2150*/  IMAD R15, R8.reuse, R10, R15 ;  /* 0x0000000a080f7224 */ /* 0x040fe200078e020f */
[----:B------:R-:W-:Y:S01]  /*2160*/  ISETP.GT.U32.AND P2, PT, R8, R13, PT ;  /* 0x0000000d0800720c */ /* 0x000fe20003f44070 */
[----:B------:R-:W-:-:S03]  /*2170*/  @!P6 IMAD.IADD R162, R162, 0x1, -R9 ;  /* 0x00000001a2a2e824 */ /* 0x000fc600078e0a09 */
[----:B------:R-:W1:Y:S01]  /*2180*/  LDC.64 R10, c[0x0][0x3a0] ;  /* 0x0000e800ff0a7b82 */ /* 0x000e620000000a00 */
[--C-:B------:R-:W-:Y:S01]  /*2190*/  @!P4 IMAD.IADD R153, R153, 0x1, -R9.reuse ;  /* 0x000000019999c824 */ /* 0x100fe200078e0a09 */
[----:B------:R-:W-:Y:S01]  /*21a0*/  ISETP.GT.U32.AND P6, PT, R8, R15, PT ;  /* 0x0000000f0800720c */ /* 0x000fe20003fc4070 */
[----:B------:R-:W-:Y:S01]  /*21b0*/  @!P3 IMAD.IADD R158, R158, 0x1, -R9 ;  /* 0x000000019e9eb824 */ /* 0x000fe200078e0a09 */
[----:B------:R-:W-:Y:S01]  /*21c0*/  ISETP.GE.AND P4, PT, R24, RZ, PT ;  /* 0x000000ff1800720c */ /* 0x000fe20003f86270 */
[----:B------:R-:W-:Y:S01]  /*21d0*/  @!P5 IMAD.MOV R161, RZ, RZ, -R161 ;  /* 0x000000ffffa1d224 */ /* 0x000fe200078e0aa1 */
[----:B------:R-:W-:Y:S02]  /*21e0*/  ISETP.GE.AND P3, PT, R17, RZ, PT ;  /* 0x000000ff1100720c */ /* 0x000fe40003f66270 */
[----:B------:R-:W-:Y:S01]  /*21f0*/  ISETP.GT.U32.AND P5, PT, R9, R160, PT ;  /* 0x000000a00900720c */ /* 0x000fe20003fa4070 */
[----:B------:R-:W-:Y:S01]  /*2200*/  @!P0 IMAD.IADD R159, R159, 0x1, -R9 ;  /* 0x000000019f9f8824 */ /* 0x000fe200078e0a09 */
[----:B------:R-:W-:Y:S01]  /*2210*/  ISETP.GE.AND P0, PT, R26, RZ, PT ;  /* 0x000000ff1a00720c */ /* 0x000fe20003f06270 */
[----:B------:R-:W-:Y:S01]  /*2220*/  @!P2 IMAD.IADD R13, R13, 0x1, -R8 ;  /* 0x000000010d0da824 */ /* 0x000fe200078e0a08 */
[----:B------:R-:W-:-:S03]  /*2230*/  ISETP.GE.AND P2, PT, R27, RZ, PT ;  /* 0x000000ff1b00720c */ /* 0x000fc60003f46270 */
[----:B------:R-:W-:Y:S02]  /*2240*/  @!P6 IMAD.IADD R15, R15, 0x1, -R8 ;  /* 0x000000010f0fe824 */ /* 0x000fe400078e0a08 */
[----:B------:R-:W-:Y:S01]  /*2250*/  @!P4 IMAD.MOV R165, RZ, RZ, -R165 ;  /* 0x000000ffffa5c224 */ /* 0x000fe200078e0aa5 */
[----:B------:R-:W-:Y:S01]  /*2260*/  ISETP.GT.U32.AND P4, PT, R9, R159, PT ;  /* 0x0000009f0900720c */ /* 0x000fe20003f84070 */
[----:B------:R-:W-:Y:S01]  /*2270*/  @!P3 IMAD.MOV R169, RZ, RZ, -R169 ;  /* 0x000000ffffa9b224 */ /* 0x000fe200078e0aa9 */
[----:B------:R-:W-:Y:S01]  /*2280*/  ISETP.GT.U32.AND P3, PT, R8, R13, PT ;  /* 0x0000000d0800720c */ /* 0x000fe20003f64070 */
[----:B------:R-:W-:Y:S01]  /*2290*/  @!P5 IMAD.IADD R160, R160, 0x1, -R9 ;  /* 0x00000001a0a0d824 */ /* 0x000fe200078e0a09 */
[----:B------:R-:W-:Y:S01]  /*22a0*/  ISETP.GT.U32.AND P6, PT, R8, R15, PT ;  /* 0x0000000f0800720c */ /* 0x000fe20003fc4070 */
[----:B------:R-:W-:Y:S01]  /*22b0*/  @!P0 IMAD.MOV R175, RZ, RZ, -R175 ;  /* 0x000000ffffaf8224 */ /* 0x000fe200078e0aaf */
[----:B------:R-:W-:Y:S01]  /*22c0*/  ISETP.GE.AND P0, PT, R2, RZ, PT ;  /* 0x000000ff0200720c */ /* 0x000fe20003f06270 */
[----:B------:R-:W-:Y:S01]  /*22d0*/  @!P2 IMAD.MOV R177, RZ, RZ, -R177 ;  /* 0x000000ffffb1a224 */ /* 0x000fe200078e0ab1 */
[----:B------:R-:W-:Y:S01]  /*22e0*/  ISETP.GE.AND P2, PT, R3, RZ, PT ;  /* 0x000000ff0300720c */ /* 0x000fe20003f46270 */
[C---:B-1----:R-:W-:Y:S01]  /*22f0*/  VIADD R14, R10.reuse, 0xffffffea ;  /* 0xffffffea0a0e7836 */ /* 0x042fe20000000000 */
[----:B------:R-:W-:Y:S01]  /*2300*/  ISETP.GE.AND P5, PT, R25, RZ, PT ;  /* 0x000000ff1900720c */ /* 0x000fe20003fa6270 */
[----:B------:R-:W-:-:S02]  /*2310*/  VIADD R22, R10, 0xffffffff ;  /* 0xffffffff0a167836 */ /* 0x000fc40000000000 */
[----:B------:R-:W-:Y:S01]  /*2320*/  @!P4 IMAD.IADD R159, R159, 0x1, -R9 ;  /* 0x000000019f9fc824 */ /* 0x000fe200078e0a09 */
[----:B------:R-:W-:Y:S01]  /*2330*/  ISETP.GE.AND P4, PT, R28, RZ, PT ;  /* 0x000000ff1c00720c */ /* 0x000fe20003f86270 */
[--C-:B------:R-:W-:Y:S01]  /*2340*/  @!P3 IMAD.IADD R13, R13, 0x1, -R8.reuse ;  /* 0x000000010d0db824 */ /* 0x100fe200078e0a08 */
[----:B------:R-:W-:Y:S01]  /*2350*/  ISETP.GE.AND P3, PT, R29, RZ, PT ;  /* 0x000000ff1d00720c */ /* 0x000fe20003f66270 */
[----:B------:R-:W-:Y:S01]  /*2360*/  @!P6 IMAD.IADD R15, R15, 0x1, -R8 ;  /* 0x000000010f0fe824 */ /* 0x000fe200078e0a08 */
[----:B------:R-:W-:Y:S01]  /*2370*/  ISETP.NE.AND P6, PT, R4, RZ, PT ;  /* 0x000000ff0400720c */ /* 0x000fe20003fc5270 */
[----:B------:R-:W-:Y:S01]  /*2380*/  @!P0 IMAD.MOV R13, RZ, RZ, -R13 ;  /* 0x000000ffff0d8224 */ /* 0x000fe200078e0a0d */
[----:B------:R-:W-:Y:S01]  /*2390*/  LOP3.LUT R4, RZ, R4, RZ, 0x33, !PT ;  /* 0x00000004ff047212 */ /* 0x000fe200078e33ff */
[----:B------:R-:W-:Y:S01]  /*23a0*/  @!P2 IMAD.MOV R15, RZ, RZ, -R15 ;  /* 0x000000ffff0fa224 */ /* 0x000fe200078e0a0f */
[----:B------:R-:W-:Y:S01]  /*23b0*/  ISETP.GE.AND P2, PT, R19, RZ, PT ;  /* 0x000000ff1300720c */ /* 0x000fe20003f46270 */
[----:B------:R-:W-:Y:S01]  /*23c0*/  VIADD R8, R10, 0xffffffec ;  /* 0xffffffec0a087836 */ /* 0x000fe20000000000 */
[----:B------:R-:W-:Y:S01]  /*23d0*/  SEL R26, R4, R13, !P6 ;  /* 0x0000000d041a7207 */ /* 0x000fe20007000000 */
[----:B------:R-:W-:Y:S01]  /*23e0*/  VIADD R19, R10, 0xffffffe6 ;  /* 0xffffffe60a137836 */ /* 0x000fe20000000000 */
[----:B------:R-:W-:Y:S01]  /*23f0*/  SEL R28, R4, R15, !P6 ;  /* 0x0000000f041c7207 */ /* 0x000fe20007000000 */
[----:B------:R-:W-:Y:S01]  /*2400*/  VIADD R4, R10, 0xffffffed ;  /* 0xffffffed0a047836 */ /* 0x000fe20000000000 */
[----:B------:R-:W-:Y:S01]  /*2410*/  ISETP.GE.AND P0, PT, R20, RZ, PT ;  /* 0x000000ff1400720c */ /* 0x000fe20003f06270 */
[----:B------:R-:W-:Y:S01]  /*2420*/  @!P4 IMAD.MOV R181, RZ, RZ, -R181 ;  /* 0x000000ffffb5c224 */ /* 0x000fe200078e0ab5 */
[----:B------:R-:W-:Y:S01]  /*2430*/  ISETP.GE.U32.AND P4, PT, R8, 0x7fffffcd, PT ;  /* 0x7fffffcd0800780c */ /* 0x000fe20003f86070 */
[----:B------:R-:W-:Y:S01]  /*2440*/  VIADD R8, R10, 0xffffffee ;  /* 0xffffffee0a087836 */ /* 0x000fe20000000000 */
[----:B------:R-:W-:Y:S01]  /*2450*/  ISETP.GE.U32.AND P6, PT, R4, 0x7fffffce, PT ;  /* 0x7fffffce0400780c */ /* 0x000fe20003fc6070 */
[----:B------:R-:W-:Y:S01]  /*2460*/  VIADD R4, R10, 0xffffffef ;  /* 0xffffffef0a047836 */ /* 0x000fe20000000000 */
[----:B------:R-:W-:Y:S01]  /*2470*/  SEL R12, RZ, 0x1, P4 ;  /* 0x00000001ff0c7807 */ /* 0x000fe20002000000 */
        /* <DEDUP_REMOVED lines=9> */
[----:B------:R-:W-:Y:S01]  /*2510*/  SEL R8, RZ, 0x4, P3 ;  /* 0x00000004ff087807 */ /* 0x000fe20001800000 */
[----:B------:R-:W-:Y:S01]  /*2520*/  IMAD.IADD R12, R12, 0x1, R13 ;  /* 0x000000010c0c7824 */ /* 0x000fe200078e020d */
[----:B------:R-:W-:Y:S01]  /*2530*/  ISETP.GE.U32.AND P3, PT, R4, 0x7fffffca, PT ;  /* 0x7fffffca0400780c */ /* 0x000fe20003f66070 */
[----:B------:R-:W-:Y:S01]  /*2540*/  VIADD R4, R10, 0xffffffeb ;  /* 0xffffffeb0a047836 */ /* 0x000fe20000000000 */
[----:B------:R-:W-:-:S02]  /*2550*/  SEL R9, RZ, 0x7fff8, P4 ;  /* 0x0007fff8ff097807 */ /* 0x000fc40002000000 */
[----:B------:R-:W-:Y:S01]  /*2560*/  ISETP.GE.U32.AND P4, PT, R14, 0x7fffffcb, PT ;  /* 0x7fffffcb0e00780c */ /* 0x000fe20003f86070 */
[----:B------:R-:W-:Y:S01]  /*2570*/  VIADD R14, R10, 0xffffffe4 ;  /* 0xffffffe40a0e7836 */ /* 0x000fe20000000000 */
[----:B------:R-:W-:Y:S02]  /*2580*/  SEL R16, RZ, 0x1, P6 ;  /* 0x00000001ff107807 */ /* 0x000fe40003000000 */
[----:B------:R-:W-:Y:S01]  /*2590*/  ISETP.GE.U32.AND P6, PT, R4, 0x7fffffcc, PT ;  /* 0x7fffffcc0400780c */ /* 0x000fe20003fc6070 */
[----:B------:R-:W-:Y:S01]  /*25a0*/  VIADD R4, R10, 0xffffffe5 ;  /* 0xffffffe50a047836 */ /* 0x000fe20000000000 */
[----:B------:R-:W-:Y:S02]  /*25b0*/  SEL R17, RZ, 0x1fffe, P3 ;  /* 0x0001fffeff117807 */ /* 0x000fe40001800000 */
[----:B------:R-:W-:Y:S02]  /*25c0*/  ISETP.GE.U32.AND P3, PT, R14, 0x7fffffc5, PT ;  /* 0x7fffffc50e00780c */ /* 0x000fe40003f66070 */
[----:B------:R-:W-:Y:S01]  /*25d0*/  SEL R14, RZ, 0x4, P4 ;  /* 0x00000004ff0e7807 */ /* 0x000fe20002000000 */
[----:B------:R-:W-:Y:S01]  /*25e0*/  IMAD.IADD R16, R16, 0x1, R17 ;  /* 0x0000000110107824 */ /* 0x000fe200078e0211 */
[----:B------:R-:W-:Y:S01]  /*25f0*/  ISETP.GE.U32.AND P4, PT, R4, 0x7fffffc6, PT ;  /* 0x7fffffc60400780c */ /* 0x000fe20003f86070 */
[----:B------:R-:W-:Y:S01]  /*2600*/  VIADD R4, R10, 0xffffffe1 ;  /* 0xffffffe10a047836 */ /* 0x000fe20000000000 */
[----:B------:R-:W-:Y:S01]  /*2610*/  ISETP.GE.AND P5, PT, R18, RZ, PT ;  /* 0x000000ff1200720c */ /* 0x000fe20003fa6270 */
[----:B------:R-:W-:Y:S01]  /*2620*/  VIADD R18, R10, 0xffffffe7 ;  /* 0xffffffe70a127836 */ /* 0x000fe20000000000 */
[----:B------:R-:W-:-:S02]  /*2630*/  SEL R15, RZ, 0x7fff8, P6 ;  /* 0x0007fff8ff0f7807 */ /* 0x000fc40003000000 */
[----:B------:R-:W-:Y:S01]  /*2640*/  ISETP.GE.U32.AND P6, PT, R19, 0x7fffffc7, PT ;  /* 0x7fffffc71300780c */ /* 0x000fe20003fc6070 */
[----:B------:R-:W-:Y:S01]  /*2650*/  VIADD R19, R10, 0xffffffe2 ;  /* 0xffffffe20a137836 */ /* 0x000fe20000000000 */
[----:B------:R-:W-:Y:S02]  /*2660*/  SEL R21, RZ, 0x1fffe, P4 ;  /* 0x0001fffeff157807 */ /* 0x000fe40002000000 */
[----:B------:R-:W-:Y:S02]  /*2670*/  SEL R20, RZ, 0x1, P3 ;  /* 0x00000001ff147807 */ /* 0x000fe40001800000 */
[----:B------:R-:W-:Y:S01]  /*2680*/  ISETP.GE.U32.AND P4, PT, R4, 0x7fffffc2, PT ;  /* 0x7fffffc20400780c */ /* 0x000fe20003f86070 */
[----:B------:R-:W-:Y:S01]  /*2690*/  VIADD R4, R10, 0xffffffe0 ;  /* 0xffffffe00a047836 */ /* 0x000fe20000000000 */
[----:B------:R-:W-:Y:S01]  /*26a0*/  ISETP.GE.U32.AND P3, PT, R18, 0x7fffffc8, PT ;  /* 0x7fffffc81200780c */ /* 0x000fe20003f66070 */
[----:B------:R-:W-:Y:S01]  /*26b0*/  IMAD.IADD R20, R20, 0x1, R21 ;  /* 0x0000000114147824 */ /* 0x000fe200078e0215 */
[----:B------:R-:W-:Y:S01]  /*26c0*/  SEL R18, RZ, 0x4, P6 ;  /* 0x00000004ff127807 */ /* 0x000fe20003000000 */
[----:B------:R-:W-:Y:S01]  /*26d0*/  @!P5 IMAD.MOV R179, RZ, RZ, -R179 ;  /* 0x000000ffffb3d224 */ /* 0x000fe200078e0ab3 */
[----:B------:R-:W-:-:S02]  /*26e0*/  ISETP.GE.U32.AND P6, PT, R19, 0x7fffffc3, PT ;  /* 0x7fffffc31300780c */ /* 0x000fc40003fc6070 */
[----:B------:R-:W-:Y:S02]  /*26f0*/  SEL R19, RZ, 0x7fff8, P3 ;  /* 0x0007fff8ff137807 */ /* 0x000fe40001800000 */
[----:B------:R-:W-:Y:S02]  /*2700*/  ISETP.GE.U32.AND P3, PT, R4, 0x7fffffc1, PT ;  /* 0x7fffffc10400780c */ /* 0x000fe40003f66070 */
[----:B------:R-:W-:Y:S02]  /*2710*/  SEL R24, RZ, 0x1fffe, P4 ;  /* 0x0001fffeff187807 */ /* 0x000fe40002000000 */
[----:B------:R-:W-:Y:S02]  /*2720*/  ISETP.GE.U32.AND P4, PT, R22, 0x7fffffe0, PT ;  /* 0x7fffffe01600780c */ /* 0x000fe40003f86070 */
[----:B------:R-:W-:Y:S02]  /*2730*/  SEL R22, RZ, 0x4, P6 ;  /* 0x00000004ff167807 */ /* 0x000fe40003000000 */
[----:B------:R-:W-:-:S02]  /*2740*/  ISETP.GE.U32.AND P6, PT, R23, 0x7fffffc4, PT ;  /* 0x7fffffc41700780c */ /* 0x000fc40003fc6070 */
[----:B------:R-:W-:Y:S02]  /*2750*/  SEL R23, RZ, 0x1, P3 ;  /* 0x00000001ff177807 */ /* 0x000fe40001800000 */
[----:B------:R-:W-:Y:S02]  /*2760*/  LOP3.LUT R16, R16, 0x3, RZ, 0xc0, !PT ;  /* 0x0000000310107812 */ /* 0x000fe400078ec0ff */
[----:B------:R-:W-:Y:S01]  /*2770*/  LOP3.LUT R12, R12, 0x3, RZ, 0xc0, !PT ;  /* 0x000000030c0c7812 */ /* 0x000fe200078ec0ff */
[----:B------:R-:W-:Y:S01]  /*2780*/  IMAD.IADD R23, R23, 0x1, R24 ;  /* 0x0000000117177824 */ /* 0x000fe200078e0218 */
[----:B------:R-:W-:Y:S01]  /*2790*/  IADD3 R14, PT, PT, R16, R15, R14 ;  /* 0x0000000f100e7210 */ /* 0x000fe20007ffe00e */
[----:B------:R-:W-:Y:S01]  /*27a0*/  VIADD R15, R10, 0xfffffff7 ;  /* 0xfffffff70a0f7836 */ /* 0x000fe20000000000 */
[----:B------:R-:W-:Y:S02]  /*27b0*/  SEL R13, RZ, 0x7fff8, P6 ;  /* 0x0007fff8ff0d7807 */ /* 0x000fe40003000000 */
[----:B------:R-:W-:Y:S01]  /*27c0*/  LOP3.LUT R20, R20, 0x3, RZ, 0xc0, !PT ;  /* 0x0000000314147812 */ /* 0x000fe200078ec0ff */
[----:B------:R-:W-:Y:S01]  /*27d0*/  IMAD.SHL.U32 R14, R14, 0x100, RZ ;  /* 0x000001000e0e7824 */ /* 0x000fe200078e00ff */
[----:B------:R-:W-:-:S02]  /*27e0*/  LOP3.LUT R23, R23, 0x3, RZ, 0xc0, !PT ;  /* 0x0000000317177812 */ /* 0x000fc400078ec0ff */
[----:B------:R-:W-:Y:S01]  /*27f0*/  IADD3 R9, PT, PT, R12, R9, R8 ;  /* 0x000000090c097210 */ /* 0x000fe20007ffe008 */
[-C--:B------:R-:W-:Y:S01]  /*2800*/  IMAD R8, R26, R11.reuse, RZ ;  /* 0x0000000b1a087224 */ /* 0x080fe200078e02ff */
[----:B------:R-:W-:Y:S01]  /*2810*/  ISETP.GE.AND P5, PT, R30, RZ, PT ;  /* 0x000000ff1e00720c */ /* 0x000fe20003fa6270 */
[----:B------:R-:W-:Y:S01]  /*2820*/  IMAD R11, R28, R11, RZ ;  /* 0x0000000b1c0b7224 */ /* 0x000fe200078e02ff */
[----:B------:R-:W-:Y:S02]  /*2830*/  IADD3 R18, PT, PT, R20, R19, R18 ;  /* 0x0000001314127210 */ /* 0x000fe40007ffe012 */
[----:B------:R-:W-:Y:S01]  /*2840*/  IADD3 R13, PT, PT, R23, R13, R22 ;  /* 0x0000000d170d7210 */ /* 0x000fe20007ffe016 */
[----:B---3--:R-:W-:Y:S08]  /*2850*/  BRA.U UP0, `(.L_x_11) ;  /* 0x0000000100187547 */ /* 0x008ff0000b800000 */
[----:B------:R-:W-:Y:S01]  /*2860*/  ELECT P6, URZ, PT ;  /* 0x0000000000ff782f */ /* 0x000fe200038c0000 */
[----:B------:R-:W-:Y:S01]  /*2870*/  IMAD.MOV.U32 R12, RZ, RZ, 0x1 ;  /* 0x00000001ff0c7424 */ /* 0x000fe200078e00ff */
[----:B------:R-:W-:Y:S01]  /*2880*/  UMOV UR4, 0x40 ;  /* 0x0000004000047882 */ /* 0x000fe20000000000 */
[----:B------:R-:W-:Y:S01]  /*2890*/  UVIRTCOUNT.DEALLOC.SMPOOL 0x80 ;  /* 0x000000800000784c */ /* 0x000fe20000000000 */
[----:B------:R-:W-:-:S09]  /*28a0*/  ULEA UR4, UR5, UR4, 0x18 ;  /* 0x0000000405047291 */ /* 0x000fd2000f8ec0ff */
[----:B------:R1:W-:Y:S03]  /*28b0*/  @P6 STS.U8 [UR4], R12 ;  /* 0x0000000cff006988 */ /* 0x0003e60008000004 */
.L_x_11:
[----:B------:R-:W-:Y:S01]  /*28c0*/  UIADD3 UR9, UPT, UPT, UR19, UR9, URZ ;  /* 0x0000000913097290 */ /* 0x000fe2000fffe0ff */
[----:B------:R-:W-:Y:S01]  /*28d0*/  LOP3.LUT R13, R13, 0xf, RZ, 0xc0, !PT ;  /* 0x0000000f0d0d7812 */ /* 0x000fe200078ec0ff */
[----:B------:R-:W-:Y:S01]  /*28e0*/  VOTEU.ALL UP1, P1 ;  /* 0x0000000000ff7886 */ /* 0x000fe20000820000 */
[----:B------:R-:W-:Y:S01]  /*28f0*/  UMOV UR4, 0x1 ;  /* 0x0000000100047882 */ /* 0x000fe20000000000 */
[----:B------:R-:W-:Y:S01]  /*2900*/  UIADD3 UR10, UPT, UPT, UR8, 0xc000, URZ ;  /* 0x0000c000080a7890 */ /* 0x000fe2000fffe0ff */
[----:B------:R-:W-:Y:S01]  /*2910*/  @!P5 IMAD.MOV R185, RZ, RZ, -R185 ;  /* 0x000000ffffb9d224 */ /* 0x000fe200078e0ab9 */
[----:B-1----:R-:W-:Y:S01]  /*2920*/  LOP3.LUT R12, R14, 0xf00, RZ, 0xe2, !PT ;  /* 0x00000f000e0c7812 */ /* 0x002fe200078ee2ff */
[----:B------:R-:W-:Y:S01]  /*2930*/  IMAD R13, R18, 0x10, R13 ;  /* 0x00000010120d7824 */ /* 0x000fe200078e020d */
[----:B------:R-:W-:-:S04]  /*2940*/  @!UP1 UIADD3 UR6, UPT, UPT, -UR4, 0x100000, URZ ;  /* 0x0010000004069890 */ /* 0x000fc8000fffe1ff */
[----:B------:R-:W-:Y:S02]  /*2950*/  @!UP1 USHF.L.U32 UR7, UR6, 0xb, URZ ;  /* 0x0000000b06079899 */ /* 0x000fe400080006ff */
[----:B------:R-:W-:Y:S01]  /*2960*/  @!UP1 USHF.L.U32 UR6, UR6, 0x1, URZ ;  /* 0x0000000106069899 */ /* 0x000fe200080006ff */
[----:B------:R-:W-:Y:S01]  /*2970*/  STTM.x64 tmem[UR9], RZ ;  /* 0x000000ff000079ed */ /* 0x000fe20008340009 */
[----:B------:R-:W-:Y:S01]  /*2980*/  STTM.x64 tmem[UR9+0x40], RZ ;  /* 0x000040ff000079ed */ /* 0x000fe20008340009 */
[----:B------:R-:W-:Y:S01]  /*2990*/  STTM.x64 tmem[UR9+0x80], RZ ;  /* 0x000080ff000079ed */ /* 0x000fe20008340009 */
[----:B------:R-:W-:Y:S01]  /*29a0*/  STTM.x64 tmem[UR9+0xc0], RZ ;  /* 0x0000c0ff000079ed */ /* 0x000fe20008340009 */
[----:B------:R-:W-:Y:S01]  /*29b0*/  STTM.x64 tmem[UR9+0x100], RZ ;  /* 0x000100ff000079ed */ /* 0x000fe20008340009 */
[----:B------:R-:W-:Y:S01]  /*29c0*/  STTM.x64 tmem[UR9+0x140], RZ ;  /* 0x000140ff000079ed */ /* 0x000fe20008340009 */
[----:B------:R-:W-:Y:S01]  /*29d0*/  STTM.x64 tmem[UR9+0x180], RZ ;  /* 0x000180ff000079ed */ /* 0x000fe20008340009 */
[----:B------:R-:W-:Y:S01]  /*29e0*/  STTM.x64 tmem[UR9+0x1c0], RZ ;  /* 0x0001c0ff000079ed */ /* 0x000fe20008340009 */
[----:B------:R-:W1:Y:S02]  /*29f0*/  FENCE.VIEW.ASYNC.T ;  /* 0x00000000000073c6 */ /* 0x000e640000000200 */
[----:B-1----:R-:W-:Y:S01]  /*2a00*/  BAR.SYNC.DEFER_BLOCKING 0x0 ;  /* 0x0000000000007b1d */ /* 0x002fe20000010000 */
[----:B------:R-:W-:Y:S01]  /*2a10*/  LEA R30, P5, R8, UR12, 0x1 ;  /* 0x0000000c081e7c11 */ /* 0x000fe2000f8a08ff */
[----:B------:R-:W-:Y:S01]  /*2a20*/  IMAD R9, R9, 0x1000, R12 ;  /* 0x0000100009097824 */ /* 0x000fe200078e020c */
[----:B------:R-:W-:Y:S01]  /*2a30*/  PRMT R184, RZ, 0x7610, R184 ;  /* 0x00007610ffb87816 */ /* 0x000fe200000000b8 */
[----:B------:R-:W-:Y:S01]  /*2a40*/  VIADD R12, R10, 0xfffffff6 ;  /* 0xfffffff60a0c7836 */ /* 0x000fe20000000000 */
[----:B------:R-:W-:Y:S01]  /*2a50*/  LEA.HI.X.SX32 R31, R8, UR13, 0x1, P5 ;  /* 0x0000000d081f7c11 */ /* 0x000fe2000a8f0eff */
[----:B------:R-:W-:Y:S01]  /*2a60*/  VOTEU.ALL UP2, P1 ;  /* 0x0000000000ff7886 */ /* 0x000fe20000840000 */
[----:B------:R-:W-:-:S02]  /*2a70*/  LOP3.LUT R8, R13, 0xff, RZ, 0xc0, !PT ;  /* 0x000000ff0d087812 */ /* 0x000fc400078ec0ff */
[----:B------:R-:W-:Y:S02]  /*2a80*/  LEA R32, P5, R11, UR12, 0x1 ;  /* 0x0000000c0b207c11 */ /* 0x000fe4000f8a08ff */
[----:B------:R-:W-:Y:S01]  /*2a90*/  PRMT R244, RZ, 0x7610, R244 ;  /* 0x00007610fff47816 */ /* 0x000fe200000000f4 */
[----:B------:R-:W-:Y:S01]  /*2aa0*/  IMAD.IADD R142, R9, 0x1, R8 ;  /* 0x00000001098e7824 */ /* 0x000fe200078e0208 */
[----:B------:R-:W-:Y:S01]  /*2ab0*/  LEA.HI.X.SX32 R33, R11, UR13, 0x1, P5 ;  /* 0x0000000d0b217c11 */ /* 0x000fe2000a8f0eff */
[----:B------:R-:W1:Y:S01]  /*2ac0*/  LDC.64 R8, c[0x0][0x3a8] ;  /* 0x0000ea00ff087b82 */ /* 0x000e620000000a00 */
[----:B------:R-:W-:Y:S02]  /*2ad0*/  PRMT R240, RZ, 0x7610, R240 ;  /* 0x00007610fff07816 */ /* 0x000fe400000000f0 */
[----:B------:R-:W-:Y:S02]  /*2ae0*/  LOP3.LUT R142, R142, 0xffff, RZ, 0xc0, !PT ;  /* 0x0000ffff8e8e7812 */ /* 0x000fe400078ec0ff */
[----:B------:R-:W-:-:S02]  /*2af0*/  PRMT R252, RZ, 0x7610, R252 ;  /* 0x00007610fffc7816 */ /* 0x000fc400000000fc */
[--C-:B------:R-:W-:Y:S02]  /*2b00*/  SHF.R.U32.HI R11, RZ, 0xf, R142.reuse ;  /* 0x0000000fff0b7819 */ /* 0x100fe4000001168e */
[----:B------:R-:W-:Y:S01]  /*2b10*/  ISETP.GE.U32.AND P6, PT, R15, 0x7fffffd8, PT ;  /* 0x7fffffd80f00780c */ /* 0x000fe20003fc6070 */
[----:B------:R-:W2:Y:S02]  /*2b20*/  FENCE.VIEW.ASYNC.S ;  /* 0x00000000000073c6 */ /* 0x000ea40000000000 */
[----:B--2---:R2:W3:Y:S02]  /*2b30*/  @!UP2 SYNCS.EXCH.64 URZ, [UR10], UR6 ;  /* 0x000000060affa5b2 */ /* 0x0044e40008000100 */
[----:B---3--:R-:W-:Y:S01]  /*2b40*/  BAR.SYNC.DEFER_BLOCKING 0x0 ;  /* 0x0000000000007b1d */ /* 0x008fe20000010000 */
[----:B------:R-:W-:Y:S02]  /*2b50*/  ISETP.GE.U32.AND P5, PT, R12, 0x7fffffd7, PT ;  /* 0x7fffffd70c00780c */ /* 0x000fe40003fa6070 */
[----:B------:R-:W-:Y:S01]  /*2b60*/  SHF.R.U32.HI R12, RZ, 0x7, R142 ;  /* 0x00000007ff0c7819 */ /* 0x000fe2000001168e */
[----:B-1----:R-:W-:-:S02]  /*2b70*/  IMAD.SHL.U32 R41, R8, 0x10, RZ ;  /* 0x0000001008297824 */ /* 0x002fc400078e00ff */
[C---:B------:R-:W-:Y:S01]  /*2b80*/  IMAD.SHL.U32 R37, R8.reuse, 0x8, RZ ;  /* 0x0000000808257824 */ /* 0x040fe200078e00ff */
[----:B------:R-:W-:Y:S01]  /*2b90*/  PRMT R242, RZ, 0x7610, R242 ;  /* 0x00007610fff27816 */ /* 0x000fe200000000f2 */
[C---:B------:R-:W-:Y:S01]  /*2ba0*/  IMAD R45, R8.reuse, 0x18, RZ ;  /* 0x00000018082d7824 */ /* 0x040fe200078e02ff */
[----:B------:R-:W-:Y:S02]  /*2bb0*/  PRMT R246, RZ, 0x7610, R246 ;  /* 0x00007610fff67816 */ /* 0x000fe400000000f6 */
[----:B------:R-:W-:Y:S02]  /*2bc0*/  PRMT R250, RZ, 0x7610, R250 ;  /* 0x00007610fffa7816 */ /* 0x000fe400000000fa */
[----:B------:R-:W-:Y:S01]  /*2bd0*/  PRMT R248, RZ, 0x7610, R248 ;  /* 0x00007610fff87816 */ /* 0x000fe200000000f8 */
[C---:B------:R-:W-:Y:S01]  /*2be0*/  IMAD R49, R8.reuse, 0x9, RZ ;  /* 0x0000000908317824 */ /* 0x040fe200078e02ff */
[----:B0-----:R-:W3:Y:S01]  /*2bf0*/  @!P4 LDG.E.U16 R184, desc[UR20][R30.64] ;  /* 0x000000141eb8c981 */ /* 0x001ee2000c1e1500 */
[----:B------:R-:W-:Y:S01]  /*2c00*/  PRMT R232, RZ, 0x7610, R232 ;  /* 0x00007610ffe87816 */ /* 0x000fe200000000e8 */
[----:B------:R-:W-:Y:S01]  /*2c10*/  IMAD R53, R8, 0x11, RZ ;  /* 0x0000001108357824 */ /* 0x000fe200078e02ff */
[----:B------:R-:W-:Y:S01]  /*2c20*/  PRMT R238, RZ, 0x7610, R238 ;  /* 0x00007610ffee7816 */ /* 0x000fe200000000ee */
[----:B------:R-:W4:Y:S01]  /*2c30*/  @!P4 LDG.E.U16 R244, desc[UR20][R32.64] ;  /* 0x0000001420f4c981 */ /* 0x000f22000c1e1500 */
[----:B------:R-:W-:Y:S01]  /*2c40*/  LOP3.LUT P4, RZ, R11, 0x1, RZ, 0xc0, !PT ;  /* 0x000000010bff7812 */ /* 0x000fe2000788c0ff */
[C---:B------:R-:W-:Y:S01]  /*2c50*/  IMAD.WIDE R38, R41.reuse, 0x2, R30 ;  /* 0x0000000229267825 */ /* 0x040fe200078e021e */
[----:B------:R-:W-:Y:S01]  /*2c60*/  PRMT R237, RZ, 0x7610, R237 ;  /* 0x00007610ffed7816 */ /* 0x000fe200000000ed */
[----:B--2---:R-:W0:Y:S02]  /*2c70*/  LDCU UR6, c[0x0][0x3b0] ;  /* 0x00007600ff0677ac */ /* 0x004e240008000800 */
[----:B------:R-:W-:-:S04]  /*2c80*/  IMAD.WIDE R40, R41, 0x2, R32 ;  /* 0x0000000229287825 */ /* 0x000fc800078e0220 */
[----:B------:R-:W-:-:S04]  /*2c90*/  IMAD.WIDE R34, R37, 0x2, R30 ;  /* 0x0000000225227825 */ /* 0x000fc800078e021e */
[----:B------:R-:W2:Y:S01]  /*2ca0*/  @P4 LDG.E.U16 R240, desc[UR20][R38.64] ;  /* 0x0000001426f04981 */ /* 0x000ea2000c1e1500 */
[----:B------:R-:W-:-:S03]  /*2cb0*/  IMAD.WIDE R36, R37, 0x2, R32 ;  /* 0x0000000225247825 */ /* 0x000fc600078e0220 */
[----:B------:R-:W5:Y:S01]  /*2cc0*/  @P4 LDG.E.U16 R252, desc[UR20][R40.64] ;  /* 0x0000001428fc4981 */ /* 0x000f62000c1e1500 */
[----:B------:R-:W-:Y:S01]  /*2cd0*/  LOP3.LUT P4, RZ, R12, 0x1, RZ, 0xc0, !PT ;  /* 0x000000010cff7812 */ /* 0x000fe2000788c0ff */
[----:B------:R-:W-:Y:S02]  /*2ce0*/  VIADD R11, R10, 0xfffffffe ;  /* 0xfffffffe0a0b7836 */ /* 0x000fe40000000000 */
[C---:B------:R-:W-:Y:S01]  /*2cf0*/  IMAD.WIDE R42, R45.reuse, 0x2, R30 ;  /* 0x000000022d2a7825 */ /* 0x040fe200078e021e */
[----:B------:R-:W2:Y:S03]  /*2d00*/  @!P6 LDG.E.U16 R242, desc[UR20][R34.64] ;  /* 0x0000001422f2e981 */ /* 0x000ea6000c1e1500 */
[----:B------:R-:W-:Y:S01]  /*2d10*/  IMAD.WIDE R44, R45, 0x2, R32 ;  /* 0x000000022d2c7825 */ /* 0x000fe200078e0220 */
[----:B------:R-:W2:Y:S01]  /*2d20*/  @!P6 LDG.E.U16 R246, desc[UR20][R36.64] ;  /* 0x0000001424f6e981 */ /* 0x000ea2000c1e1500 */
[----:B------:R-:W-:-:S02]  /*2d30*/  ISETP.GE.U32.AND P6, PT, R11, 0x7fffffdf, PT ;  /* 0x7fffffdf0b00780c */ /* 0x000fc40003fc6070 */
[----:B------:R-:W-:Y:S02]  /*2d40*/  SHF.R.U32.HI R11, RZ, 0xe, R142 ;  /* 0x0000000eff0b7819 */ /* 0x000fe4000001168e */
[----:B------:R-:W2:Y:S01]  /*2d50*/  @P4 LDG.E.U16 R250, desc[UR20][R42.64] ;  /* 0x000000142afa4981 */ /* 0x000ea2000c1e1500 */
[----:B------:R-:W-:-:S03]  /*2d60*/  IMAD.WIDE R46, R49, 0x2, R30 ;  /* 0x00000002312e7825 */ /* 0x000fc600078e021e */
[----:B------:R-:W2:Y:S01]  /*2d70*/  @P4 LDG.E.U16 R248, desc[UR20][R44.64] ;  /* 0x000000142cf84981 */ /* 0x000ea2000c1e1500 */
[----:B------:R-:W-:Y:S01]  /*2d80*/  LOP3.LUT P4, RZ, R11, 0x1, RZ, 0xc0, !PT ;  /* 0x000000010bff7812 */ /* 0x000fe2000788c0ff */
[----:B------:R-:W-:Y:S01]  /*2d90*/  IMAD.WIDE R48, R49, 0x2, R32 ;  /* 0x0000000231307825 */ /* 0x000fe200078e0220 */
[----:B------:R-:W-:Y:S01]  /*2da0*/  SHF.R.U32.HI R12, RZ, 0x6, R142 ;  /* 0x00000006ff0c7819 */ /* 0x000fe2000001168e */
[----:B------:R-:W2:Y:S01]  /*2db0*/  @!P5 LDG.E.U16 R232, desc[UR20][R46.64] ;  /* 0x000000142ee8d981 */ /* 0x000ea2000c1e1500 */
[----:B------:R-:W-:Y:S01]  /*2dc0*/  PRMT R236, RZ, 0x7610, R236 ;  /* 0x00007610ffec7816 */ /* 0x000fe200000000ec */
[C---:B------:R-:W-:Y:S02]  /*2dd0*/  IMAD.WIDE R50, R53.reuse, 0x2, R30 ;  /* 0x0000000235327825 */ /* 0x040fe400078e021e */
[----:B------:R-:W2:Y:S01]  /*2de0*/  @!P5 LDG.E.U16 R238, desc[UR20][R48.64] ;  /* 0x0000001430eed981 */ /* 0x000ea2000c1e1500 */
[----:B------:R-:W-:Y:S01]  /*2df0*/  LOP3.LUT P5, RZ, R12, 0x1, RZ, 0xc0, !PT ;  /* 0x000000010cff7812 */ /* 0x000fe200078ac0ff */
[----:B------:R-:W-:-:S04]  /*2e00*/  IMAD.WIDE R52, R53, 0x2, R32 ;  /* 0x0000000235347825 */ /* 0x000fc800078e0220 */
[----:B------:R-:W-:Y:S01]  /*2e10*/  VIADD R11, R10, 0xfffffffd ;  /* 0xfffffffd0a0b7836 */ /* 0x000fe20000000000 */
[----:B------:R-:W2:Y:S01]  /*2e20*/  @P4 LDG.E.U16 R237, desc[UR20][R50.64] ;  /* 0x0000001432ed4981 */ /* 0x000ea2000c1e1500 */
[----:B------:R-:W-:-:S03]  /*2e30*/  IMAD R57, R8, 0x19, RZ ;  /* 0x0000001908397824 */ /* 0x000fc600078e02ff */
[----:B------:R-:W2:Y:S01]  /*2e40*/  @P4 LDG.E.U16 R236, desc[UR20][R52.64] ;  /* 0x0000001434ec4981 */ /* 0x000ea2000c1e1500 */
[----:B------:R-:W-:Y:S01]  /*2e50*/  ISETP.GE.U32.AND P4, PT, R11, 0x7fffffde, PT ;  /* 0x7fffffde0b00780c */ /* 0x000fe20003f86070 */
[C---:B------:R-:W-:Y:S01]  /*2e60*/  IMAD.WIDE R54, R57.reuse, 0x2, R30 ;  /* 0x0000000239367825 */ /* 0x040fe200078e021e */
[----:B------:R-:W-:Y:S02]  /*2e70*/  PRMT R235, RZ, 0x7610, R235 ;  /* 0x00007610ffeb7816 */ /* 0x000fe400000000eb */
[----:B------:R-:W-:Y:S01]  /*2e80*/  PRMT R234, RZ, 0x7610, R234 ;  /* 0x00007610ffea7816 */ /* 0x000fe200000000ea */
[----:B------:R-:W-:Y:S01]  /*2e90*/  IMAD.WIDE R56, R57, 0x2, R32 ;  /* 0x0000000239387825 */ /* 0x000fe200078e0220 */
[----:B------:R-:W-:Y:S02]  /*2ea0*/  PRMT R231, RZ, 0x7610, R231 ;  /* 0x00007610ffe77816 */ /* 0x000fe400000000e7 */
[----:B------:R-:W-:Y:S01]  /*2eb0*/  PRMT R230, RZ, 0x7610, R230 ;  /* 0x00007610ffe67816 */ /* 0x000fe200000000e6 */
[----:B------:R-:W-:Y:S01]  /*2ec0*/  IMAD.SHL.U32 R65, R8, 0x2, RZ ;  /* 0x0000000208417824 */ /* 0x000fe200078e00ff */
[----:B------:R-:W2:Y:S01]  /*2ed0*/  @P5 LDG.E.U16 R235, desc[UR20][R54.64] ;  /* 0x0000001436eb5981 */ /* 0x000ea2000c1e1500 */
[----:B------:R-:W-:-:S02]  /*2ee0*/  VIADD R12, R10, 0xfffffff5 ;  /* 0xfffffff50a0c7836 */ /* 0x000fc40000000000 */
[C---:B------:R-:W-:Y:S01]  /*2ef0*/  IMAD.WIDE R62, R65.reuse, 0x2, R30 ;  /* 0x00000002413e7825 */ /* 0x040fe200078e021e */
[----:B------:R-:W2:Y:S02]  /*2f00*/  @P5 LDG.E.U16 R234, desc[UR20][R56.64] ;  /* 0x0000001438ea5981 */ /* 0x000ea4000c1e1500 */
[----:B------:R-:W-:Y:S01]  /*2f10*/  ISETP.GE.U32.AND P5, PT, R12, 0x7fffffd6, PT ;  /* 0x7fffffd60c00780c */ /* 0x000fe20003fa6070 */
[----:B------:R-:W-:Y:S01]  /*2f20*/  IMAD.WIDE R64, R65, 0x2, R32 ;  /* 0x0000000241407825 */ /* 0x000fe200078e0220 */
[----:B------:R-:W-:Y:S01]  /*2f30*/  SHF.R.U32.HI R12, RZ, 0xd, R142 ;  /* 0x0000000dff0c7819 */ /* 0x000fe2000001168e */
[----:B------:R-:W2:Y:S01]  /*2f40*/  @!P4 LDG.E.U16 R231, desc[UR20][R62.64] ;  /* 0x000000143ee7c981 */ /* 0x000ea2000c1e1500 */
[----:B------:R-:W-:Y:S01]  /*2f50*/  PRMT R233, RZ, 0x7610, R233 ;  /* 0x00007610ffe97816 */ /* 0x000fe200000000e9 */
[----:B------:R-:W-:Y:S01]  /*2f60*/  IMAD.WIDE R58, R8, 0x2, R30 ;  /* 0x00000002083a7825 */ /* 0x000fe200078e021e */
[----:B------:R-:W-:Y:S01]  /*2f70*/  PRMT R227, RZ, 0x7610, R227 ;  /* 0x00007610ffe37816 */ /* 0x000fe200000000e3 */
[----:B------:R-:W2:Y:S01]  /*2f80*/  @!P4 LDG.E.U16 R230, desc[UR20][R64.64] ;  /* 0x0000001440e6c981 */ /* 0x000ea2000c1e1500 */
[----:B------:R-:W-:Y:S01]  /*2f90*/  LOP3.LUT P4, RZ, R12, 0x1, RZ, 0xc0, !PT ;  /* 0x000000010cff7812 */ /* 0x000fe2000788c0ff */
[----:B------:R-:W-:-:S02]  /*2fa0*/  IMAD.WIDE R60, R8, 0x2, R32 ;  /* 0x00000002083c7825 */ /* 0x000fc400078e0220 */
[----:B------:R-:W2:Y:S02]  /*2fb0*/  @!P6 LDG.E.U16 R233, desc[UR20][R58.64] ;  /* 0x000000143ae9e981 */ /* 0x000ea4000c1e1500 */
[----:B------:R-:W-:Y:S02]  /*2fc0*/  VIADD R11, R10, 0xfffffffc ;  /* 0xfffffffc0a0b7836 */ /* 0x000fe40000000000 */
[----:B------:R-:W-:Y:S01]  /*2fd0*/  IMAD R73, R8, 0x12, RZ ;  /* 0x0000001208497824 */ /* 0x000fe200078e02ff */
[----:B------:R-:W2:Y:S02]  /*2fe0*/  @!P6 LDG.E.U16 R227, desc[UR20][R60.64] ;  /* 0x000000143ce3e981 */ /* 0x000ea4000c1e1500 */
[----:B------:R-:W-:Y:S01]  /*2ff0*/  ISETP.GE.U32.AND P6, PT, R11, 0x7fffffdd, PT ;  /* 0x7fffffdd0b00780c */ /* 0x000fe20003fc6070 */
[C---:B------:R-:W-:Y:S01]  /*3000*/  IMAD.WIDE R70, R73.reuse, 0x2, R30 ;  /* 0x0000000249467825 */ /* 0x040fe200078e021e */
[----:B------:R-:W-:Y:S02]  /*3010*/  PRMT R219, RZ, 0x7610, R219 ;  /* 0x00007610ffdb7816 */ /* 0x000fe400000000db */
[----:B------:R-:W-:Y:S01]  /*3020*/  PRMT R226, RZ, 0x7610, R226 ;  /* 0x00007610ffe27816 */ /* 0x000fe200000000e2 */
[----:B------:R-:W-:Y:S01]  /*3030*/  IMAD.WIDE R72, R73, 0x2, R32 ;  /* 0x0000000249487825 */ /* 0x000fe200078e0220 */
[----:B------:R-:W-:-:S02]  /*3040*/  SHF.R.U32.HI R12, RZ, 0x5, R142 ;  /* 0x00000005ff0c7819 */ /* 0x000fc4000001168e */
[----:B------:R-:W-:Y:S01]  /*3050*/  PRMT R223, RZ, 0x7610, R223 ;  /* 0x00007610ffdf7816 */ /* 0x000fe200000000df */
[C---:B------:R-:W-:Y:S01]  /*3060*/  IMAD R81, R8.reuse, 0x3, RZ ;  /* 0x0000000308517824 */ /* 0x040fe200078e02ff */
[----:B------:R-:W-:Y:S01]  /*3070*/  PRMT R222, RZ, 0x7610, R222 ;  /* 0x00007610ffde7816 */ /* 0x000fe200000000de */
[----:B------:R-:W-:Y:S01]  /*3080*/  IMAD R69, R8, 0xa, RZ ;  /* 0x0000000a08457824 */ /* 0x000fe200078e02ff */
[----:B------:R-:W2:Y:S01]  /*3090*/  @P4 LDG.E.U16 R219, desc[UR20][R70.64] ;  /* 0x0000001446db4981 */ /* 0x000ea2000c1e1500 */
[C---:B------:R-:W-:Y:S01]  /*30a0*/  IMAD.WIDE R78, R81.reuse, 0x2, R30 ;  /* 0x00000002514e7825 */ /* 0x040fe200078e021e */
[----:B------:R-:W-:Y:S02]  /*30b0*/  PRMT R229, RZ, 0x7610, R229 ;  /* 0x00007610ffe57816 */ /* 0x000fe400000000e5 */
[----:B------:R-:W2:Y:S01]  /*30c0*/  @P4 LDG.E.U16 R226, desc[UR20][R72.64] ;  /* 0x0000001448e24981 */ /* 0x000ea2000c1e1500 */
[----:B------:R-:W-:Y:S01]  /*30d0*/  IMAD.WIDE R80, R81, 0x2, R32 ;  /* 0x0000000251507825 */ /* 0x000fe200078e0220 */
[----:B------:R-:W-:-:S02]  /*30e0*/  LOP3.LUT P4, RZ, R12, 0x1, RZ, 0xc0, !PT ;  /* 0x000000010cff7812 */ /* 0x000fc4000788c0ff */
[----:B------:R-:W-:Y:S01]  /*30f0*/  PRMT R228, RZ, 0x7610, R228 ;  /* 0x00007610ffe47816 */ /* 0x000fe200000000e4 */
[C---:B------:R-:W-:Y:S01]  /*3100*/  IMAD.WIDE R66, R69.reuse, 0x2, R30 ;  /* 0x0000000245427825 */ /* 0x040fe200078e021e */
[----:B------:R-:W-:Y:S01]  /*3110*/  SHF.R.U32.HI R12, RZ, 0xc, R142 ;  /* 0x0000000cff0c7819 */ /* 0x000fe2000001168e */
[----:B------:R-:W2:Y:S02]  /*3120*/  @!P6 LDG.E.U16 R223, desc[UR20][R78.64] ;  /* 0x000000144edfe981 */ /* 0x000ea4000c1e1500 */
[----:B------:R-:W-:Y:S02]  /*3130*/  IMAD.WIDE R68, R69, 0x2, R32 ;  /* 0x0000000245447825 */ /* 0x000fe400078e0220 */
[----:B------:R-:W2:Y:S02]  /*3140*/  @!P6 LDG.E.U16 R222, desc[UR20][R80.64] ;  /* 0x0000001450dee981 */ /* 0x000ea4000c1e1500 */
[----:B------:R-:W-:Y:S02]  /*3150*/  VIADD R11, R10, 0xfffffff4 ;  /* 0xfffffff40a0b7836 */ /* 0x000fe40000000000 */
[----:B------:R-:W-:Y:S01]  /*3160*/  IMAD R77, R8, 0x1a, RZ ;  /* 0x0000001a084d7824 */ /* 0x000fe200078e02ff */
[----:B------:R-:W-:Y:S01]  /*3170*/  LOP3.LUT P6, RZ, R12, 0x1, RZ, 0xc0, !PT ;  /* 0x000000010cff7812 */ /* 0x000fe200078cc0ff */
[----:B------:R-:W2:Y:S01]  /*3180*/  @!P5 LDG.E.U16 R229, desc[UR20][R66.64] ;  /* 0x0000001442e5d981 */ /* 0x000ea2000c1e1500 */
[----:B------:R-:W-:Y:S01]  /*3190*/  PRMT R225, RZ, 0x7610, R225 ;  /* 0x00007610ffe17816 */ /* 0x000fe200000000e1 */
[----:B------:R-:W-:Y:S01]  /*31a0*/  IMAD.WIDE R74, R77, 0x2, R30 ;  /* 0x000000024d4a7825 */ /* 0x000fe200078e021e */
[----:B------:R-:W-:Y:S01]  /*31b0*/  PRMT R224, RZ, 0x7610, R224 ;  /* 0x00007610ffe07816 */ /* 0x000fe200000000e0 */
[----:B------:R-:W2:Y:S01]  /*31c0*/  @!P5 LDG.E.U16 R228, desc[UR20][R68.64] ;  /* 0x0000001444e4d981 */ /* 0x000ea2000c1e1500 */
[----:B------:R-:W-:Y:S01]  /*31d0*/  ISETP.GE.U32.AND P5, PT, R11, 0x7fffffd5, PT ;  /* 0x7fffffd50b00780c */ /* 0x000fe20003fa6070 */
[----:B------:R-:W-:Y:S01]  /*31e0*/  IMAD.WIDE R76, R77, 0x2, R32 ;  /* 0x000000024d4c7825 */ /* 0x000fe200078e0220 */
[----:B------:R-:W-:Y:S01]  /*31f0*/  PRMT R211, RZ, 0x7610, R211 ;  /* 0x00007610ffd37816 */ /* 0x000fe200000000d3 */
[----:B------:R-:W2:Y:S02]  /*3200*/  @P4 LDG.E.U16 R225, desc[UR20][R74.64] ;  /* 0x000000144ae14981 */ /* 0x000ea4000c1e1500 */
[----:B------:R-:W-:-:S02]  /*3210*/  IMAD R89, R8, 0x13, RZ ;  /* 0x0000001308597824 */ /* 0x000fc400078e02ff */
[----:B------:R-:W-:Y:S01]  /*3220*/  VIADD R11, R10, 0xfffffffb ;  /* 0xfffffffb0a0b7836 */ /* 0x000fe20000000000 */
[----:B------:R-:W-:Y:S01]  /*3230*/  PRMT R218, RZ, 0x7610, R218 ;  /* 0x00007610ffda7816 */ /* 0x000fe200000000da */
[C---:B------:R-:W-:Y:S01]  /*3240*/  IMAD.WIDE R86, R89.reuse, 0x2, R30 ;  /* 0x0000000259567825 */ /* 0x040fe200078e021e */
[----:B------:R-:W2:Y:S01]  /*3250*/  @P4 LDG.E.U16 R224, desc[UR20][R76.64] ;  /* 0x000000144ce04981 */ /* 0x000ea2000c1e1500 */
[----:B------:R-:W-:Y:S02]  /*3260*/  SHF.R.U32.HI R12, RZ, 0x4, R142 ;  /* 0x00000004ff0c7819 */ /* 0x000fe4000001168e */
[----:B------:R-:W-:Y:S01]  /*3270*/  IMAD.WIDE R88, R89, 0x2, R32 ;  /* 0x0000000259587825 */ /* 0x000fe200078e0220 */
[----:B------:R-:W-:Y:S01]  /*3280*/  ISETP.GE.U32.AND P4, PT, R11, 0x7fffffdc, PT ;  /* 0x7fffffdc0b00780c */ /* 0x000fe20003f86070 */
[----:B------:R-:W2:Y:S02]  /*3290*/  @P6 LDG.E.U16 R211, desc[UR20][R86.64] ;  /* 0x0000001456d36981 */ /* 0x000ea4000c1e1500 */
[----:B------:R-:W-:-:S02]  /*32a0*/  IMAD R85, R8, 0xb, RZ ;  /* 0x0000000b08557824 */ /* 0x000fc400078e02ff */
[----:B------:R-:W-:Y:S01]  /*32b0*/  IMAD.SHL.U32 R97, R8, 0x4, RZ ;  /* 0x0000000408617824 */ /* 0x000fe200078e00ff */
[----:B------:R-:W2:Y:S01]  /*32c0*/  @P6 LDG.E.U16 R218, desc[UR20][R88.64] ;  /* 0x0000001458da6981 */ /* 0x000ea2000c1e1500 */
[----:B------:R-:W-:Y:S01]  /*32d0*/  LOP3.LUT P6, RZ, R12, 0x1, RZ, 0xc0, !PT ;  /* 0x000000010cff7812 */ /* 0x000fe200078cc0ff */
[C---:B------:R-:W-:Y:S01]  /*32e0*/  IMAD.WIDE R82, R85.reuse, 0x2, R30 ;  /* 0x0000000255527825 */ /* 0x040fe200078e021e */
[----:B------:R-:W-:Y:S02]  /*32f0*/  PRMT R221, RZ, 0x7610, R221 ;  /* 0x00007610ffdd7816 */ /* 0x000fe400000000dd */
[----:B------:R-:W-:Y:S01]  /*3300*/  PRMT R220, RZ, 0x7610, R220 ;  /* 0x00007610ffdc7816 */ /* 0x000fe200000000dc */
[----:B------:R-:W-:Y:S01]  /*3310*/  IMAD.WIDE R84, R85, 0x2, R32 ;  /* 0x0000000255547825 */ /* 0x000fe200078e0220 */
[----:B------:R-:W-:Y:S02]  /*3320*/  PRMT R215, RZ, 0x7610, R215 ;  /* 0x00007610ffd77816 */ /* 0x000fe400000000d7 */
[----:B------:R-:W-:Y:S01]  /*3330*/  PRMT R214, RZ, 0x7610, R214 ;  /* 0x00007610ffd67816 */ /* 0x000fe200000000d6 */
[----:B------:R-:W-:Y:S01]  /*3340*/  IMAD.WIDE R94, R97, 0x2, R30 ;  /* 0x00000002615e7825 */ /* 0x000fe200078e021e */
[----:B------:R-:W-:Y:S01]  /*3350*/  SHF.R.U32.HI R12, RZ, 0xb, R142 ;  /* 0x0000000bff0c7819 */ /* 0x000fe2000001168e */
[----:B------:R-:W2:Y:S02]  /*3360*/  @!P5 LDG.E.U16 R221, desc[UR20][R82.64] ;  /* 0x0000001452ddd981 */ /* 0x000ea4000c1e1500 */
[----:B------:R-:W-:-:S02]  /*3370*/  VIADD R11, R10, 0xfffffff3 ;  /* 0xfffffff30a0b7836 */ /* 0x000fc40000000000 */
[----:B------:R-:W-:Y:S01]  /*3380*/  IMAD R93, R8, 0x1b, RZ ;  /* 0x0000001b085d7824 */ /* 0x000fe200078e02ff */
[----:B------:R-:W2:Y:S01]  /*3390*/  @!P5 LDG.E.U16 R220, desc[UR20][R84.64] ;  /* 0x0000001454dcd981 */ /* 0x000ea2000c1e1500 */
[----:B------:R-:W-:Y:S01]  /*33a0*/  IMAD.WIDE R96, R97, 0x2, R32 ;  /* 0x0000000261607825 */ /* 0x000fe200078e0220 */
[----:B------:R-:W-:Y:S02]  /*33b0*/  PRMT R217, RZ, 0x7610, R217 ;  /* 0x00007610ffd97816 */ /* 0x000fe400000000d9 */
[----:B------:R-:W-:Y:S01]  /*33c0*/  PRMT R216, RZ, 0x7610, R216 ;  /* 0x00007610ffd87816 */ /* 0x000fe200000000d8 */
[----:B------:R-:W-:Y:S01]  /*33d0*/  IMAD.WIDE R90, R93, 0x2, R30 ;  /* 0x000000025d5a7825 */ /* 0x000fe200078e021e */
[----:B------:R-:W-:Y:S01]  /*33e0*/  ISETP.GE.U32.AND P5, PT, R11, 0x7fffffd4, PT ;  /* 0x7fffffd40b00780c */ /* 0x000fe20003fa6070 */
[----:B------:R-:W2:Y:S02]  /*33f0*/  @!P4 LDG.E.U16 R215, desc[UR20][R94.64] ;  /* 0x000000145ed7c981 */ /* 0x000ea4000c1e1500 */
[----:B------:R-:W-:-:S02]  /*3400*/  IMAD.WIDE R92, R93, 0x2, R32 ;  /* 0x000000025d5c7825 */ /* 0x000fc400078e0220 */
[----:B------:R-:W2:Y:S01]  /*3410*/  @!P4 LDG.E.U16 R214, desc[UR20][R96.64] ;  /* 0x0000001460d6c981 */ /* 0x000ea2000c1e1500 */
[----:B------:R-:W-:Y:S01]  /*3420*/  LOP3.LUT P4, RZ, R12, 0x1, RZ, 0xc0, !PT ;  /* 0x000000010cff7812 */ /* 0x000fe2000788c0ff */
[----:B------:R-:W-:Y:S02]  /*3430*/  VIADD R11, R10, 0xfffffffa ;  /* 0xfffffffa0a0b7836 */ /* 0x000fe40000000000 */
[----:B------:R-:W-:Y:S01]  /*3440*/  IMAD R105, R8, 0x14, RZ ;  /* 0x0000001408697824 */ /* 0x000fe200078e02ff */
[----:B------:R-:W2:Y:S01]  /*3450*/  @P6 LDG.E.U16 R217, desc[UR20][R90.64] ;  /* 0x000000145ad96981 */ /* 0x000ea2000c1e1500 */
[----:B------:R-:W-:-:S03]  /*3460*/  PRMT R23, RZ, 0x7610, R23 ;  /* 0x00007610ff177816 */ /* 0x000fc60000000017 */
[----:B------:R-:W2:Y:S01]  /*3470*/  @P6 LDG.E.U16 R216, desc[UR20][R92.64] ;  /* 0x000000145cd86981 */ /* 0x000ea2000c1e1500 */
[----:B------:R-:W-:Y:S01]  /*3480*/  ISETP.GE.U32.AND P6, PT, R11, 0x7fffffdb, PT ;  /* 0x7fffffdb0b00780c */ /* 0x000fe20003fc6070 */
[----:B------:R-:W-:Y:S01]  /*3490*/  IMAD.WIDE R102, R105, 0x2, R30 ;  /* 0x0000000269667825 */ /* 0x000fe200078e021e */
[----:B------:R-:W-:-:S03]  /*34a0*/  PRMT R24, RZ, 0x7610, R24 ;  /* 0x00007610ff187816 */ /* 0x000fc60000000018 */
[----:B------:R-:W-:Y:S01]  /*34b0*/  IMAD.WIDE R104, R105, 0x2, R32 ;  /* 0x0000000269687825 */ /* 0x000fe200078e0220 */
[----:B------:R-:W-:Y:S01]  /*34c0*/  SHF.R.U32.HI R12, RZ, 0x3, R142 ;  /* 0x00000003ff0c7819 */ /* 0x000fe2000001168e */
[----:B------:R-:W2:Y:S02]  /*34d0*/  @P4 LDG.E.U16 R23, desc[UR20][R102.64] ;  /* 0x0000001466174981 */ /* 0x000ea4000c1e1500 */
[----:B------:R-:W-:Y:S01]  /*34e0*/  IMAD R113, R8, 0x5, RZ ;  /* 0x0000000508717824 */ /* 0x000fe200078e02ff */
[----:B------:R-:W-:Y:S01]  /*34f0*/  PRMT R27, RZ, 0x7610, R27 ;  /* 0x00007610ff1b7816 */ /* 0x000fe2000000001b */
[----:B------:R-:W2:Y:S01]  /*3500*/  @P4 LDG.E.U16 R24, desc[UR20][R104.64] ;  /* 0x0000001468184981 */ /* 0x000ea2000c1e1500 */
[----:B------:R-:W-:Y:S01]  /*3510*/  PRMT R28, RZ, 0x7610, R28 ;  /* 0x00007610ff1c7816 */ /* 0x000fe2000000001c */
[----:B------:R-:W-:Y:S01]  /*3520*/  IMAD.WIDE R110, R113, 0x2, R30 ;  /* 0x00000002716e7825 */ /* 0x000fe200078e021e */
[----:B------:R-:W-:-:S03]  /*3530*/  LOP3.LUT P4, RZ, R12, 0x1, RZ, 0xc0, !PT ;  /* 0x000000010cff7812 */ /* 0x000fc6000788c0ff */
[----:B------:R-:W-:Y:S01]  /*3540*/  IMAD.WIDE R112, R113, 0x2, R32 ;  /* 0x0000000271707825 */ /* 0x000fe200078e0220 */
[----:B------:R-:W-:Y:S01]  /*3550*/  SHF.R.U32.HI R12, RZ, 0xa, R142 ;  /* 0x0000000aff0c7819 */ /* 0x000fe2000001168e */
[----:B------:R-:W2:Y:S02]  /*3560*/  @!P6 LDG.E.U16 R27, desc[UR20][R110.64] ;  /* 0x000000146e1be981 */ /* 0x000ea4000c1e1500 */
[----:B------:R-:W-:Y:S02]  /*3570*/  IMAD R101, R8, 0xc, RZ ;  /* 0x0000000c08657824 */ /* 0x000fe400078e02ff */
[----:B------:R-:W2:Y:S01]  /*3580*/  @!P6 LDG.E.U16 R28, desc[UR20][R112.64] ;  /* 0x00000014701ce981 */ /* 0x000ea2000c1e1500 */
[----:B------:R-:W-:Y:S01]  /*3590*/  LOP3.LUT P6, RZ, R12, 0x1, RZ, 0xc0, !PT ;  /* 0x000000010cff7812 */ /* 0x000fe200078cc0ff */
[C---:B------:R-:W-:Y:S01]  /*35a0*/  IMAD.WIDE R98, R101.reuse, 0x2, R30 ;  /* 0x0000000265627825 */ /* 0x040fe200078e021e */
[----:B------:R-:W-:Y:S02]  /*35b0*/  PRMT R213, RZ, 0x7610, R213 ;  /* 0x00007610ffd57816 */ /* 0x000fe400000000d5 */
[----:B------:R-:W-:Y:S01]  /*35c0*/  PRMT R212, RZ, 0x7610, R212 ;  /* 0x00007610ffd47816 */ /* 0x000fe200000000d4 */
[----:B------:R-:W-:-:S04]  /*35d0*/  IMAD.WIDE R100, R101, 0x2, R32 ;  /* 0x0000000265647825 */ /* 0x000fc800078e0220 */
[----:B------:R-:W-:Y:S02]  /*35e0*/  IMAD R121, R8, 0x15, RZ ;  /* 0x0000001508797824 */ /* 0x000fe400078e02ff */
[----:B------:R-:W-:Y:S01]  /*35f0*/  VIADD R11, R10, 0xfffffff2 ;  /* 0xfffffff20a0b7836 */ /* 0x000fe20000000000 */
[----:B------:R-:W-:Y:S01]  /*3600*/  PRMT R12, RZ, 0x7610, R12 ;  /* 0x00007610ff0c7816 */ /* 0x000fe2000000000c */
[----:B------:R-:W-:Y:S01]  /*3610*/  IMAD R109, R8, 0x1c, RZ ;  /* 0x0000001c086d7824 */ /* 0x000fe200078e02ff */
[----:B------:R-:W-:Y:S01]  /*3620*/  PRMT R13, RZ, 0x7610, R13 ;  /* 0x00007610ff0d7816 */ /* 0x000fe2000000000d */
[C---:B------:R-:W-:Y:S01]  /*3630*/  IMAD.WIDE R118, R121.reuse, 0x2, R30 ;  /* 0x0000000279767825 */ /* 0x040fe200078e021e */
[----:B------:R-:W2:Y:S01]  /*3640*/  @!P5 LDG.E.U16 R213, desc[UR20][R98.64] ;  /* 0x0000001462d5d981 */ /* 0x000ea2000c1e1500 */
[----:B------:R-:W-:Y:S02]  /*3650*/  PRMT R25, RZ, 0x7610, R25 ;  /* 0x00007610ff197816 */ /* 0x000fe40000000019 */
[----:B------:R-:W-:Y:S01]  /*3660*/  IMAD.WIDE R120, R121, 0x2, R32 ;  /* 0x0000000279787825 */ /* 0x000fe200078e0220 */
[----:B------:R-:W2:Y:S01]  /*3670*/  @!P5 LDG.E.U16 R212, desc[UR20][R100.64] ;  /* 0x0000001464d4d981 */ /* 0x000ea2000c1e1500 */
[----:B------:R-:W-:-:S02]  /*3680*/  ISETP.GE.U32.AND P5, PT, R11, 0x7fffffd3, PT ;  /* 0x7fffffd30b00780c */ /* 0x000fc40003fa6070 */
[----:B------:R-:W-:Y:S01]  /*3690*/  PRMT R26, RZ, 0x7610, R26 ;  /* 0x00007610ff1a7816 */ /* 0x000fe2000000001a */
[C---:B------:R-:W-:Y:S01]  /*36a0*/  IMAD.WIDE R106, R109.reuse, 0x2, R30 ;  /* 0x000000026d6a7825 */ /* 0x040fe200078e021e */
[----:B------:R-:W-:Y:S01]  /*36b0*/  SHF.R.U32.HI R14, RZ, 0x2, R142 ;  /* 0x00000002ff0e7819 */ /* 0x000fe2000001168e */
[----:B------:R-:W2:Y:S02]  /*36c0*/  @P6 LDG.E.U16 R12, desc[UR20][R118.64] ;  /* 0x00000014760c6981 */ /* 0x000ea4000c1e1500 */
[----:B------:R-:W-:Y:S02]  /*36d0*/  IMAD.WIDE R108, R109, 0x2, R32 ;  /* 0x000000026d6c7825 */ /* 0x000fe400078e0220 */
[----:B------:R-:W2:Y:S02]  /*36e0*/  @P6 LDG.E.U16 R13, desc[UR20][R120.64] ;  /* 0x00000014780d6981 */ /* 0x000ea4000c1e1500 */
[----:B------:R-:W-:Y:S02]  /*36f0*/  VIADD R11, R10, 0xfffffff9 ;  /* 0xfffffff90a0b7836 */ /* 0x000fe40000000000 */
[----:B------:R-:W-:Y:S01]  /*3700*/  IMAD R117, R8, 0xd, RZ ;  /* 0x0000000d08757824 */ /* 0x000fe200078e02ff */
[----:B------:R-:W-:Y:S01]  /*3710*/  LOP3.LUT P6, RZ, R14, 0x1, RZ, 0xc0, !PT ;  /* 0x000000010eff7812 */ /* 0x000fe200078cc0ff */
[----:B------:R-:W2:Y:S01]  /*3720*/  @P4 LDG.E.U16 R25, desc[UR20][R106.64] ;  /* 0x000000146a194981 */ /* 0x000ea2000c1e1500 */
[----:B------:R-:W-:Y:S01]  /*3730*/  PRMT R29, RZ, 0x7610, R29 ;  /* 0x00007610ff1d7816 */ /* 0x000fe2000000001d */
[----:B------:R-:W-:Y:S01]  /*3740*/  IMAD.WIDE R114, R117, 0x2, R30 ;  /* 0x0000000275727825 */ /* 0x000fe200078e021e */
[----:B------:R-:W-:Y:S01]  /*3750*/  PRMT R210, RZ, 0x7610, R210 ;  /* 0x00007610ffd27816 */ /* 0x000fe200000000d2 */
[----:B------:R-:W2:Y:S01]  /*3760*/  @P4 LDG.E.U16 R26, desc[UR20][R108.64] ;  /* 0x000000146c1a4981 */ /* 0x000ea2000c1e1500 */
[----:B------:R-:W-:Y:S01]  /*3770*/  ISETP.GE.U32.AND P4, PT, R11, 0x7fffffda, PT ;  /* 0x7fffffda0b00780c */ /* 0x000fe20003f86070 */
[----:B------:R-:W-:-:S04]  /*3780*/  IMAD.WIDE R116, R117, 0x2, R32 ;  /* 0x0000000275747825 */ /* 0x000fc800078e0220 */
[----:B------:R-:W-:Y:S01]  /*3790*/  IMAD R125, R8, 0x1d, RZ ;  /* 0x0000001d087d7824 */ /* 0x000fe200078e02ff */
[----:B------:R-:W-:Y:S01]  /*37a0*/  PRMT R14, RZ, 0x7610, R14 ;  /* 0x00007610ff0e7816 */ /* 0x000fe2000000000e */
[----:B------:R-:W-:Y:S01]  /*37b0*/  VIADD R11, R10, 0xfffffff1 ;  /* 0xfffffff10a0b7836 */ /* 0x000fe20000000000 */
[----:B------:R-:W-:Y:S01]  /*37c0*/  PRMT R15, RZ, 0x7610, R15 ;  /* 0x00007610ff0f7816 */ /* 0x000fe2000000000f */
[----:B------:R-:W-:Y:S01]  /*37d0*/  IMAD R129, R8, 0x6, RZ ;  /* 0x0000000608817824 */ /* 0x000fe200078e02ff */
[----:B------:R-:W2:Y:S01]  /*37e0*/  @!P5 LDG.E.U16 R29, desc[UR20][R114.64] ;  /* 0x00000014721dd981 */ /* 0x000ea2000c1e1500 */
[----:B------:R-:W-:-:S03]  /*37f0*/  IMAD.WIDE R122, R125, 0x2, R30 ;  /* 0x000000027d7a7825 */ /* 0x000fc600078e021e */
[----:B------:R-:W2:Y:S01]  /*3800*/  @!P5 LDG.E.U16 R210, desc[UR20][R116.64] ;  /* 0x0000001474d2d981 */ /* 0x000ea2000c1e1500 */
[----:B------:R-:W-:Y:S01]  /*3810*/  IMAD.WIDE R124, R125, 0x2, R32 ;  /* 0x000000027d7c7825 */ /* 0x000fe200078e0220 */
[----:B------:R-:W-:Y:S02]  /*3820*/  ISETP.GE.U32.AND P5, PT, R11, 0x7fffffd2, PT ;  /* 0x7fffffd20b00780c */ /* 0x000fe40003fa6070 */
[----:B------:R-:W-:Y:S01]  /*3830*/  SHF.R.U32.HI R11, RZ, 0x9, R142 ;  /* 0x00000009ff0b7819 */ /* 0x000fe2000001168e */
[C---:B------:R-:W-:Y:S01]  /*3840*/  IMAD.WIDE R126, R129.reuse, 0x2, R30 ;  /* 0x00000002817e7825 */ /* 0x040fe200078e021e */
[----:B------:R-:W-:Y:S01]  /*3850*/  PRMT R16, RZ, 0x7610, R16 ;  /* 0x00007610ff107816 */ /* 0x000fe20000000010 */
[----:B------:R-:W5:Y:S01]  /*3860*/  @P6 LDG.E.U16 R14, desc[UR20][R122.64] ;  /* 0x000000147a0e6981 */ /* 0x000f62000c1e1500 */
[----:B------:R-:W-:Y:S01]  /*3870*/  PRMT R17, RZ, 0x7610, R17 ;  /* 0x00007610ff117816 */ /* 0x000fe20000000011 */
[----:B------:R-:W-:Y:S01]  /*3880*/  IMAD.WIDE R128, R129, 0x2, R32 ;  /* 0x0000000281807825 */ /* 0x000fe200078e0220 */
[----:B------:R-:W-:Y:S01]  /*3890*/  SHF.R.U32.HI R18, RZ, 0x1, R142 ;  /* 0x00000001ff127819 */ /* 0x000fe2000001168e */
[----:B------:R-:W5:Y:S01]  /*38a0*/  @P6 LDG.E.U16 R15, desc[UR20][R124.64] ;  /* 0x000000147c0f6981 */ /* 0x000f62000c1e1500 */
[----:B------:R-:W-:Y:S01]  /*38b0*/  LOP3.LUT P6, RZ, R11, 0x1, RZ, 0xc0, !PT ;  /* 0x000000010bff7812 */ /* 0x000fe200078cc0ff */
[----:B------:R-:W-:-:S02]  /*38c0*/  IMAD R133, R8, 0xe, RZ ;  /* 0x0000000e08857824 */ /* 0x000fc400078e02ff */
[----:B------:R-:W5:Y:S01]  /*38d0*/  @!P4 LDG.E.U16 R16, desc[UR20][R126.64] ;  /* 0x000000147e10c981 */ /* 0x000f62000c1e1500 */
[----:B------:R-:W-:-:S03]  /*38e0*/  IMAD R139, R8, 0x16, RZ ;  /* 0x00000016088b7824 */ /* 0x000fc600078e02ff */
[----:B------:R-:W5:Y:S01]  /*38f0*/  @!P4 LDG.E.U16 R17, desc[UR20][R128.64] ;  /* 0x000000148011c981 */ /* 0x000f62000c1e1500 */
[----:B------:R-:W-:Y:S01]  /*3900*/  LOP3.LUT P4, RZ, R18, 0x1, RZ, 0xc0, !PT ;  /* 0x0000000112ff7812 */ /* 0x000fe2000788c0ff */
[C---:B------:R-:W-:Y:S01]  /*3910*/  IMAD.WIDE R130, R133.reuse, 0x2, R30 ;  /* 0x0000000285827825 */ /* 0x040fe200078e021e */
[----:B------:R-:W-:Y:S02]  /*3920*/  PRMT R18, RZ, 0x7610, R18 ;  /* 0x00007610ff127816 */ /* 0x000fe40000000012 */
[----:B------:R-:W-:Y:S01]  /*3930*/  PRMT R19, RZ, 0x7610, R19 ;  /* 0x00007610ff137816 */ /* 0x000fe20000000013 */
[----:B------:R-:W-:Y:S01]  /*3940*/  IMAD.WIDE R132, R133, 0x2, R32 ;  /* 0x0000000285847825 */ /* 0x000fe200078e0220 */
[----:B------:R-:W-:Y:S02]  /*3950*/  PRMT R20, RZ, 0x7610, R20 ;  /* 0x00007610ff147816 */ /* 0x000fe40000000014 */
[----:B------:R-:W-:Y:S01]  /*3960*/  PRMT R21, RZ, 0x7610, R21 ;  /* 0x00007610ff157816 */ /* 0x000fe20000000015 */
[C---:B------:R-:W-:Y:S01]  /*3970*/  IMAD.WIDE R134, R139.reuse, 0x2, R30 ;  /* 0x000000028b867825 */ /* 0x040fe200078e021e */
[----:B------:R-:W5:Y:S03]  /*3980*/  @!P5 LDG.E.U16 R18, desc[UR20][R130.64] ;  /* 0x000000148212d981 */ /* 0x000f66000c1e1500 */
[----:B------:R-:W-:Y:S01]  /*3990*/  IMAD.WIDE R138, R139, 0x2, R32 ;  /* 0x000000028b8a7825 */ /* 0x000fe200078e0220 */
[----:B------:R-:W5:Y:S04]  /*39a0*/  @!P5 LDG.E.U16 R19, desc[UR20][R132.64] ;  /* 0x000000148413d981 */ /* 0x000f68000c1e1500 */
[----:B------:R-:W5:Y:S04]  /*39b0*/  @P6 LDG.E.U16 R20, desc[UR20][R134.64] ;  /* 0x0000001486146981 */ /* 0x000f68000c1e1500 */
[----:B------:R-:W5:Y:S01]  /*39c0*/  @P6 LDG.E.U16 R21, desc[UR20][R138.64] ;  /* 0x000000148a156981 */ /* 0x000f62000c1e1500 */
[----:B------:R-:W-:Y:S01]  /*39d0*/  IMAD R149, R8, 0x1e, RZ ;  /* 0x0000001e08957824 */ /* 0x000fe200078e02ff */
[----:B------:R-:W-:-:S03]  /*39e0*/  PRMT R22, RZ, 0x7610, R22 ;  /* 0x00007610ff167816 */ /* 0x000fc60000000016 */
[----:B------:R-:W-:-:S05]  /*39f0*/  IMAD.WIDE R136, R149, 0x2, R30 ;  /* 0x0000000295887825 */ /* 0x000fca00078e021e */
[----:B------:R-:W5:Y:S01]  /*3a00*/  @P4 LDG.E.U16 R22, desc[UR20][R136.64] ;  /* 0x0000001488164981 */ /* 0x000f62000c1e1500 */
[----:B------:R-:W-:Y:S01]  /*3a10*/  ISETP.GE.AND P5, PT, R167, RZ, PT ;  /* 0x000000ffa700720c */ /* 0x000fe20003fa6270 */
[----:B------:R-:W-:Y:S02]  /*3a20*/  IMAD.MOV.U32 R189, RZ, RZ, R6 ;  /* 0x000000ffffbd7224 */ /* 0x000fe400078e0006 */
[----:B------:R-:W-:Y:S02]  /*3a30*/  IMAD.MOV.U32 R191, RZ, RZ, R155 ;  /* 0x000000ffffbf7224 */ /* 0x000fe400078e009b */
[----:B------:R-:W-:Y:S01]  /*3a40*/  @!P0 IMAD.MOV R189, RZ, RZ, -R189 ;  /* 0x000000ffffbd8224 */ /* 0x000fe200078e0abd */
[----:B------:R-:W-:-:S07]  /*3a50*/  ISETP.GE.AND P0, PT, R171, RZ, PT ;  /* 0x000000ffab00720c */ /* 0x000fce0003f06270 */
[----:B------:R-:W-:Y:S01]  /*3a60*/  @!P5 IMAD.MOV R191, RZ, RZ, -R191 ;  /* 0x000000ffffbfd224 */ /* 0x000fe200078e0abf */
[----:B------:R-:W-:Y:S01]  /*3a70*/  ISETP.GE.AND P5, PT, R172, RZ, PT ;  /* 0x000000ffac00720c */ /* 0x000fe20003fa6270 */
[----:B------:R-:W-:Y:S01]  /*3a80*/  IMAD.MOV.U32 R187, RZ, RZ, R154 ;  /* 0x000000ffffbb7224 */ /* 0x000fe200078e009a */
[----:B------:R-:W-:-:S03]  /*3a90*/  ISETP.GE.AND P6, PT, R170, RZ, PT ;  /* 0x000000ffaa00720c */ /* 0x000fc60003fc6270 */
[----:B------:R-:W-:Y:S01]  /*3aa0*/  @!P0 IMAD.MOV R163, RZ, RZ, -R163 ;  /* 0x000000ffffa38224 */ /* 0x000fe200078e0aa3 */
[----:B------:R-:W-:Y:S01]  /*3ab0*/  ISETP.GE.AND P0, PT, R168, RZ, PT ;  /* 0x000000ffa800720c */ /* 0x000fe20003f06270 */
[----:B------:R-:W-:Y:S01]  /*3ac0*/  @!P2 IMAD.MOV R187, RZ, RZ, -R187 ;  /* 0x000000ffffbba224 */ /* 0x000fe200078e0abb */
[----:B------:R-:W-:-:S05]  /*3ad0*/  ISETP.GE.AND P2, PT, R166, RZ, PT ;  /* 0x000000ffa600720c */ /* 0x000fca0003f46270 */
[----:B------:R-:W-:Y:S01]  /*3ae0*/  @!P5 IMAD.MOV R162, RZ, RZ, -R162 ;  /* 0x000000ffffa2d224 */ /* 0x000fe200078e0aa2 */
[----:B------:R-:W-:Y:S01]  /*3af0*/  ISETP.GE.AND P5, PT, R156, RZ, PT ;  /* 0x000000ff9c00720c */ /* 0x000fe20003fa6270 */
[C---:B------:R-:W-:Y:S01]  /*3b00*/  IMAD.SHL.U32 R6, R7.reuse, 0x2, RZ ;  /* 0x0000000207067824 */ /* 0x040fe200078e00ff */
[----:B------:R-:W-:Y:S01]  /*3b10*/  SHF.R.S32.HI R11, RZ, 0x6, R7 ;  /* 0x00000006ff0b7819 */ /* 0x000fe20000011407 */
[----:B------:R-:W-:Y:S01]  /*3b20*/  IMAD.MOV.U32 R193, RZ, RZ, R153 ;  /* 0x000000ffffc17224 */ /* 0x000fe200078e0099 */
[----:B------:R-:W-:Y:S01]  /*3b30*/  LOP3.LUT R153, R7, 0x40, RZ, 0xc0, !PT ;  /* 0x0000004007997812 */ /* 0x000fe200078ec0ff */
[----:B------:R-:W-:Y:S01]  /*3b40*/  IMAD.MOV.U32 R197, RZ, RZ, R158 ;  /* 0x000000ffffc57224 */ /* 0x000fe200078e009e */
[----:B------:R-:W-:Y:S01]  /*3b50*/  LOP3.LUT R6, R6, 0x7e, RZ, 0xc0, !PT ;  /* 0x0000007e06067812 */ /* 0x000fe200078ec0ff */
[----:B------:R-:W-:Y:S01]  /*3b60*/  @!P0 IMAD.MOV R160, RZ, RZ, -R160 ;  /* 0x000000ffffa08224 */ /* 0x000fe200078e0aa0 */
[----:B------:R-:W-:Y:S02]  /*3b70*/  SGXT R11, R11, 0x1 ;  /* 0x000000010b0b781a */ /* 0x000fe40000000200 */
[----:B------:R-:W-:Y:S01]  /*3b80*/  LOP3.LUT R174, R7, 0x1f, RZ, 0xc0, !PT ;  /* 0x0000001f07ae7812 */ /* 0x000fe200078ec0ff */
[----:B------:R-:W-:Y:S01]  /*3b90*/  VIADD R7, R10, 0xfffffff8 ;  /* 0xfffffff80a077836 */ /* 0x000fe20000000000 */
[----:B------:R-:W-:Y:S01]  /*3ba0*/  ISETP.NE.AND P0, PT, R5, RZ, PT ;  /* 0x000000ff0500720c */ /* 0x000fe20003f05270 */
[----:B------:R-:W-:Y:S01]  /*3bb0*/  @!P2 IMAD.MOV R193, RZ, RZ, -R193 ;  /* 0x000000ffffc1a224 */ /* 0x000fe200078e0ac1 */
[----:B------:R-:W-:Y:S01]  /*3bc0*/  LOP3.LUT R158, RZ, R5, RZ, 0x33, !PT ;  /* 0x00000005ff9e7212 */ /* 0x000fe200078e33ff */
[----:B------:R-:W-:-:S02]  /*3bd0*/  @!P6 IMAD.MOV R197, RZ, RZ, -R197 ;  /* 0x000000ffffc5e224 */ /* 0x000fc400078e0ac5 */
[----:B------:R-:W-:Y:S02]  /*3be0*/  @!P5 IMAD.MOV R159, RZ, RZ, -R159 ;  /* 0x000000ffff9fd224 */ /* 0x000fe400078e0a9f */
[----:B------:R-:W-:Y:S01]  /*3bf0*/  IMAD R5, R153, 0x40, R6 ;  /* 0x0000004099057824 */ /* 0x000fe200078e0206 */
[----:B------:R-:W-:Y:S01]  /*3c00*/  LOP3.LUT R6, R6, 0x90, R11, 0x78, !PT ;  /* 0x0000009006067812 */ /* 0x000fe200078e780b */
[----:B------:R-:W-:Y:S01]  /*3c10*/  VIADD R243, R10, 0x1f ;  /* 0x0000001f0af37836 */ /* 0x000fe20000000000 */
[C---:B------:R-:W-:Y:S02]  /*3c20*/  SEL R155, R158.reuse, R140, !P0 ;  /* 0x0000008c9e9b7207 */ /* 0x040fe40004000000 */
[----:B------:R-:W-:Y:S01]  /*3c30*/  SEL R156, R158, R141, !P0 ;  /* 0x0000008d9e9c7207 */ /* 0x000fe20004000000 */
[----:B------:R-:W-:Y:S01]  /*3c40*/  IMAD.WIDE R140, R149, 0x2, R32 ;  /* 0x00000002958c7825 */ /* 0x000fe200078e0220 */
[----:B------:R-:W-:Y:S02]  /*3c50*/  PRMT R11, RZ, 0x7610, R11 ;  /* 0x00007610ff0b7816 */ /* 0x000fe4000000000b */
[----:B------:R-:W-:Y:S01]  /*3c60*/  ISETP.GE.U32.AND P5, PT, R7, 0x7fffffd9, PT ;  /* 0x7fffffd90700780c */ /* 0x000fe20003fa6070 */
[----:B------:R-:W-:Y:S01]  /*3c70*/  VIADD R7, R10, 0xfffffff0 ;  /* 0xfffffff00a077836 */ /* 0x000fe20000000000 */
[----:B------:R-:W-:-:S02]  /*3c80*/  SEL R143, R158, R143, !P0 ;  /* 0x0000008f9e8f7207 */ /* 0x000fc40004000000 */
[C---:B------:R-:W-:Y:S02]  /*3c90*/  SEL R145, R158.reuse, R145, !P0 ;  /* 0x000000919e917207 */ /* 0x040fe40004000000 */
[C---:B------:R-:W-:Y:S02]  /*3ca0*/  SEL R154, R158.reuse, R144, !P0 ;  /* 0x000000909e9a7207 */ /* 0x040fe40004000000 */
[C---:B------:R-:W-:Y:S02]  /*3cb0*/  SEL R146, R158.reuse, R146, !P0 ;  /* 0x000000929e927207 */ /* 0x040fe40004000000 */
[C---:B------:R-:W-:Y:S02]  /*3cc0*/  SEL R147, R158.reuse, R147, !P0 ;  /* 0x000000939e937207 */ /* 0x040fe40004000000 */
[C---:B------:R-:W-:Y:S02]  /*3cd0*/  SEL R148, R158.reuse, R148, !P0 ;  /* 0x000000949e947207 */ /* 0x040fe40004000000 */
        /* <DEDUP_REMOVED lines=23> */
[----:B------:R-:W-:Y:S01]  /*3e50*/  SEL R205, R158, R205, !P0 ;  /* 0x000000cd9ecd7207 */ /* 0x000fe20004000000 */
[----:B------:R-:W-:Y:S01]  /*3e60*/  IMAD R209, R174, R9, RZ ;  /* 0x00000009aed17224 */ /* 0x000fe200078e02ff */
[----:B------:R-:W-:Y:S01]  /*3e70*/  ISETP.GT.AND P0, PT, R243, 0x1f, PT ;  /* 0x0000001ff300780c */ /* 0x000fe20003f04270 */
[----:B------:R-:W-:Y:S01]  /*3e80*/  IMAD R149, R8, 0x7, RZ ;  /* 0x0000000708957824 */ /* 0x000fe200078e02ff */
[----:B------:R-:W5:Y:S01]  /*3e90*/  @P4 LDG.E.U16 R11, desc[UR20][R140.64] ;  /* 0x000000148c0b4981 */ /* 0x000f62000c1e1500 */
[----:B------:R-:W-:Y:S01]  /*3ea0*/  ISETP.GE.U32.AND P4, PT, R7, 0x7fffffd1, PT ;  /* 0x7fffffd10700780c */ /* 0x000fe20003f86070 */
[----:B0-----:R-:W-:Y:S01]  /*3eb0*/  IMAD R158, R143, UR6, RZ ;  /* 0x000000068f9e7c24 */ /* 0x001fe2000f8e02ff */
[----:B------:R-:W-:Y:S01]  /*3ec0*/  ISETP.LT.AND P0, PT, R174, R10, P0 ;  /* 0x0000000aae00720c */ /* 0x000fe20000701270 */
[----:B------:R-:W-:Y:S01]  /*3ed0*/  IMAD R159, R145, UR6, RZ ;  /* 0x00000006919f7c24 */ /* 0x000fe2000f8e02ff */
[----:B------:R-:W-:Y:S01]  /*3ee0*/  PRMT R7, RZ, 0x7610, R7 ;  /* 0x00007610ff077816 */ /* 0x000fe20000000007 */
[----:B------:R-:W-:Y:S01]  /*3ef0*/  IMAD R155, R155, UR6, RZ ;  /* 0x000000069b9b7c24 */ /* 0x000fe2000f8e02ff */
[----:B------:R-:W-:Y:S01]  /*3f00*/  PRMT R10, RZ, 0x7610, R10 ;  /* 0x00007610ff0a7816 */ /* 0x000fe2000000000a */
[----:B------:R-:W-:Y:S01]  /*3f10*/  IMAD.WIDE R144, R149, 0x2, R32 ;  /* 0x0000000295907825 */ /* 0x000fe200078e0220 */
[----:B------:R-:W-:-:S02]  /*3f20*/  SHF.R.U32.HI R174, RZ, 0x8, R142 ;  /* 0x00000008ffae7819 */ /* 0x000fc4000001168e */
[----:B------:R-:W-:Y:S01]  /*3f30*/  LEA R208, P6, R209, UR14, 0x1 ;  /* 0x0000000ed1d07c11 */ /* 0x000fe2000f8c08ff */
[----:B------:R-:W-:Y:S01]  /*3f40*/  IMAD.WIDE R142, R149, 0x2, R30 ;  /* 0x00000002958e7825 */ /* 0x000fe200078e021e */
[----:B------:R-:W-:Y:S01]  /*3f50*/  LOP3.LUT P2, RZ, R164, UR5, RZ, 0xfc, !PT ;  /* 0x00000005a4ff7c12 */ /* 0x000fe2000f84fcff */
[----:B------:R-:W5:Y:S02]  /*3f60*/  @!P5 LDG.E.U16 R10, desc[UR20][R144.64] ;  /* 0x00000014900ad981 */ /* 0x000f64000c1e1500 */
[----:B------:R-:W-:Y:S01]  /*3f70*/  IMAD R156, R156, UR6, RZ ;  /* 0x000000069c9c7c24 */ /* 0x000fe2000f8e02ff */
[----:B------:R-:W-:Y:S01]  /*3f80*/  LEA.HI.X.SX32 R209, R209, UR15, 0x1, P6 ;  /* 0x0000000fd1d17c11 */ /* 0x000fe2000b0f0eff */
[----:B------:R-:W-:Y:S01]  /*3f90*/  IMAD R162, R146, UR6, RZ ;  /* 0x0000000692a27c24 */ /* 0x000fe2000f8e02ff */
[----:B------:R-:W5:Y:S01]  /*3fa0*/  @!P5 LDG.E.U16 R7, desc[UR20][R142.64] ;  /* 0x000000148e07d981 */ /* 0x000f62000c1e1500 */
[-C--:B------:R-:W-:Y:S01]  /*3fb0*/  LEA R146, P6, R155, R208.reuse, 0x1 ;  /* 0x000000d09b927211 */ /* 0x080fe200078c08ff */
[----:B------:R-:W-:Y:S01]  /*3fc0*/  IMAD R164, R148, UR6, RZ ;  /* 0x0000000694a47c24 */ /* 0x000fe2000f8e02ff */
[-C--:B------:R-:W-:Y:S01]  /*3fd0*/  LEA R148, P5, R156, R208.reuse, 0x1 ;  /* 0x000000d09c947211 */ /* 0x080fe200078a08ff */
[----:B------:R-:W-:Y:S01]  /*3fe0*/  IMAD R163, R147, UR6, RZ ;  /* 0x0000000693a37c24 */ /* 0x000fe2000f8e02ff */
[-C--:B------:R-:W-:Y:S01]  /*3ff0*/  LEA.HI.X.SX32 R147, R155, R209.reuse, 0x1, P6 ;  /* 0x000000d19b937211 */ /* 0x080fe200030f0eff */
[----:B------:R-:W-:Y:S01]  /*4000*/  IMAD R166, R150, UR6, RZ ;  /* 0x0000000696a67c24 */ /* 0x000fe2000f8e02ff */
[----:B------:R-:W-:Y:S01]  /*4010*/  LEA R150, P6, R158, R208, 0x1 ;  /* 0x000000d09e967211 */ /* 0x000fe200078c08ff */
[----:B------:R-:W-:Y:S01]  /*4020*/  IMAD R160, R154, UR6, RZ ;  /* 0x000000069aa07c24 */ /* 0x000fe2000f8e02ff */
[----:B------:R-:W-:-:S02]  /*4030*/  LEA.HI.X.SX32 R149, R156, R209, 0x1, P5 ;  /* 0x000000d19c957211 */ /* 0x000fc400028f0eff */
[-C--:B------:R-:W-:Y:S01]  /*4040*/  LEA R152, P5, R159, R208.reuse, 0x1 ;  /* 0x000000d09f987211 */ /* 0x080fe200078a08ff */
[----:B------:R-:W-:Y:S01]  /*4050*/  IMAD R167, R151, UR6, RZ ;  /* 0x0000000697a77c24 */ /* 0x000fe2000f8e02ff */
[-C--:B------:R-:W-:Y:S01]  /*4060*/  LEA.HI.X.SX32 R151, R158, R209.reuse, 0x1, P6 ;  /* 0x000000d19e977211 */ /* 0x080fe200030f0eff */
[----:B------:R-:W-:Y:S01]  /*4070*/  IMAD R170, R153, UR6, RZ ;  /* 0x0000000699aa7c24 */ /* 0x000fe2000f8e02ff */
[-C--:B------:R-:W-:Y:S02]  /*4080*/  LEA R154, P6, R160, R208.reuse, 0x1 ;  /* 0x000000d0a09a7211 */ /* 0x080fe400078c08ff */
[-C--:B------:R-:W-:Y:S02]  /*4090*/  LEA.HI.X.SX32 R153, R159, R209.reuse, 0x1, P5 ;  /* 0x000000d19f997211 */ /* 0x080fe400028f0eff */
[----:B------:R-:W-:Y:S01]  /*40a0*/  LEA R156, P5, R162, R208, 0x1 ;  /* 0x000000d0a29c7211 */ /* 0x000fe200078a08ff */
[----:B------:R-:W-:Y:S01]  /*40b0*/  IMAD R171, R157, UR6, RZ ;  /* 0x000000069dab7c24 */ /* 0x000fe2000f8e02ff */
[----:B------:R-:W-:-:S02]  /*40c0*/  LEA.HI.X.SX32 R155, R160, R209, 0x1, P6 ;  /* 0x000000d1a09b7211 */ /* 0x000fc400030f0eff */
[-C--:B------:R-:W-:Y:S02]  /*40d0*/  LEA R158, P6, R163, R208.reuse, 0x1 ;  /* 0x000000d0a39e7211 */ /* 0x080fe400078c08ff */
[-C--:B------:R-:W-:Y:S02]  /*40e0*/  LEA.HI.X.SX32 R157, R162, R209.reuse, 0x1, P5 ;  /* 0x000000d1a29d7211 */ /* 0x080fe400028f0eff */
[-C--:B------:R-:W-:Y:S01]  /*40f0*/  LEA R160, P5, R164, R208.reuse, 0x1 ;  /* 0x000000d0a4a07211 */ /* 0x080fe200078a08ff */
[----:B------:R-:W-:Y:S01]  /*4100*/  IMAD R176, R161, UR6, RZ ;  /* 0x00000006a1b07c24 */ /* 0x000fe2000f8e02ff */
[-C--:B------:R-:W-:Y:S02]  /*4110*/  LEA.HI.X.SX32 R159, R163, R209.reuse, 0x1, P6 ;  /* 0x000000d1a39f7211 */ /* 0x080fe400030f0eff */
[----:B------:R-:W-:Y:S02]  /*4120*/  LEA R162, P6, R166, R208, 0x1 ;  /* 0x000000d0a6a27211 */ /* 0x000fe400078c08ff */
[----:B------:R-:W-:-:S02]  /*4130*/  LEA.HI.X.SX32 R161, R164, R209, 0x1, P5 ;  /* 0x000000d1a4a17211 */ /* 0x000fc400028f0eff */
[-C--:B------:R-:W-:Y:S01]  /*4140*/  LEA R164, P5, R167, R208.reuse, 0x1 ;  /* 0x000000d0a7a47211 */ /* 0x080fe200078a08ff */
[----:B------:R-:W-:Y:S01]  /*4150*/  IMAD R178, R165, UR6, RZ ;  /* 0x00000006a5b27c24 */ /* 0x000fe2000f8e02ff */
[-C--:B------:R-:W-:Y:S02]  /*4160*/  LEA.HI.X.SX32 R163, R166, R209.reuse, 0x1, P6 ;  /* 0x000000d1a6a37211 */ /* 0x080fe400030f0eff */
[CC--:B------:R-:W-:Y:S02]  /*4170*/  LEA R166, P6, R170.reuse, R208.reuse, 0x1 ;  /* 0x000000d0aaa67211 */ /* 0x0c0fe400078c08ff */
[-C--:B------:R-:W-:Y:S02]  /*4180*/  LEA.HI.X.SX32 R165, R167, R209.reuse, 0x1, P5 ;  /* 0x000000d1a7a57211 */ /* 0x080fe400028f0eff */
[----:B------:R-:W-:Y:S01]  /*4190*/  LEA R168, P5, R171, R208, 0x1 ;  /* 0x000000d0aba87211 */ /* 0x000fe200078a08ff */
[----:B------:R-:W-:Y:S01]  /*41a0*/  IMAD R180, R169, UR6, RZ ;  /* 0x00000006a9b47c24 */ /* 0x000fe2000f8e02ff */
[----:B------:R-:W-:-:S02]  /*41b0*/  LEA.HI.X.SX32 R167, R170, R209, 0x1, P6 ;  /* 0x000000d1aaa77211 */ /* 0x000fc400030f0eff */
[-C--:B------:R-:W-:Y:S02]  /*41c0*/  LEA R170, P6, R176, R208.reuse, 0x1 ;  /* 0x000000d0b0aa7211 */ /* 0x080fe400078c08ff */
[-C--:B------:R-:W-:Y:S02]  /*41d0*/  LEA.HI.X.SX32 R169, R171, R209.reuse, 0x1, P5 ;  /* 0x000000d1aba97211 */ /* 0x080fe400028f0eff */
[----:B------:R-:W-:Y:S01]  /*41e0*/  LEA R172, P5, R178, R208, 0x1 ;  /* 0x000000d0b2ac7211 */ /* 0x000fe200078a08ff */
[----:B------:R-:W-:Y:S01]  /*41f0*/  IMAD R182, R173, UR6, RZ ;  /* 0x00000006adb67c24 */ /* 0x000fe2000f8e02ff */
[-C--:B------:R-:W-:Y:S02]  /*4200*/  LEA.HI.X.SX32 R171, R176, R209.reuse, 0x1, P6 ;  /* 0x000000d1b0ab7211 */ /* 0x080fe400030f0eff */
[----:B------:R-:W-:Y:S02]  /*4210*/  LOP3.LUT P6, RZ, R174, 0x1, RZ, 0xc0, !PT ;  /* 0x00000001aeff7812 */ /* 0x000fe400078cc0ff */
[----:B------:R-:W-:-:S02]  /*4220*/  LEA.HI.X.SX32 R173, R178, R209, 0x1, P5 ;  /* 0x000000d1b2ad7211 */ /* 0x000fc400028f0eff */
[----:B------:R-:W-:Y:S01]  /*4230*/  LEA R174, P5, R180, R208, 0x1 ;  /* 0x000000d0b4ae7211 */ /* 0x000fe200078a08ff */
[----:B------:R-:W-:-:S03]  /*4240*/  IMAD R186, R175, UR6, RZ ;  /* 0x00000006afba7c24 */ /* 0x000fc6000f8e02ff */
[----:B------:R-:W-:Y:S02]  /*4250*/  LEA.HI.X.SX32 R175, R180, R209, 0x1, P5 ;  /* 0x000000d1b4af7211 */ /* 0x000fe400028f0eff */
[----:B------:R-:W-:Y:S01]  /*4260*/  LEA R176, P5, R182, R208, 0x1 ;  /* 0x000000d0b6b07211 */ /* 0x000fe200078a08ff */
[----:B------:R-:W-:Y:S01]  /*4270*/  IMAD R188, R177, UR6, RZ ;  /* 0x00000006b1bc7c24 */ /* 0x000fe2000f8e02ff */
[----:B------:R-:W-:-:S04]  /*4280*/  @!UP1 UIADD3 UR4, UPT, UPT, -UR4, 0x100000, URZ ;  /* 0x0010000004049890 */ /* 0x000fc8000fffe1ff */
[----:B------:R-:W-:Y:S02]  /*4290*/  @!UP1 USHF.L.U32 UR5, UR4, 0xb, URZ ;  /* 0x0000000b04059899 */ /* 0x000fe400080006ff */
[----:B------:R-:W-:Y:S01]  /*42a0*/  @!UP1 USHF.L.U32 UR4, UR4, 0x1, URZ ;  /* 0x0000000104049899 */ /* 0x000fe200080006ff */
[----:B------:R-:W-:Y:S02]  /*42b0*/  LEA.HI.X.SX32 R177, R182, R209, 0x1, P5 ;  /* 0x000000d1b6b17211 */ /* 0x000fe400028f0eff */
[----:B------:R-:W-:Y:S01]  /*42c0*/  LEA R178, P5, R186, R208, 0x1 ;  /* 0x000000d0bab27211 */ /* 0x000fe200078a08ff */
[----:B------:R-:W-:-:S03]  /*42d0*/  IMAD R190, R179, UR6, RZ ;  /* 0x00000006b3be7c24 */ /* 0x000fc6000f8e02ff */
[-C--:B------:R-:W-:Y:S02]  /*42e0*/  LEA.HI.X.SX32 R179, R186, R209.reuse, 0x1, P5 ;  /* 0x000000d1bab37211 */ /* 0x080fe400028f0eff */
[CC--:B------:R-:W-:Y:S01]  /*42f0*/  LEA R180, P5, R188.reuse, R208.reuse, 0x1 ;  /* 0x000000d0bcb47211 */ /* 0x0c0fe200078a08ff */
[----:B------:R-:W-:Y:S01]  /*4300*/  VOTEU.ALL UP1, P1 ;  /* 0x0000000000ff7886 */ /* 0x000fe20000820000 */
[----:B------:R-:W-:Y:S02]  /*4310*/  IMAD R186, R181, UR6, RZ ;  /* 0x00000006b5ba7c24 */ /* 0x000fe4000f8e02ff */
[-C--:B------:R-:W-:Y:S02]  /*4320*/  LEA.HI.X.SX32 R181, R188, R209.reuse, 0x1, P5 ;  /* 0x000000d1bcb57211 */ /* 0x080fe400028f0eff */
[C---:B------:R-:W-:Y:S01]  /*4330*/  LEA R182, P5, R190.reuse, R208, 0x1 ;  /* 0x000000d0beb67211 */ /* 0x040fe200078a08ff */
[----:B------:R0:W1:Y:S01]  /*4340*/  @!UP1 SYNCS.EXCH.64 URZ, [UR8+0xc008], UR4 ;  /* 0x00c0080408ff95b2 */ /* 0x0000620008000100 */
[----:B------:R-:W-:Y:S01]  /*4350*/  IMAD R188, R183, UR6, RZ ;  /* 0x00000006b7bc7c24 */ /* 0x000fe2000f8e02ff */
[----:B---3--:R3:W-:Y:S01]  /*4360*/  STS.U16 [R5+UR8], R184 ;  /* 0x000000b805007988 */ /* 0x0087e20008000408 */
[----:B------:R-:W-:Y:S01]  /*4370*/  LEA.HI.X.SX32 R183, R190, R209, 0x1, P5 ;  /* 0x000000d1beb77211 */ /* 0x000fe200028f0eff */
[----:B------:R-:W-:Y:S01]  /*4380*/  IMAD R190, R185, UR6, RZ ;  /* 0x00000006b9be7c24 */ /* 0x000fe2000f8e02ff */
[----:B------:R-:W-:-:S02]  /*4390*/  LOP3.LUT R247, R5, 0x10, RZ, 0x3c, !PT ;  /* 0x0000001005f77812 */ /* 0x000fc400078e3cff */
[----:B---3--:R-:W-:-:S04]  /*43a0*/  LEA R184, P5, R186, R208, 0x1 ;  /* 0x000000d0bab87211 */ /* 0x008fc800078a08ff */
[-C--:B------:R-:W-:Y:S02]  /*43b0*/  LEA.HI.X.SX32 R185, R186, R209.reuse, 0x1, P5 ;  /* 0x000000d1bab97211 */ /* 0x080fe400028f0eff */
[CC--:B------:R-:W-:Y:S01]  /*43c0*/  LEA R186, P5, R188.reuse, R208.reuse, 0x1 ;  /* 0x000000d0bcba7211 */ /* 0x0c0fe200078a08ff */
[----:B------:R-:W-:Y:S01]  /*43d0*/  IMAD R192, R187, UR6, RZ ;  /* 0x00000006bbc07c24 */ /* 0x000fe2000f8e02ff */
[----:B----4-:R-:W-:Y:S02]  /*43e0*/  STS.U16 [R5+UR8+0x2000], R244 ;  /* 0x002000f405007988 */ /* 0x010fe40008000408 */
[----:B------:R-:W-:Y:S02]  /*43f0*/  LEA.HI.X.SX32 R187, R188, R209, 0x1, P5 ;  /* 0x000000d1bcbb7211 */ /* 0x000fe400028f0eff */
[----:B------:R-:W-:Y:S01]  /*4400*/  LEA R188, P5, R190, R208, 0x1 ;  /* 0x000000d0bebc7211 */ /* 0x000fe200078a08ff */
[----:B--2---:R2:W-:Y:S01]  /*4410*/  STS.U16 [R5+UR8+0x400], R242 ;  /* 0x000400f205007988 */ /* 0x0045e20008000408 */
[----:B------:R-:W-:-:S03]  /*4420*/  IMAD R194, R189, UR6, RZ ;  /* 0x00000006bdc27c24 */ /* 0x000fc6000f8e02ff */
[----:B------:R-:W-:Y:S01]  /*4430*/  STS.U16 [R5+UR8+0x2400], R246 ;  /* 0x002400f605007988 */ /* 0x000fe20008000408 */
[----:B------:R-:W-:-:S03]  /*4440*/  LEA.HI.X.SX32 R189, R190, R209, 0x1, P5 ;  /* 0x000000d1bebd7211 */ /* 0x000fc600028f0eff */
[----:B------:R-:W-:Y:S04]  /*4450*/  STS.U16 [R5+UR8+0x800], R240 ;  /* 0x000800f005007988 */ /* 0x000fe80008000408 */
[----:B-----5:R-:W-:Y:S04]  /*4460*/  STS.U16 [R5+UR8+0x2800], R252 ;  /* 0x002800fc05007988 */ /* 0x020fe80008000408 */
[----:B------:R-:W-:Y:S04]  /*4470*/  STS.U16 [R5+UR8+0xc00], R250 ;  /* 0x000c00fa05007988 */ /* 0x000fe80008000408 */
[----:B------:R-:W-:Y:S01]  /*4480*/  STS.U16 [R5+UR8+0x2c00], R248 ;  /* 0x002c00f805007988 */ /* 0x000fe20008000408 */
[----:B------:R-:W-:-:S03]  /*4490*/  LEA R190, P5, R192, R208, 0x1 ;  /* 0x000000d0c0be7211 */ /* 0x000fc600078a08ff */
[----:B------:R-:W-:Y:S01]  /*44a0*/  STS.U16 [R247+UR8+0x480], R232 ;  /* 0x000480e8f7007988 */ /* 0x000fe20008000408 */
[----:B------:R-:W-:-:S03]  /*44b0*/  LOP3.LUT R245, R5, 0x20, RZ, 0x3c, !PT ;  /* 0x0000002005f57812 */ /* 0x000fc600078e3cff */
[----:B------:R-:W-:Y:S04]  /*44c0*/  STS.U16 [R247+UR8+0x2480], R238 ;  /* 0x002480eef7007988 */ /* 0x000fe80008000408 */
[----:B------:R-:W-:Y:S01]  /*44d0*/  STS.U16 [R247+UR8+0x880], R237 ;  /* 0x000880edf7007988 */ /* 0x000fe20008000408 */
[----:B------:R-:W-:-:S03]  /*44e0*/  IMAD R196, R191, UR6, RZ ;  /* 0x00000006bfc47c24 */ /* 0x000fc6000f8e02ff */
[----:B------:R-:W-:Y:S01]  /*44f0*/  STS.U16 [R247+UR8+0x2880], R236 ;  /* 0x002880ecf7007988 */ /* 0x000fe20008000408 */
[----:B------:R-:W-:-:S03]  /*4500*/  LEA.HI.X.SX32 R191, R192, R209, 0x1, P5 ;  /* 0x000000d1c0bf7211 */ /* 0x000fc600028f0eff */
[----:B------:R-:W-:Y:S01]  /*4510*/  STS.U16 [R247+UR8+0xc80], R235 ;  /* 0x000c80ebf7007988 */ /* 0x000fe20008000408 */
[----:B------:R-:W-:-:S03]  /*4520*/  LEA R192, P5, R194, R208, 0x1 ;  /* 0x000000d0c2c07211 */ /* 0x000fc600078a08ff */
[----:B------:R-:W-:Y:S04]  /*4530*/  STS.U16 [R247+UR8+0x2c80], R234 ;  /* 0x002c80eaf7007988 */ /* 0x000fe80008000408 */
[----:B------:R-:W-:Y:S04]  /*4540*/  STS.U16 [R247+UR8+0x80], R233 ;  /* 0x000080e9f7007988 */ /* 0x000fe80008000408 */
[----:B------:R-:W-:Y:S01]  /*4550*/  STS.U16 [R247+UR8+0x2080], R227 ;  /* 0x002080e3f7007988 */ /* 0x000fe20008000408 */
[----:B------:R-:W-:-:S03]  /*4560*/  IMAD R198, R193, UR6, RZ ;  /* 0x00000006c1c67c24 */ /* 0x000fc6000f8e02ff */
[----:B------:R-:W-:Y:S01]  /*4570*/  STS.U16 [R245+UR8+0x100], R231 ;  /* 0x000100e7f5007988 */ /* 0x000fe20008000408 */
[----:B--2---:R-:W-:-:S03]  /*4580*/  LOP3.LUT R242, R5, 0x30, RZ, 0x3c, !PT ;  /* 0x0000003005f27812 */ /* 0x004fc600078e3cff */
[----:B------:R-:W-:Y:S01]  /*4590*/  STS.U16 [R245+UR8+0x2100], R230 ;  /* 0x002100e6f5007988 */ /* 0x000fe20008000408 */
[----:B------:R-:W-:-:S03]  /*45a0*/  LEA.HI.X.SX32 R193, R194, R209, 0x1, P5 ;  /* 0x000000d1c2c17211 */ /* 0x000fc600028f0eff */
[----:B------:R-:W-:Y:S01]  /*45b0*/  STS.U16 [R245+UR8+0x500], R229 ;  /* 0x000500e5f5007988 */ /* 0x000fe20008000408 */
[----:B------:R-:W-:-:S03]  /*45c0*/  LEA R194, P5, R196, R208, 0x1 ;  /* 0x000000d0c4c27211 */ /* 0x000fc600078a08ff */
[----:B------:R-:W-:Y:S04]  /*45d0*/  STS.U16 [R245+UR8+0x2500], R228 ;  /* 0x002500e4f5007988 */ /* 0x000fe80008000408 */
[----:B------:R2:W-:Y:S01]  /*45e0*/  STS.U16 [R245+UR8+0x900], R219 ;  /* 0x000900dbf5007988 */ /* 0x0005e20008000408 */
[----:B------:R-:W-:-:S03]  /*45f0*/  IMAD R200, R195, UR6, RZ ;  /* 0x00000006c3c87c24 */ /* 0x000fc6000f8e02ff */
[----:B------:R-:W-:Y:S01]  /*4600*/  STS.U16 [R245+UR8+0x2900], R226 ;  /* 0x002900e2f5007988 */ /* 0x000fe20008000408 */
[----:B------:R-:W-:-:S03]  /*4610*/  LEA.HI.X.SX32 R195, R196, R209, 0x1, P5 ;  /* 0x000000d1c4c37211 */ /* 0x000fc600028f0eff */
[----:B------:R-:W-:Y:S01]  /*4620*/  STS.U16 [R245+UR8+0xd00], R225 ;  /* 0x000d00e1f5007988 */ /* 0x000fe20008000408 */
[----:B------:R-:W-:-:S03]  /*4630*/  LEA R196, P5, R198, R208, 0x1 ;  /* 0x000000d0c6c47211 */ /* 0x000fc600078a08ff */
[----:B------:R-:W-:Y:S01]  /*4640*/  STS.U16 [R245+UR8+0x2d00], R224 ;  /* 0x002d00e0f5007988 */ /* 0x000fe20008000408 */
[----:B--2---:R-:W-:-:S03]  /*4650*/  LOP3.LUT R219, R5, 0x40, RZ, 0x3c, !PT ;  /* 0x0000004005db7812 */ /* 0x004fc600078e3cff */
[----:B------:R-:W-:Y:S04]  /*4660*/  STS.U16 [R242+UR8+0x180], R223 ;  /* 0x000180dff2007988 */ /* 0x000fe80008000408 */
[----:B------:R-:W-:Y:S01]  /*4670*/  STS.U16 [R242+UR8+0x2180], R222 ;  /* 0x002180def2007988 */ /* 0x000fe20008000408 */
[----:B------:R-:W-:-:S03]  /*4680*/  IMAD R202, R197, UR6, RZ ;  /* 0x00000006c5ca7c24 */ /* 0x000fc6000f8e02ff */
[----:B------:R-:W-:Y:S01]  /*4690*/  STS.U16 [R242+UR8+0x580], R221 ;  /* 0x000580ddf2007988 */ /* 0x000fe20008000408 */
[----:B------:R-:W-:-:S03]  /*46a0*/  LEA.HI.X.SX32 R197, R198, R209, 0x1, P5 ;  /* 0x000000d1c6c57211 */ /* 0x000fc600028f0eff */
[----:B------:R-:W-:Y:S01]  /*46b0*/  STS.U16 [R242+UR8+0x2580], R220 ;  /* 0x002580dcf2007988 */ /* 0x000fe20008000408 */
[----:B------:R-:W-:-:S03]  /*46c0*/  LEA R198, P5, R200, R208, 0x1 ;  /* 0x000000d0c8c67211 */ /* 0x000fc600078a08ff */
[----:B------:R2:W-:Y:S04]  /*46d0*/  STS.U16 [R242+UR8+0x980], R211 ;  /* 0x000980d3f2007988 */ /* 0x0005e80008000408 */
[----:B------:R-:W-:Y:S04]  /*46e0*/  STS.U16 [R242+UR8+0x2980], R218 ;  /* 0x002980daf2007988 */ /* 0x000fe80008000408 */
[----:B------:R-:W-:Y:S01]  /*46f0*/  STS.U16 [R242+UR8+0xd80], R217 ;  /* 0x000d80d9f2007988 */ /* 0x000fe20008000408 */
[----:B------:R-:W-:-:S03]  /*4700*/  IMAD R204, R199, UR6, RZ ;  /* 0x00000006c7cc7c24 */ /* 0x000fc6000f8e02ff */
[----:B------:R3:W-:Y:S01]  /*4710*/  STS.U16 [R242+UR8+0x2d80], R216 ;  /* 0x002d80d8f2007988 */ /* 0x0007e20008000408 */
[----:B------:R-:W-:-:S03]  /*4720*/  LEA.HI.X.SX32 R199, R200, R209, 0x1, P5 ;  /* 0x000000d1c8c77211 */ /* 0x000fc600028f0eff */
[----:B------:R4:W-:Y:S01]  /*4730*/  STS.U16 [R219+UR8+0x200], R215 ;  /* 0x000200d7db007988 */ /* 0x0009e20008000408 */
[----:B--2---:R-:W-:-:S03]  /*4740*/  LOP3.LUT R211, R5, 0x50, RZ, 0x3c, !PT ;  /* 0x0000005005d37812 */ /* 0x004fc600078e3cff */
[----:B------:R-:W-:Y:S01]  /*4750*/  STS.U16 [R219+UR8+0x2200], R214 ;  /* 0x002200d6db007988 */ /* 0x000fe20008000408 */
[----:B------:R-:W-:-:S03]  /*4760*/  LEA R200, P5, R202, R208, 0x1 ;  /* 0x000000d0cac87211 */ /* 0x000fc600078a08ff */
        /* <DEDUP_REMOVED lines=8> */
[----:B------:R2:W-:Y:S01]  /*47f0*/  STS.U16 [R219+UR8+0x2e00], R26 ;  /* 0x002e001adb007988 */ /* 0x0005e20008000408 */
[----:B---3--:R-:W-:-:S03]  /*4800*/  LOP3.LUT R242, R5, 0x60, RZ, 0x3c, !PT ;  /* 0x0000006005f27812 */ /* 0x008fc600078e3cff */
[----:B------:R-:W-:Y:S01]  /*4810*/  STS.U16 [R211+UR8+0x280], R27 ;  /* 0x0002801bd3007988 */ /* 0x000fe20008000408 */
[----:B------:R-:W-:-:S03]  /*4820*/  IMAD R207, R203, UR6, RZ ;  /* 0x00000006cbcf7c24 */ /* 0x000fc6000f8e02ff */
[----:B------:R-:W-:Y:S01]  /*4830*/  STS.U16 [R211+UR8+0x2280], R28 ;  /* 0x0022801cd3007988 */ /* 0x000fe20008000408 */
[----:B------:R-:W-:-:S03]  /*4840*/  LEA.HI.X.SX32 R203, R204, R209, 0x1, P5 ;  /* 0x000000d1cccb7211 */ /* 0x000fc600028f0eff */
[----:B------:R-:W-:Y:S01]  /*4850*/  STS.U16 [R211+UR8+0x680], R29 ;  /* 0x0006801dd3007988 */ /* 0x000fe20008000408 */
[----:B----4-:R-:W-:-:S03]  /*4860*/  IMAD R215, R8, 0xf, RZ ;  /* 0x0000000f08d77824 */ /* 0x010fc600078e02ff */
[----:B------:R-:W-:Y:S01]  /*4870*/  STS.U16 [R211+UR8+0x2680], R210 ;  /* 0x002680d2d3007988 */ /* 0x000fe20008000408 */
[----:B------:R-:W-:-:S03]  /*4880*/  LEA R204, P5, R206, R208, 0x1 ;  /* 0x000000d0cecc7211 */ /* 0x000fc600078a08ff */
[----:B------:R3:W-:Y:S01]  /*4890*/  STS.U16 [R211+UR8+0xa80], R12 ;  /* 0x000a800cd3007988 */ /* 0x0007e20008000408 */
[----:B--2---:R-:W-:-:S03]  /*48a0*/  IMAD R219, R8, 0x17, RZ ;  /* 0x0000001708db7824 */ /* 0x004fc600078e02ff */
[----:B------:R-:W-:Y:S01]  /*48b0*/  STS.U16 [R211+UR8+0x2a80], R13 ;  /* 0x002a800dd3007988 */ /* 0x000fe20008000408 */
[----:B------:R-:W-:-:S03]  /*48c0*/  IMAD R239, R205, UR6, RZ ;  /* 0x00000006cdef7c24 */ /* 0x000fc6000f8e02ff */
[----:B------:R2:W-:Y:S01]  /*48d0*/  STS.U16 [R211+UR8+0xe80], R14 ;  /* 0x000e800ed3007988 */ /* 0x0005e20008000408 */
[----:B------:R-:W-:Y:S01]  /*48e0*/  PRMT R23, RZ, 0x7610, R23 ;  /* 0x00007610ff177816 */ /* 0x000fe20000000017 */
[----:B------:R-:W-:Y:S01]  /*48f0*/  IMAD R221, R8, 0x1f, RZ ;  /* 0x0000001f08dd7824 */ /* 0x000fe200078e02ff */
[----:B---3--:R-:W-:Y:S01]  /*4900*/  PRMT R12, RZ, 0x7610, R12 ;  /* 0x00007610ff0c7816 */ /* 0x008fe2000000000c */
[----:B------:R3:W-:Y:S01]  /*4910*/  STS.U16 [R211+UR8+0x2e80], R15 ;  /* 0x002e800fd3007988 */ /* 0x0007e20008000408 */
[----:B------:R-:W-:-:S03]  /*4920*/  LEA.HI.X.SX32 R205, R206, R209, 0x1, P5 ;  /* 0x000000d1cecd7211 */ /* 0x000fc600028f0eff */
[----:B------:R4:W-:Y:S01]  /*4930*/  STS.U16 [R242+UR8+0x300], R16 ;  /* 0x00030010f2007988 */ /* 0x0009e20008000408 */
[----:B------:R-:W-:Y:S01]  /*4940*/  LEA R206, P5, R207, R208, 0x1 ;  /* 0x000000d0cfce7211 */ /* 0x000fe200078a08ff */
[----:B------:R-:W-:Y:S01]  /*4950*/  IMAD.WIDE R212, R219, 0x2, R30 ;  /* 0x00000002dbd47825 */ /* 0x000fe200078e021e */
[----:B--2---:R-:W-:Y:S01]  /*4960*/  PRMT R14, RZ, 0x7610, R14 ;  /* 0x00007610ff0e7816 */ /* 0x004fe2000000000e */
[----:B------:R-:W-:Y:S02]  /*4970*/  STS.U16 [R242+UR8+0x2300], R17 ;  /* 0x00230011f2007988 */ /* 0x000fe40008000408 */
[C---:B---3--:R-:W-:Y:S01]  /*4980*/  IMAD.WIDE R210, R215.reuse, 0x2, R30 ;  /* 0x00000002d7d27825 */ /* 0x048fe200078e021e */
[----:B------:R-:W-:Y:S01]  /*4990*/  PRMT R26, RZ, 0x7610, R26 ;  /* 0x00007610ff1a7816 */ /* 0x000fe2000000001a */
[----:B------:R-:W-:Y:S02]  /*49a0*/  STS.U16 [R242+UR8+0x700], R18 ;  /* 0x00070012f2007988 */ /* 0x000fe40008000408 */
[----:B------:R-:W-:Y:S01]  /*49b0*/  IMAD.WIDE R214, R215, 0x2, R32 ;  /* 0x00000002d7d67825 */ /* 0x000fe200078e0220 */
[----:B------:R-:W-:Y:S01]  /*49c0*/  PRMT R24, RZ, 0x7610, R24 ;  /* 0x00007610ff187816 */ /* 0x000fe20000000018 */
[----:B------:R-:W-:Y:S01]  /*49d0*/  STS.U16 [R242+UR8+0x2700], R19 ;  /* 0x00270013f2007988 */ /* 0x000fe20008000408 */
[----:B----4-:R-:W-:Y:S01]  /*49e0*/  PRMT R16, RZ, 0x7610, R16 ;  /* 0x00007610ff107816 */ /* 0x010fe20000000010 */
[----:B------:R-:W-:-:S02]  /*49f0*/  IMAD.WIDE R218, R219, 0x2, R32 ;  /* 0x00000002dbda7825 */ /* 0x000fc400078e0220 */
[----:B------:R-:W-:Y:S01]  /*4a00*/  STS.U16 [R242+UR8+0xb00], R20 ;  /* 0x000b0014f2007988 */ /* 0x000fe20008000408 */
[----:B------:R-:W-:Y:S01]  /*4a10*/  PRMT R237, RZ, 0x7610, R237 ;  /* 0x00007610ffed7816 */ /* 0x000fe200000000ed */
[C---:B------:R-:W-:Y:S01]  /*4a20*/  IMAD.WIDE R216, R221.reuse, 0x2, R30 ;  /* 0x00000002ddd87825 */ /* 0x040fe200078e021e */
[----:B------:R-:W-:Y:S01]  /*4a30*/  PRMT R235, RZ, 0x7610, R235 ;  /* 0x00007610ffeb7816 */ /* 0x000fe200000000eb */
[----:B------:R2:W-:Y:S01]  /*4a40*/  STS.U16 [R242+UR8+0x2b00], R21 ;  /* 0x002b0015f2007988 */ /* 0x0005e20008000408 */
[----:B------:R-:W-:Y:S01]  /*4a50*/  PRMT R233, RZ, 0x7610, R233 ;  /* 0x00007610ffe97816 */ /* 0x000fe200000000e9 */
[----:B------:R-:W-:Y:S01]  /*4a60*/  IMAD.WIDE R220, R221, 0x2, R32 ;  /* 0x00000002dddc7825 */ /* 0x000fe200078e0220 */
[----:B------:R-:W-:Y:S01]  /*4a70*/  PRMT R231, RZ, 0x7610, R231 ;  /* 0x00007610ffe77816 */ /* 0x000fe200000000e7 */
[----:B------:R-:W3:Y:S01]  /*4a80*/  @!P4 LDG.E.U16 R12, desc[UR20][R210.64] ;  /* 0x00000014d20cc981 */ /* 0x000ee2000c1e1500 */
[----:B------:R-:W-:Y:S02]  /*4a90*/  PRMT R229, RZ, 0x7610, R229 ;  /* 0x00007610ffe57816 */ /* 0x000fe400000000e5 */
[----:B------:R-:W-:Y:S01]  /*4aa0*/  PRMT R227, RZ, 0x7610, R227 ;  /* 0x00007610ffe37816 */ /* 0x000fe200000000e3 */
[----:B------:R-:W4:Y:S01]  /*4ab0*/  @!P4 LDG.E.U16 R23, desc[UR20][R214.64] ;  /* 0x00000014d617c981 */ /* 0x000f22000c1e1500 */
[----:B------:R-:W-:-:S02]  /*4ac0*/  PRMT R225, RZ, 0x7610, R225 ;  /* 0x00007610ffe17816 */ /* 0x000fc400000000e1 */
[----:B------:R-:W-:Y:S01]  /*4ad0*/  PRMT R223, RZ, 0x7610, R223 ;  /* 0x00007610ffdf7816 */ /* 0x000fe200000000df */
[----:B------:R-:W5:Y:S01]  /*4ae0*/  @P6 LDG.E.U16 R14, desc[UR20][R212.64] ;  /* 0x00000014d40e6981 */ /* 0x000f62000c1e1500 */
[----:B------:R-:W-:Y:S02]  /*4af0*/  PRMT R29, RZ, 0x7610, R29 ;  /* 0x00007610ff1d7816 */ /* 0x000fe4000000001d */
[----:B------:R-:W-:Y:S01]  /*4b00*/  PRMT R27, RZ, 0x7610, R27 ;  /* 0x00007610ff1b7816 */ /* 0x000fe2000000001b */
[----:B------:R-:W5:Y:S01]  /*4b10*/  @P6 LDG.E.U16 R26, desc[UR20][R218.64] ;  /* 0x00000014da1a6981 */ /* 0x000f62000c1e1500 */
[----:B------:R-:W-:Y:S02]  /*4b20*/  PRMT R25, RZ, 0x7610, R25 ;  /* 0x00007610ff197816 */ /* 0x000fe40000000019 */
[----:B--2---:R-:W-:Y:S01]  /*4b30*/  PRMT R21, RZ, 0x7610, R21 ;  /* 0x00007610ff157816 */ /* 0x004fe20000000015 */
[----:B------:R-:W2:Y:S01]  /*4b40*/  @!P3 LDG.E.U16 R24, desc[UR20][R216.64] ;  /* 0x00000014d818b981 */ /* 0x000ea2000c1e1500 */
[----:B------:R-:W-:-:S02]  /*4b50*/  PRMT R13, RZ, 0x7610, R13 ;  /* 0x00007610ff0d7816 */ /* 0x000fc4000000000d */
[----:B------:R-:W-:Y:S01]  /*4b60*/  PRMT R19, RZ, 0x7610, R19 ;  /* 0x00007610ff137816 */ /* 0x000fe20000000013 */
[----:B------:R-:W2:Y:S01]  /*4b70*/  @!P3 LDG.E.U16 R16, desc[UR20][R220.64] ;  /* 0x00000014dc10b981 */ /* 0x000ea2000c1e1500 */
[----:B------:R-:W-:Y:S02]  /*4b80*/  PRMT R17, RZ, 0x7610, R17 ;  /* 0x00007610ff117816 */ /* 0x000fe40000000011 */
[----:B------:R-:W-:Y:S01]  /*4b90*/  PRMT R15, RZ, 0x7610, R15 ;  /* 0x00007610ff0f7816 */ /* 0x000fe2000000000f */
[----:B------:R-:W2:Y:S01]  /*4ba0*/  @P0 LDG.E.U16 R237, desc[UR20][R146.64] ;  /* 0x0000001492ed0981 */ /* 0x000ea2000c1e1500 */
[----:B------:R-:W-:Y:S02]  /*4bb0*/  LEA.HI.X.SX32 R207, R207, R209, 0x1, P5 ;  /* 0x000000d1cfcf7211 */ /* 0x000fe400028f0eff */
[----:B------:R-:W-:Y:S01]  /*4bc0*/  PRMT R224, RZ, 0x7610, R224 ;  /* 0x00007610ffe07816 */ /* 0x000fe200000000e0 */
[----:B------:R-:W2:Y:S01]  /*4bd0*/  @P0 LDG.E.U16 R235, desc[UR20][R150.64] ;  /* 0x0000001496eb0981 */ /* 0x000ea2000c1e1500 */
[----:B------:R-:W-:-:S02]  /*4be0*/  PRMT R226, RZ, 0x7610, R226 ;  /* 0x00007610ffe27816 */ /* 0x000fc400000000e2 */
[----:B------:R-:W-:Y:S01]  /*4bf0*/  PRMT R228, RZ, 0x7610, R228 ;  /* 0x00007610ffe47816 */ /* 0x000fe200000000e4 */
[----:B------:R-:W2:Y:S01]  /*4c00*/  @P0 LDG.E.U16 R233, desc[UR20][R154.64] ;  /* 0x000000149ae90981 */ /* 0x000ea2000c1e1500 */
[----:B------:R-:W-:Y:S02]  /*4c10*/  LEA R208, P5, R239, R208, 0x1 ;  /* 0x000000d0efd07211 */ /* 0x000fe400078a08ff */
[----:B------:R-:W-:Y:S01]  /*4c20*/  PRMT R230, RZ, 0x7610, R230 ;  /* 0x00007610ffe67816 */ /* 0x000fe200000000e6 */
[----:B------:R-:W2:Y:S01]  /*4c30*/  @P0 LDG.E.U16 R231, desc[UR20][R158.64] ;  /* 0x000000149ee70981 */ /* 0x000ea2000c1e1500 */
[----:B------:R-:W-:Y:S02]  /*4c40*/  PRMT R232, RZ, 0x7610, R232 ;  /* 0x00007610ffe87816 */ /* 0x000fe400000000e8 */
[----:B------:R-:W-:Y:S01]  /*4c50*/  PRMT R234, RZ, 0x7610, R234 ;  /* 0x00007610ffea7816 */ /* 0x000fe200000000ea */
[----:B------:R-:W2:Y:S01]  /*4c60*/  @P0 LDG.E.U16 R229, desc[UR20][R162.64] ;  /* 0x00000014a2e50981 */ /* 0x000ea2000c1e1500 */
[----:B------:R-:W-:-:S03]  /*4c70*/  PRMT R236, RZ, 0x7610, R236 ;  /* 0x00007610ffec7816 */ /* 0x000fc600000000ec */
[----:B------:R-:W2:Y:S01]  /*4c80*/  @P0 LDG.E.U16 R227, desc[UR20][R166.64] ;  /* 0x00000014a6e30981 */ /* 0x000ea2000c1e1500 */
[----:B------:R-:W-:-:S03]  /*4c90*/  LEA.HI.X.SX32 R209, R239, R209, 0x1, P5 ;  /* 0x000000d1efd17211 */ /* 0x000fc600028f0eff */
[----:B------:R-:W2:Y:S01]  /*4ca0*/  @P0 LDG.E.U16 R225, desc[UR20][R170.64] ;  /* 0x00000014aae10981 */ /* 0x000ea2000c1e1500 */
[----:B------:R-:W-:-:S03]  /*4cb0*/  PRMT R238, RZ, 0x7610, R238 ;  /* 0x00007610ffee7816 */ /* 0x000fc600000000ee */
[----:B------:R-:W2:Y:S01]  /*4cc0*/  @P0 LDG.E.U16 R223, desc[UR20][R174.64] ;  /* 0x00000014aedf0981 */ /* 0x000ea2000c1e1500 */
[----:B------:R-:W-:-:S03]  /*4cd0*/  PRMT R239, RZ, 0x7610, R239 ;  /* 0x00007610ffef7816 */ /* 0x000fc600000000ef */
[----:B------:R-:W2:Y:S04]  /*4ce0*/  @P0 LDG.E.U16 R29, desc[UR20][R178.64] ;  /* 0x00000014b21d0981 */ /* 0x000ea8000c1e1500 */
[----:B------:R-:W2:Y:S04]  /*4cf0*/  @P0 LDG.E.U16 R27, desc[UR20][R182.64] ;  /* 0x00000014b61b0981 */ /* 0x000ea8000c1e1500 */
[----:B------:R-:W2:Y:S04]  /*4d00*/  @P0 LDG.E.U16 R25, desc[UR20][R186.64] ;  /* 0x00000014ba190981 */ /* 0x000ea8000c1e1500 */
[----:B------:R-:W2:Y:S04]  /*4d10*/  @P0 LDG.E.U16 R21, desc[UR20][R190.64] ;  /* 0x00000014be150981 */ /* 0x000ea8000c1e1500 */
[----:B------:R-:W2:Y:S04]  /*4d20*/  @P0 LDG.E.U16 R13, desc[UR20][R194.64] ;  /* 0x00000014c20d0981 */ /* 0x000ea8000c1e1500 */
[----:B------:R-:W2:Y:S04]  /*4d30*/  @P0 LDG.E.U16 R19, desc[UR20][R198.64] ;  /* 0x00000014c6130981 */ /* 0x000ea8000c1e1500 */
[----:B------:R-:W2:Y:S04]  /*4d40*/  @P0 LDG.E.U16 R17, desc[UR20][R202.64] ;  /* 0x00000014ca110981 */ /* 0x000ea8000c1e1500 */
[----:B------:R-:W2:Y:S01]  /*4d50*/  @P0 LDG.E.U16 R15, desc[UR20][R206.64] ;  /* 0x00000014ce0f0981 */ /* 0x000ea2000c1e1500 */
[----:B------:R-:W-:-:S03]  /*4d60*/  PRMT R240, RZ, 0x7610, R240 ;  /* 0x00007610fff07816 */ /* 0x000fc600000000f0 */
        /* <DEDUP_REMOVED lines=8> */
[----:B------:R-:W2:Y:S04]  /*4df0*/  @P0 LDG.E.U16 R232, desc[UR20][R164.64] ;  /* 0x00000014a4e80981 */ /* 0x000ea8000c1e1500 */
[----:B------:R-:W2:Y:S01]  /*4e00*/  @P0 LDG.E.U16 R234, desc[UR20][R168.64] ;  /* 0x00000014a8ea0981 */ /* 0x000ea2000c1e1500 */
[----:B------:R-:W-:-:S03]  /*4e10*/  PRMT R18, RZ, 0x7610, R18 ;  /* 0x00007610ff127816 */ /* 0x000fc60000000012 */
[----:B------:R-:W2:Y:S04]  /*4e20*/  @P0 LDG.E.U16 R236, desc[UR20][R172.64] ;  /* 0x00000014acec0981 */ /* 0x000ea8000c1e1500 */
[----:B------:R0:W-:Y:S04]  /*4e30*/  STS.U16 [R242+UR8+0xf00], R22 ;  /* 0x000f0016f2007988 */ /* 0x0001e80008000408 */
[----:B------:R-:W2:Y:S04]  /*4e40*/  @P0 LDG.E.U16 R238, desc[UR20][R176.64] ;  /* 0x00000014b0ee0981 */ /* 0x000ea8000c1e1500 */
[----:B------:R-:W2:Y:S01]  /*4e50*/  @P0 LDG.E.U16 R239, desc[UR20][R180.64] ;  /* 0x00000014b4ef0981 */ /* 0x000ea2000c1e1500 */
[----:B0-----:R-:W-:-:S03]  /*4e60*/  PRMT R22, RZ, 0x7610, R22 ;  /* 0x00007610ff167816 */ /* 0x001fc60000000016 */
[----:B------:R-:W2:Y:S04]  /*4e70*/  @P0 LDG.E.U16 R240, desc[UR20][R184.64] ;  /* 0x00000014b8f00981 */ /* 0x000ea8000c1e1500 */
[----:B------:R-:W2:Y:S04]  /*4e80*/  @P0 LDG.E.U16 R241, desc[UR20][R188.64] ;  /* 0x00000014bcf10981 */ /* 0x000ea8000c1e1500 */
[----:B------:R-:W2:Y:S04]  /*4e90*/  @P0 LDG.E.U16 R222, desc[UR20][R192.64] ;  /* 0x00000014c0de0981 */ /* 0x000ea8000c1e1500 */
[----:B------:R-:W2:Y:S04]  /*4ea0*/  @P0 LDG.E.U16 R28, desc[UR20][R196.64] ;  /* 0x00000014c41c0981 */ /* 0x000ea8000c1e1500 */
[----:B------:R-:W2:Y:S04]  /*4eb0*/  @P0 LDG.E.U16 R20, desc[UR20][R200.64] ;  /* 0x00000014c8140981 */ /* 0x000ea8000c1e1500 */
[----:B------:R-:W2:Y:S04]  /*4ec0*/  @P0 LDG.E.U16 R22, desc[UR20][R204.64] ;  /* 0x00000014cc160981 */ /* 0x000ea8000c1e1500 */
[----:B------:R-:W2:Y:S04]  /*4ed0*/  @P0 LDG.E.U16 R18, desc[UR20][R208.64] ;  /* 0x00000014d0120981 */ /* 0x000ea8000c1e1500 */
[----:B------:R0:W-:Y:S02]  /*4ee0*/  STS.U16 [R242+UR8+0x2f00], R11 ;  /* 0x002f000bf2007988 */ /* 0x0001e40008000408 */
[----:B0-----:R-:W-:-:S05]  /*4ef0*/  LOP3.LUT R242, R5, 0x70, RZ, 0x3c, !PT ;  /* 0x0000007005f27812 */ /* 0x001fca00078e3cff */
[----:B------:R-:W-:Y:S04]  /*4f00*/  STS.U16 [R242+UR8+0x380], R7 ;  /* 0x00038007f2007988 */ /* 0x000fe80008000408 */
[----:B------:R0:W-:Y:S02]  /*4f10*/  STS.U16 [R242+UR8+0x2380], R10 ;  /* 0x0023800af2007988 */ /* 0x0001e40008000408 */
[----:B0-----:R-:W-:Y:S02]  /*4f20*/  LOP3.LUT R10, R6, 0x20, RZ, 0x3c, !PT ;  /* 0x00000020060a7812 */ /* 0x001fe400078e3cff */
[----:B------:R-:W-:Y:S01]  /*4f30*/  SHF.R.S32.HI R7, RZ, 0x1f, R243 ;  /* 0x0000001fff077819 */ /* 0x000fe200000114f3 */
[----:B------:R-:W-:Y:S01]  /*4f40*/  STL [R1+0x10], R243 ;  /* 0x000010f301007387 */ /* 0x000fe20000100800 */
[----:B------:R-:W-:-:S02]  /*4f50*/  UIADD3 UR4, UPT, UPT, UR8, 0x4000, URZ ;  /* 0x0000400008047890 */ /* 0x000fc4000fffe0ff */
[----:B------:R-:W-:Y:S02]  /*4f60*/  LEA.HI R7, R7, R243, RZ, 0x5 ;  /* 0x000000f307077211 */ /* 0x000fe400078f28ff */
[----:B------:R-:W-:Y:S01]  /*4f70*/  USHF.R.U32.HI UR4, URZ, 0x4, UR4 ;  /* 0x00000004ff047899 */ /* 0x000fe20008011604 */
[----:B------:R-:W-:Y:S02]  /*4f80*/  ISETP.LT.OR P0, PT, R243, 0x20, P2 ;  /* 0x00000020f300780c */ /* 0x000fe40001701670 */
[----:B------:R-:W-:Y:S01]  /*4f90*/  SHF.R.S32.HI R7, RZ, 0x5, R7 ;  /* 0x00000005ff077819 */ /* 0x000fe20000011407 */
[----:B------:R-:W-:-:S03]  /*4fa0*/  USGXT.U32 UR11, UR4, 0xe ;  /* 0x0000000e040b789a */ /* 0x000fc60008000000 */
[----:B------:R-:W-:Y:S01]  /*4fb0*/  VIMNMX R7, PT, PT, R7, 0x1, !PT ;  /* 0x0000000107077848 */ /* 0x000fe20007fe0100 */
[----:B------:R-:W-:Y:S01]  /*4fc0*/  UIADD3 UR16, UP1, UPT, UR11, 0x1000080, URZ ;  /* 0x010000800b107890 */ /* 0x000fe2000ff3e0ff */
[----:B------:R-:W-:-:S03]  /*4fd0*/  UMOV UR4, URZ ;  /* 0x000000ff00047c82 */ /* 0x000fc60008000000 */
[----:B------:R-:W-:Y:S01]  /*4fe0*/  UIADD3.X UR17, UPT, UPT, UR4, 0x40004040, URZ, UP1, !UPT ;  /* 0x4000404004117890 */ /* 0x000fe20008ffe4ff */
[----:B---3--:R-:W-:Y:S04]  /*4ff0*/  STS.U16 [R242+UR8+0x780], R12 ;  /* 0x0007800cf2007988 */ /* 0x008fe80008000408 */
[----:B----4-:R-:W-:Y:S04]  /*5000*/  STS.U16 [R242+UR8+0x2780], R23 ;  /* 0x00278017f2007988 */ /* 0x010fe80008000408 */
[----:B-----5:R-:W-:Y:S04]  /*5010*/  STS.U16 [R242+UR8+0xb80], R14 ;  /* 0x000b800ef2007988 */ /* 0x020fe80008000408 */
[----:B------:R-:W-:Y:S04]  /*5020*/  STS.U16 [R242+UR8+0x2b80], R26 ;  /* 0x002b801af2007988 */ /* 0x000fe80008000408 */
[----:B--2---:R-:W-:Y:S04]  /*5030*/  STS.U16 [R242+UR8+0xf80], R24 ;  /* 0x000f8018f2007988 */ /* 0x004fe80008000408 */
[----:B------:R-:W-:Y:S04]  /*5040*/  STS.U16 [R242+UR8+0x2f80], R16 ;  /* 0x002f8010f2007988 */ /* 0x000fe80008000408 */
        /* <DEDUP_REMOVED lines=31> */
[----:B------:R0:W-:Y:S01]  /*5240*/  STS.U16 [R10+UR8+0x9f00], R18 ;  /* 0x009f00120a007988 */ /* 0x0001e20008000408 */
[----:B-1----:R1:W-:Y:S06]  /*5250*/  MEMBAR.ALL.CTA ;  /* 0x0000000000007992 */ /* 0x0023ec0000008000 */
[----:B-1----:R-:W1:Y:S02]  /*5260*/  FENCE.VIEW.ASYNC.S ;  /* 0x00000000000073c6 */ /* 0x002e640000000000 */
[----:B-1----:R-:W-:Y:S01]  /*5270*/  BAR.SYNC.DEFER_BLOCKING 0x0 ;  /* 0x0000000000007b1d */ /* 0x002fe20000010000 */
[----:B0-----:R-:W-:-:S05]  /*5280*/  VIADD R10, R7, 0xffffffff ;  /* 0xffffffff070a7836 */ /* 0x001fca0000000000 */
[----:B------:R-:W-:Y:S01]  /*5290*/  ISETP.NE.U32.AND P3, PT, R10, RZ, PT ;  /* 0x000000ff0a00720c */ /* 0x000fe20003f65070 */
[----:B------:R-:W-:-:S00]  /*52a0*/  MEMBAR.ALL.CTA ;  /* 0x0000000000007992 */ /* 0x000fc00000008000 */
[----:B------:R-:W-:Y:S06]  /*52b0*/  MEMBAR.ALL.GPU ;  /* 0x0000000000007992 */ /* 0x000fec000000a000 */
[----:B------:R-:W-:-:S00]  /*52c0*/  ERRBAR ;  /* 0x00000000000079ab */ /* 0x000fc00000000000 */
[----:B------:R-:W-:Y:S08]  /*52d0*/  CGAERRBAR ;  /* 0x00000000000075ab */ /* 0x000ff00000000000 */
[----:B------:R-:W-:Y:S06]  /*52e0*/  UCGABAR_ARV ;  /* 0x00000000000079c7 */ /* 0x000fec0008000000 */
[----:B------:R-:W-:Y:S01]  /*52f0*/  UCGABAR_WAIT ;  /* 0x0000000000007dc7 */ /* 0x000fe20008000000 */
[----:B------:R-:W-:Y:S01]  /*5300*/  CCTL.IVALL ;  /* 0x00000000ff00798f */ /* 0x000fe20002000000 */
[----:B------:R-:W-:Y:S05]  /*5310*/  @P0 BRA `(.L_x_12) ;  /* 0x0000000000840947 */ /* 0x000fea0003800000 */
[----:B------:R-:W-:Y:S02]  /*5320*/  USHF.R.U32.HI UR12, URZ, 0x4, UR8 ;  /* 0x00000004ff0c7899 */ /* 0x000fe40008011608 */
[----:B------:R-:W-:Y:S02]  /*5330*/  UIADD3 UR4, UPT, UPT, UR8, 0x8000, URZ ;  /* 0x0000800008047890 */ /* 0x000fe4000fffe0ff */
[----:B------:R-:W-:Y:S02]  /*5340*/  USGXT.U32 UR12, UR12, 0xe ;  /* 0x0000000e0c0c789a */ /* 0x000fe40008000000 */
[----:B------:R-:W-:Y:S02]  /*5350*/  USHF.R.U32.HI UR4, URZ, 0x4, UR4 ;  /* 0x00000004ff047899 */ /* 0x000fe40008011604 */
[----:B------:R-:W-:Y:S01]  /*5360*/  UIADD3 UR24, UP1, UPT, UR12, 0x1000080, URZ ;  /* 0x010000800c187890 */ /* 0x000fe2000ff3e0ff */
[----:B------:R-:W-:Y:S01]  /*5370*/  UMOV UR5, URZ ;  /* 0x000000ff00057c82 */ /* 0x000fe20008000000 */
[----:B------:R-:W-:-:S02]  /*5380*/  USGXT.U32 UR4, UR4, 0xe ;  /* 0x0000000e0404789a */ /* 0x000fc40008000000 */
[----:B------:R-:W-:Y:S01]  /*5390*/  UIADD3.X UR25, UPT, UPT, UR5, 0x40004040, URZ, UP1, !UPT ;  /* 0x4000404005197890 */ /* 0x000fe20008ffe4ff */
[----:B------:R-:W-:Y:S01]  /*53a0*/  UMOV UR6, 0xfffffffe ;  /* 0xfffffffe00067882 */ /* 0x000fe20000000000 */
[----:B------:R-:W-:Y:S01]  /*53b0*/  UMOV UR7, 0x7fffbfdf ;  /* 0x7fffbfdf00077882 */ /* 0x000fe20000000000 */
[----:B------:R-:W-:Y:S02]  /*53c0*/  ULOP3.LUT UR12, UR12, 0x1000000, URZ, 0xfc, !UPT ;  /* 0x010000000c0c7892 */ /* 0x000fe4000f8efcff */
[----:B------:R-:W-:Y:S02]  /*53d0*/  UIADD3.64 UR6, UPT, UPT, UR4, -UR6, URZ ;  /* 0x8000000604067297 */ /* 0x000fe4000fffe0ff */
[----:B------:R-:W-:Y:S02]  /*53e0*/  UIADD3 UR18, UPT, UPT, UR19, 0x100, URZ ;  /* 0x0000010013127890 */ /* 0x000fe4000fffe0ff */
[----:B------:R-:W-:Y:S02]  /*53f0*/  UIADD3.64 UR14, UPT, UPT, UR24, 0x180, URZ ;  /* 0x00000180180e7897 */ /* 0x000fe4000fffe0ff */
[----:B------:R-:W-:-:S02]  /*5400*/  UIADD3 UR32, UPT, UPT, UR19, 0x100, URZ ;  /* 0x0000010013207890 */ /* 0x000fc4000fffe0ff */
[----:B------:R-:W-:Y:S01]  /*5410*/  UIADD3.64 UR22, UPT, UPT, UR24, 0x200, URZ ;  /* 0x0000020018167897 */ /* 0x000fe2000fffe0ff */
[----:B------:R-:W-:Y:S01]  /*5420*/  UMOV UR26, 0x0 ;  /* 0x00000000001a7882 */ /* 0x000fe20000000000 */
[----:B------:R-:W-:Y:S01]  /*5430*/  UMOV UR27, 0x10408010 ;  /* 0x10408010001b7882 */ /* 0x000fe20000000000 */
[----:B------:R-:W-:Y:S01]  /*5440*/  UMOV UR5, 0x80004020 ;  /* 0x8000402000057882 */ /* 0x000fe20000000000 */
[----:B------:R-:W-:Y:S01]  /*5450*/  UMOV UR13, 0x40004040 ;  /* 0x40004040000d7882 */ /* 0x000fe20000000000 */
[----:B------:R-:W-:Y:S01]  /*5460*/  UMOV UR28, 0x0 ;  /* 0x00000000001c7882 */ /* 0x000fe20000000000 */
[----:B------:R-:W-:Y:S01]  /*5470*/  UMOV UR29, 0x10408010 ;  /* 0x10408010001d7882 */ /* 0x000fe20000000000 */
[----:B------:R-:W-:Y:S01]  /*5480*/  UMOV UR30, 0x0 ;  /* 0x00000000001e7882 */ /* 0x000fe20000000000 */
[----:B------:R-:W-:Y:S01]  /*5490*/  UMOV UR31, 0x10408010 ;  /* 0x10408010001f7882 */ /* 0x000fe20000000000 */
[----:B------:R0:W-:Y:S01]  /*54a0*/  UTCHMMA.2CTA gdesc[UR12], gdesc[UR4], tmem[UR19], tmem[UR26], idesc[UR27], !UPT ;  /* 0x00ff1a040c0075ea */ /* 0x0001e2000fa00013 */
[----:B------:R-:W-:Y:S01]  /*54b0*/  UMOV UR34, 0x0 ;  /* 0x0000000000227882 */ /* 0x000fe20000000000 */
[----:B------:R-:W-:Y:S01]  /*54c0*/  UMOV UR35, 0x10408010 ;  /* 0x1040801000237882 */ /* 0x000fe20000000000 */
[----:B------:R0:W-:Y:S01]  /*54d0*/  UTCHMMA.2CTA gdesc[UR24], gdesc[UR6], tmem[UR19], tmem[UR28], idesc[UR29], UPT ;  /* 0x00ff1c06180075ea */ /* 0x0001e2000ba00013 */
[----:B------:R-:W-:Y:S01]  /*54e0*/  UMOV UR33, 0x3 ;  /* 0x0000000300217882 */ /* 0x000fe20000000000 */
[----:B------:R0:W-:Y:S01]  /*54f0*/  UTCHMMA.2CTA gdesc[UR14], gdesc[UR4], tmem[UR18], tmem[UR30], idesc[UR31], !UPT ;  /* 0x00ff1e040e0075ea */ /* 0x0001e2000fa00012 */
[----:B------:R0:W-:Y:S01]  /*5500*/  UTCHMMA.2CTA gdesc[UR22], gdesc[UR6], tmem[UR32], tmem[UR34], idesc[UR35], UPT ;  /* 0x00ff2206160075ea */ /* 0x0001e2000ba00020 */
[----:B------:R0:W-:Y:S01]  /*5510*/  UTCBAR.2CTA.MULTICAST [UR10], URZ, UR33 ;  /* 0x000000ff0a0073e9 */ /* 0x0001e20008200821 */
[----:B------:R-:W-:Y:S01]  /*5520*/  NOP ;  /* 0x0000000000007918 */ /* 0x000fe20000000000 */
.L_x_12:
[----:B0-----:R-:W-:Y:S01]  /*5530*/  UMOV UR4, URZ ;  /* 0x000000ff00047c82 */ /* 0x001fe20008000000 */
[----:B------:R-:W-:Y:S02]  /*5540*/  IMAD.SHL.U32 R7, R8, 0x20, RZ ;  /* 0x0000002008077824 */ /* 0x000fe400078e00ff */
[----:B------:R-:W-:Y:S01]  /*5550*/  IMAD.SHL.U32 R8, R9, 0x20, RZ ;  /* 0x0000002009087824 */ /* 0x000fe200078e00ff */
[----:B------:R-:W-:Y:S06]  /*5560*/  @!P3 BRA `(.L_x_13) ;  /* 0x000000200058b947 */ /* 0x000fec0003800000 */
[----:B------:R-:W-:Y:S01]  /*5570*/  UIADD3 UR5, UPT, UPT, UR8, 0xa000, URZ ;  /* 0x0000a00008057890 */ /* 0x000fe2000fffe0ff */
[----:B------:R-:W-:Y:S01]  /*5580*/  IMAD.MOV.U32 R9, RZ, RZ, R10 ;  /* 0x000000ffff097224 */ /* 0x000fe200078e000a */
[----:B------:R-:W-:Y:S01]  /*5590*/  UMOV UR12, 0xfffffffe ;  /* 0xfffffffe000c7882 */ /* 0x000fe20000000000 */
[----:B------:R-:W-:Y:S01]  /*55a0*/  UMOV UR13, 0x7fffbfdf ;  /* 0x7fffbfdf000d7882 */ /* 0x000fe20000000000 */
[----:B------:R-:W-:Y:S01]  /*55b0*/  USHF.R.U32.HI UR5, URZ, 0x4, UR5 ;  /* 0x00000004ff057899 */ /* 0x000fe20008011605 */
[----:B------:R-:W-:Y:S01]  /*55c0*/  UMOV UR7, URZ ;  /* 0x000000ff00077c82 */ /* 0x000fe20008000000 */
[----:B------:R-:W-:Y:S02]  /*55d0*/  ULOP3.LUT UR18, UR11, 0x1000000, URZ, 0xfc, !UPT ;  /* 0x010000000b127892 */ /* 0x000fe4000f8efcff */
[----:B------:R-:W-:Y:S02]  /*55e0*/  USGXT.U32 UR6, UR5, 0xe ;  /* 0x0000000e0506789a */ /* 0x000fe40008000000 */
[----:B------:R-:W-:-:S02]  /*55f0*/  UIADD3.64 UR22, UPT, UPT, UR16, 0x180, URZ ;  /* 0x0000018010167897 */ /* 0x000fc4000fffe0ff */
[----:B------:R-:W-:Y:S02]  /*5600*/  UIADD3.64 UR12, UPT, UPT, UR6, -UR12, URZ ;  /* 0x8000000c060c7297 */ /* 0x000fe4000fffe0ff */
[----:B------:R-:W-:Y:S01]  /*5610*/  UIADD3.64 UR24, UPT, UPT, UR16, 0x200, URZ ;  /* 0x0000020010187897 */ /* 0x000fe2000fffe0ff */
[----:B------:R-:W-:Y:S01]  /*5620*/  UMOV UR11, 0x1 ;  /* 0x00000001000b7882 */ /* 0x000fe20000000000 */
[----:B------:R-:W-:Y:S01]  /*5630*/  UMOV UR5, URZ ;  /* 0x000000ff00057c82 */ /* 0x000fe20008000000 */
[----:B------:R-:W-:-:S09]  /*5640*/  UMOV UR7, 0x80004020 ;  /* 0x8000402000077882 */ /* 0x000fd20000000000 */
.L_x_16:
[----:B------:R-:W-:Y:S01]  /*5650*/  USHF.L.U32 UR4, UR4, 0x1f, URZ ;  /* 0x0000001f04047899 */ /* 0x000fe200080006ff */
[----:B------:R-:W-:-:S04]  /*5660*/  IMAD.WIDE R76, R7, 0x2, R76 ;  /* 0x00000002074c7825 */ /* 0x000fc800078e024c */
[----:B------:R-:W-:-:S04]  /*5670*/  IMAD.WIDE R74, R7, 0x2, R74 ;  /* 0x00000002074a7825 */ /* 0x000fc800078e024a */
[----:B------:R-:W-:-:S04]  /*5680*/  IMAD.U32 R10, RZ, RZ, UR4 ;  /* 0x00000004ff0a7e24 */ /* 0x000fc8000f8e00ff */
[----:B------:R-:W0:Y:S02]  /*5690*/  SYNCS.PHASECHK.TRANS64.TRYWAIT P0, [UR10], R10 ;  /* 0x0000000aff0075a7 */ /* 0x000e24000800110a */
[----:B0-----:R-:W-:Y:S05]  /*56a0*/  @!P0 BRA `(.L_x_14) ;  /* 0x00000134000c8947 */ /* 0x001fea0003800000 */
.L_x_24:
[C---:B------:R-:W-:Y:S01]  /*56b0*/  ISETP.GT.AND P4, PT, R4.reuse, 0x1, PT ;  /* 0x000000010400780c */ /* 0x040fe20003f84270 */
[C---:B------:R-:W-:Y:S01]  /*56c0*/  IMAD.WIDE R60, R7.reuse, 0x2, R60 ;  /* 0x00000002073c7825 */ /* 0x040fe200078e023c */
[C---:B------:R-:W-:Y:S01]  /*56d0*/  ISETP.GT.AND P3, PT, R4.reuse, RZ, PT ;  /* 0x000000ff0400720c */ /* 0x040fe20003f64270 */
[----:B------:R-:W-:Y:S01]  /*56e0*/  STL [R1+0x1c4], R252 ;  /* 0x0001c4fc01007387 */ /* 0x000fe20000100800 */
[C---:B------:R-:W-:Y:S01]  /*56f0*/  ISETP.GT.AND P5, PT, R4.reuse, 0x2, PT ;  /* 0x000000020400780c */ /* 0x040fe20003fa4270 */
[C---:B------:R-:W-:Y:S01]  /*5700*/  IMAD.WIDE R58, R7.reuse, 0x2, R58 ;  /* 0x00000002073a7825 */ /* 0x040fe200078e023a */
[C---:B------:R-:W-:Y:S01]  /*5710*/  ISETP.GT.AND P6, PT, R4.reuse, 0x8, PT ;  /* 0x000000080400780c */ /* 0x040fe20003fc4270 */
[----:B------:R-:W-:Y:S01]  /*5720*/  STL [R1+0x180], R6 ;  /* 0x0001800601007387 */ /* 0x000fe20000100800 */
[----:B------:R-:W-:Y:S01]  /*5730*/  PRMT R225, RZ, 0x7610, R225 ;  /* 0x00007610ffe17816 */ /* 0x000fe200000000e1 */
[C---:B------:R-:W-:Y:S01]  /*5740*/  IMAD.WIDE R32, R7.reuse, 0x2, R32 ;  /* 0x0000000207207825 */ /* 0x040fe200078e0220 */
[----:B------:R-:W-:Y:S01]  /*5750*/  PRMT R224, RZ, 0x7610, R224 ;  /* 0x00007610ffe07816 */ /* 0x000fe200000000e0 */
[----:B------:R-:W-:Y:S01]  /*5760*/  STL [R1+0x17c], R9 ;  /* 0x00017c0901007387 */ /* 0x000fe20000100800 */
[----:B------:R-:W-:Y:S01]  /*5770*/  PRMT R240, RZ, 0x7610, R240 ;  /* 0x00007610fff07816 */ /* 0x000fe200000000f0 */
[C---:B------:R-:W-:Y:S01]  /*5780*/  IMAD.WIDE R30, R7.reuse, 0x2, R30 ;  /* 0x00000002071e7825 */ /* 0x040fe200078e021e */
[----:B------:R-:W-:Y:S01]  /*5790*/  PRMT R241, RZ, 0x7610, R241 ;  /* 0x00007610fff17816 */ /* 0x000fe200000000f1 */
[----:B------:R-:W2:Y:S01]  /*57a0*/  @P4 LDG.E.U16 R225, desc[UR20][R58.64] ;  /* 0x000000143ae14981 */ /* 0x000ea2000c1e1500 */
[----:B------:R-:W-:Y:S01]  /*57b0*/  PRMT R227, RZ, 0x7610, R227 ;  /* 0x00007610ffe37816 */ /* 0x000fe200000000e3 */
[C---:B------:R-:W-:Y:S01]  /*57c0*/  IMAD.WIDE R64, R7.reuse, 0x2, R64 ;  /* 0x0000000207407825 */ /* 0x040fe200078e0240 */
[----:B------:R-:W-:Y:S01]  /*57d0*/  PRMT R226, RZ, 0x7610, R226 ;  /* 0x00007610ffe27816 */ /* 0x000fe200000000e2 */
[----:B------:R-:W3:Y:S01]  /*57e0*/  @P4 LDG.E.U16 R224, desc[UR20][R60.64] ;  /* 0x000000143ce04981 */ /* 0x000ee2000c1e1500 */
[C---:B------:R-:W-:Y:S01]  /*57f0*/  ISETP.GT.AND P4, PT, R4.reuse, 0x10, PT ;  /* 0x000000100400780c */ /* 0x040fe20003f84270 */
[C---:B------:R-:W-:Y:S01]  /*5800*/  IMAD.WIDE R62, R7.reuse, 0x2, R62 ;  /* 0x00000002073e7825 */ /* 0x040fe200078e023e */
[----:B------:R-:W-:Y:S01]  /*5810*/  PRMT R239, RZ, 0x7610, R239 ;  /* 0x00007610ffef7816 */ /* 0x000fe200000000ef */
[----:B------:R-:W4:Y:S01]  /*5820*/  @P3 LDG.E.U16 R240, desc[UR20][R30.64] ;  /* 0x000000141ef03981 */ /* 0x000f22000c1e1500 */
[----:B------:R-:W-:Y:S01]  /*5830*/  PRMT R238, RZ, 0x7610, R238 ;  /* 0x00007610ffee7816 */ /* 0x000fe200000000ee */
[C---:B------:R-:W-:Y:S01]  /*5840*/  IMAD.WIDE R36, R7.reuse, 0x2, R36 ;  /* 0x0000000207247825 */ /* 0x040fe200078e0224 */
[C---:B------:R-:W-:Y:S01]  /*5850*/  ISETP.GT.AND P0, PT, R4.reuse, 0x3, PT ;  /* 0x000000030400780c */ /* 0x040fe20003f04270 */
[----:B------:R-:W2:Y:S02]  /*5860*/  @P3 LDG.E.U16 R241, desc[UR20][R32.64] ;  /* 0x0000001420f13981 */ /* 0x000ea4000c1e1500 */
[C---:B------:R-:W-:Y:S01]  /*5870*/  IMAD.WIDE R34, R7.reuse, 0x2, R34 ;  /* 0x0000000207227825 */ /* 0x040fe200078e0222 */
[----:B------:R-:W-:Y:S01]  /*5880*/  ISETP.GT.AND P3, PT, R4, 0x9, PT ;  /* 0x000000090400780c */ /* 0x000fe20003f64270 */
[----:B------:R0:W2:Y:S01]  /*5890*/  @P5 LDG.E.U16 R227, desc[UR20][R62.64] ;  /* 0x000000143ee35981 */ /* 0x0000a2000c1e1500 */
[----:B------:R-:W-:Y:S01]  /*58a0*/  PRMT R233, RZ, 0x7610, R233 ;  /* 0x00007610ffe97816 */ /* 0x000fe200000000e9 */
[----:B------:R-:W-:-:S02]  /*58b0*/  IMAD.WIDE R40, R7, 0x2, R40 ;  /* 0x0000000207287825 */ /* 0x000fc400078e0228 */
[----:B------:R1:W2:Y:S01]  /*58c0*/  @P5 LDG.E.U16 R226, desc[UR20][R64.64] ;  /* 0x0000001440e25981 */ /* 0x0002a2000c1e1500 */
[C---:B------:R-:W-:Y:S01]  /*58d0*/  ISETP.GT.AND P5, PT, R4.reuse, 0x11, PT ;  /* 0x000000110400780c */ /* 0x040fe20003fa4270 */
[C---:B------:R-:W-:Y:S01]  /*58e0*/  IMAD.WIDE R38, R7.reuse, 0x2, R38 ;  /* 0x0000000207267825 */ /* 0x040fe200078e0226 */
[----:B------:R-:W-:Y:S01]  /*58f0*/  PRMT R232, RZ, 0x7610, R232 ;  /* 0x00007610ffe87816 */ /* 0x000fe200000000e8 */
[----:B------:R-:W2:Y:S02]  /*5900*/  @P6 LDG.E.U16 R239, desc[UR20][R34.64] ;  /* 0x0000001422ef6981 */ /* 0x000ea4000c1e1500 */
[C---:B------:R-:W-:Y:S02]  /*5910*/  IMAD.WIDE R48, R7.reuse, 0x2, R48 ;  /* 0x0000000207307825 */ /* 0x040fe400078e0230 */
[----:B------:R0:W2:Y:S01]  /*5920*/  @P6 LDG.E.U16 R238, desc[UR20][R36.64] ;  /* 0x0000001424ee6981 */ /* 0x0000a2000c1e1500 */
[C---:B------:R-:W-:Y:S01]  /*5930*/  ISETP.GT.AND P6, PT, R4.reuse, 0x18, PT ;  /* 0x000000180400780c */ /* 0x040fe20003fc4270 */
[C---:B------:R-:W-:Y:S01]  /*5940*/  IMAD.WIDE R46, R7.reuse, 0x2, R46 ;  /* 0x00000002072e7825 */ /* 0x040fe200078e022e */
[----:B------:R-:W-:Y:S01]  /*5950*/  PRMT R242, RZ, 0x7610, R242 ;  /* 0x00007610fff27816 */ /* 0x000fe200000000f2 */
[----:B------:R-:W2:Y:S01]  /*5960*/  @P4 LDG.E.U16 R233, desc[UR20][R38.64] ;  /* 0x0000001426e94981 */ /* 0x000ea2000c1e1500 */
[----:B------:R-:W-:Y:S01]  /*5970*/  PRMT R243, RZ, 0x7610, R243 ;  /* 0x00007610fff37816 */ /* 0x000fe200000000f3 */
[C---:B------:R-:W-:Y:S01]  /*5980*/  IMAD.WIDE R52, R7.reuse, 0x2, R52 ;  /* 0x0000000207347825 */ /* 0x040fe200078e0234 */
[----:B------:R-:W-:Y:S01]  /*5990*/  PRMT R237, RZ, 0x7610, R237 ;  /* 0x00007610ffed7816 */ /* 0x000fe200000000ed */
[----:B------:R-:W2:Y:S01]  /*59a0*/  @P4 LDG.E.U16 R232, desc[UR20][R40.64] ;  /* 0x0000001428e84981 */ /* 0x000ea2000c1e1500 */
[----:B------:R-:W-:Y:S01]  /*59b0*/  PRMT R236, RZ, 0x7610, R236 ;  /* 0x00007610ffec7816 */ /* 0x000fe200000000ec */
[C---:B------:R-:W-:Y:S01]  /*59c0*/  IMAD.WIDE R50, R7.reuse, 0x2, R50 ;  /* 0x0000000207327825 */ /* 0x040fe200078e0232 */
[C---:B------:R-:W-:Y:S01]  /*59d0*/  ISETP.GT.AND P4, PT, R4.reuse, 0x19, PT ;  /* 0x000000190400780c */ /* 0x040fe20003f84270 */
[----:B------:R-:W2:Y:S01]  /*59e0*/  @P3 LDG.E.U16 R242, desc[UR20][R46.64] ;  /* 0x000000142ef23981 */ /* 0x000ea2000c1e1500 */
[----:B------:R-:W-:Y:S01]  /*59f0*/  PRMT R229, RZ, 0x7610, R229 ;  /* 0x00007610ffe57816 */ /* 0x000fe200000000e5 */
[C---:B------:R-:W-:Y:S01]  /*5a00*/  IMAD.WIDE R44, R7.reuse, 0x2, R44 ;  /* 0x00000002072c7825 */ /* 0x040fe200078e022c */
[----:B------:R-:W-:Y:S01]  /*5a10*/  PRMT R228, RZ, 0x7610, R228 ;  /* 0x00007610ffe47816 */ /* 0x000fe200000000e4 */
[----:B------:R-:W2:Y:S02]  /*5a20*/  @P3 LDG.E.U16 R243, desc[UR20][R48.64] ;  /* 0x0000001430f33981 */ /* 0x000ea4000c1e1500 */
[C---:B------:R-:W-:Y:S01]  /*5a30*/  IMAD.WIDE R42, R7.reuse, 0x2, R42 ;  /* 0x00000002072a7825 */ /* 0x040fe200078e022a */
[----:B------:R-:W-:Y:S01]  /*5a40*/  ISETP.GT.AND P3, PT, R4, 0xa, PT ;  /* 0x0000000a0400780c */ /* 0x000fe20003f64270 */
[----:B------:R-:W2:Y:S01]  /*5a50*/  @P5 LDG.E.U16 R237, desc[UR20][R50.64] ;  /* 0x0000001432ed5981 */ /* 0x000ea2000c1e1500 */
[----:B------:R-:W-:Y:S01]  /*5a60*/  PRMT R231, RZ, 0x7610, R231 ;  /* 0x00007610ffe77816 */ /* 0x000fe200000000e7 */
[----:B------:R-:W-:-:S02]  /*5a70*/  IMAD.WIDE R54, R7, 0x2, R54 ;  /* 0x0000000207367825 */ /* 0x000fc400078e0236 */
[----:B------:R-:W2:Y:S01]  /*5a80*/  @P5 LDG.E.U16 R236, desc[UR20][R52.64] ;  /* 0x0000001434ec5981 */ /* 0x000ea2000c1e1500 */
[C---:B------:R-:W-:Y:S01]  /*5a90*/  ISETP.GT.AND P5, PT, R4.reuse, 0x12, PT ;  /* 0x000000120400780c */ /* 0x040fe20003fa4270 */
[C---:B------:R-:W-:Y:S02]  /*5aa0*/  IMAD.WIDE R56, R7.reuse, 0x2, R56 ;  /* 0x0000000207387825 */ /* 0x040fe400078e0238 */
[----:B------:R-:W2:Y:S01]  /*5ab0*/  @P6 LDG.E.U16 R229, desc[UR20][R42.64] ;  /* 0x000000142ae56981 */ /* 0x000ea2000c1e1500 */
[----:B------:R-:W-:Y:S01]  /*5ac0*/  PRMT R230, RZ, 0x7610, R230 ;  /* 0x00007610ffe67816 */ /* 0x000fe200000000e6 */
[C---:B------:R-:W-:Y:S02]  /*5ad0*/  IMAD.WIDE R66, R7.reuse, 0x2, R66 ;  /* 0x0000000207427825 */ /* 0x040fe400078e0242 */
[----:B------:R-:W2:Y:S01]  /*5ae0*/  @P6 LDG.E.U16 R228, desc[UR20][R44.64] ;  /* 0x000000142ce46981 */ /* 0x000ea2000c1e1500 */
[----:B------:R-:W-:Y:S01]  /*5af0*/  ISETP.GT.AND P6, PT, R4, 0x1a, PT ;  /* 0x0000001a0400780c */ /* 0x000fe20003fc4270 */
        /* <DEDUP_REMOVED lines=12> */
[----:B------:R-:W-:-:S02]  /*5bc0*/  IMAD.WIDE R78, R7, 0x2, R78 ;  /* 0x00000002074e7825 */ /* 0x000fc400078e024e */
[----:B------:R-:W2:Y:S04]  /*5bd0*/  @P3 LDG.E.U16 R222, desc[UR20][R68.64] ;  /* 0x0000001444de3981 */ /* 0x000ea8000c1e1500 */
[----:B------:R-:W2:Y:S04]  /*5be0*/  @P5 LDG.E.U16 R244, desc[UR20][R70.64] ;  /* 0x0000001446f45981 */ /* 0x000ea8000c1e1500 */
[----:B------:R-:W2:Y:S04]  /*5bf0*/  @P5 LDG.E.U16 R245, desc[UR20][R72.64] ;  /* 0x0000001448f55981 */ /* 0x000ea8000c1e1500 */
[----:B------:R-:W2:Y:S04]  /*5c00*/  @P6 LDG.E.U16 R235, desc[UR20][R74.64] ;  /* 0x000000144aeb6981 */ /* 0x000ea8000c1e1500 */
[----:B------:R-:W2:Y:S04]  /*5c10*/  @P6 LDG.E.U16 R234, desc[UR20][R76.64] ;  /* 0x000000144cea6981 */ /* 0x000ea8000c1e1500 */
[----:B------:R-:W-:Y:S04]  /*5c20*/  STL [R1+0x178], R3 ;  /* 0x0001780301007387 */ /* 0x000fe80000100800 */
[----:B------:R-:W-:Y:S04]  /*5c30*/  STL [R1+0x174], R2 ;  /* 0x0001740201007387 */ /* 0x000fe80000100800 */
[----:B------:R-:W-:Y:S04]  /*5c40*/  STL [R1+0x170], R0 ;  /* 0x0001700001007387 */ /* 0x000fe80000100800 */
[----:B------:R-:W-:Y:S04]  /*5c50*/  STL [R1+0x188], R30 ;  /* 0x0001881e01007387 */ /* 0x000fe80000100800 */
[----:B------:R-:W-:Y:S04]  /*5c60*/  STL [R1+0x184], R31 ;  /* 0x0001841f01007387 */ /* 0x000fe80000100800 */
[----:B------:R-:W-:Y:S04]  /*5c70*/  STL [R1+0x190], R32 ;  /* 0x0001902001007387 */ /* 0x000fe80000100800 */
[----:B------:R-:W-:Y:S04]  /*5c80*/  STL [R1+0x18c], R33 ;  /* 0x00018c2101007387 */ /* 0x000fe80000100800 */
[----:B------:R-:W-:Y:S01]  /*5c90*/  STL [R1+0x198], R58 ;  /* 0x0001983a01007387 */ /* 0x000fe20000100800 */
[----:B------:R-:W-:-:S03]  /*5ca0*/  ISETP.GT.AND P3, PT, R4, 0x4, PT ;  /* 0x000000040400780c */ /* 0x000fc60003f64270 */
[----:B------:R-:W-:Y:S01]  /*5cb0*/  STL [R1+0x194], R59 ;  /* 0x0001943b01007387 */ /* 0x000fe20000100800 */
[----:B------:R-:W-:-:S03]  /*5cc0*/  ISETP.GT.AND P5, PT, R4, 0x5, PT ;  /* 0x000000050400780c */ /* 0x000fc60003fa4270 */
[----:B------:R-:W-:Y:S04]  /*5cd0*/  STL [R1+0x1a0], R60 ;  /* 0x0001a03c01007387 */ /* 0x000fe80000100800 */
[----:B------:R-:W-:Y:S04]  /*5ce0*/  STL [R1+0x19c], R61 ;  /* 0x00019c3d01007387 */ /* 0x000fe80000100800 */
[----:B------:R0:W-:Y:S04]  /*5cf0*/  STL [R1+0x1a8], R62 ;  /* 0x0001a83e01007387 */ /* 0x0001e80000100800 */
[----:B------:R-:W-:Y:S04]  /*5d00*/  STL [R1+0x1a4], R63 ;  /* 0x0001a43f01007387 */ /* 0x000fe80000100800 */
[----:B------:R-:W-:Y:S04]  /*5d10*/  STL [R1+0x1b0], R64 ;  /* 0x0001b04001007387 */ /* 0x000fe80000100800 */
[----:B------:R1:W-:Y:S01]  /*5d20*/  STL [R1+0x1ac], R65 ;  /* 0x0001ac4101007387 */ /* 0x0003e20000100800 */
[----:B------:R-:W-:-:S03]  /*5d30*/  PRMT R29, RZ, 0x7610, R29 ;  /* 0x00007610ff1d7816 */ /* 0x000fc6000000001d */
[----:B------:R-:W-:Y:S01]  /*5d40*/  STL [R1+0x1b8], R34 ;  /* 0x0001b82201007387 */ /* 0x000fe20000100800 */
[----:B0-----:R-:W-:-:S03]  /*5d50*/  PRMT R62, RZ, 0x7610, R62 ;  /* 0x00007610ff3e7816 */ /* 0x001fc6000000003e */
[----:B------:R-:W-:Y:S01]  /*5d60*/  STL [R1+0x1b4], R35 ;  /* 0x0001b42301007387 */ /* 0x000fe20000100800 */
[----:B------:R-:W-:Y:S01]  /*5d70*/  PRMT R61, RZ, 0x7610, R61 ;  /* 0x00007610ff3d7816 */ /* 0x000fe2000000003d */
[C---:B------:R-:W-:Y:S01]  /*5d80*/  IMAD.WIDE R112, R7.reuse, 0x2, R112 ;  /* 0x0000000207707825 */ /* 0x040fe200078e0270 */
[----:B-1----:R-:W-:Y:S01]  /*5d90*/  PRMT R65, RZ, 0x7610, R65 ;  /* 0x00007610ff417816 */ /* 0x002fe20000000041 */
[----:B------:R0:W-:Y:S01]  /*5da0*/  STL [R1+0x1c0], R36 ;  /* 0x0001c02401007387 */ /* 0x0001e20000100800 */
[----:B------:R-:W-:Y:S01]  /*5db0*/  PRMT R58, RZ, 0x7610, R58 ;  /* 0x00007610ff3a7816 */ /* 0x000fe2000000003a */
[----:B------:R-:W-:-:S04]  /*5dc0*/  IMAD.WIDE R110, R7, 0x2, R110 ;  /* 0x00000002076e7825 */ /* 0x000fc800078e026e */
[C---:B------:R-:W-:Y:S01]  /*5dd0*/  IMAD.WIDE R96, R7.reuse, 0x2, R96 ;  /* 0x0000000207607825 */ /* 0x040fe200078e0260 */
[----:B------:R-:W3:Y:S01]  /*5de0*/  @P0 LDG.E.U16 R29, desc[UR20][R78.64] ;  /* 0x000000144e1d0981 */ /* 0x000ee2000c1e1500 */
[----:B0-----:R-:W-:Y:S02]  /*5df0*/  PRMT R36, RZ, 0x7610, R36 ;  /* 0x00007610ff247816 */ /* 0x001fe40000000024 */
[C---:B------:R-:W-:Y:S01]  /*5e00*/  IMAD.WIDE R94, R7.reuse, 0x2, R94 ;  /* 0x00000002075e7825 */ /* 0x040fe200078e025e */
[----:B------:R-:W3:Y:S03]  /*5e10*/  @P3 LDG.E.U16 R62, desc[UR20][R96.64] ;  /* 0x00000014603e3981 */ /* 0x000ee6000c1e1500 */
[----:B------:R-:W-:Y:S01]  /*5e20*/  IMAD.WIDE R80, R7, 0x2, R80 ;  /* 0x0000000207507825 */ /* 0x000fe200078e0250 */
[----:B------:R-:W3:Y:S01]  /*5e30*/  @P3 LDG.E.U16 R65, desc[UR20][R94.64] ;  /* 0x000000145e413981 */ /* 0x000ee2000c1e1500 */
[----:B------:R-:W-:-:S02]  /*5e40*/  ISETP.GT.AND P4, PT, R4, 0x6, PT ;  /* 0x000000060400780c */ /* 0x000fc40003f84270 */
[C---:B------:R-:W-:Y:S01]  /*5e50*/  ISETP.GT.AND P3, PT, R4.reuse, 0xb, PT ;  /* 0x0000000b0400780c */ /* 0x040fe20003f64270 */
[----:B------:R-:W3:Y:S01]  /*5e60*/  @P0 LDG.E.U16 R36, desc[UR20][R80.64] ;  /* 0x0000001450240981 */ /* 0x000ee2000c1e1500 */
[----:B------:R-:W-:-:S03]  /*5e70*/  ISETP.GT.AND P0, PT, R4, 0x7, PT ;  /* 0x000000070400780c */ /* 0x000fc60003f04270 */
[----:B------:R-:W3:Y:S04]  /*5e80*/  @P5 LDG.E.U16 R61, desc[UR20][R110.64] ;  /* 0x000000146e3d5981 */ /* 0x000ee8000c1e1500 */
[----:B------:R-:W3:Y:S01]  /*5e90*/  @P5 LDG.E.U16 R58, desc[UR20][R112.64] ;  /* 0x00000014703a5981 */ /* 0x000ee2000c1e1500 */
[----:B------:R-:W-:Y:S01]  /*5ea0*/  ISETP.GT.AND P5, PT, R4, 0xc, PT ;  /* 0x0000000c0400780c */ /* 0x000fe20003fa4270 */
[C---:B------:R-:W-:Y:S01]  /*5eb0*/  IMAD.WIDE R100, R7.reuse, 0x2, R100 ;  /* 0x0000000207647825 */ /* 0x040fe200078e0264 */
[----:B------:R-:W-:Y:S01]  /*5ec0*/  PRMT R33, RZ, 0x7610, R33 ;  /* 0x00007610ff217816 */ /* 0x000fe20000000021 */
[----:B------:R0:W-:Y:S01]  /*5ed0*/  STL [R1+0x1bc], R37 ;  /* 0x0001bc2501007387 */ /* 0x0001e20000100800 */
[----:B------:R-:W-:Y:S01]  /*5ee0*/  PRMT R30, RZ, 0x7610, R30 ;  /* 0x00007610ff1e7816 */ /* 0x000fe2000000001e */
[----:B------:R-:W-:Y:S01]  /*5ef0*/  IMAD.WIDE R98, R7, 0x2, R98 ;  /* 0x0000000207627825 */ /* 0x000fe200078e0262 */
[----:B------:R-:W-:-:S02]  /*5f00*/  PRMT R9, RZ, 0x7610, R9 ;  /* 0x00007610ff097816 */ /* 0x000fc40000000009 */
[----:B------:R-:W-:Y:S01]  /*5f10*/  PRMT R3, RZ, 0x7610, R3 ;  /* 0x00007610ff037816 */ /* 0x000fe20000000003 */
[C---:B------:R-:W-:Y:S01]  /*5f20*/  IMAD.WIDE R84, R7.reuse, 0x2, R84 ;  /* 0x0000000207547825 */ /* 0x040fe200078e0254 */
[----:B------:R-:W-:Y:S02]  /*5f30*/  PRMT R34, RZ, 0x7610, R34 ;  /* 0x00007610ff227816 */ /* 0x000fe40000000022 */
[----:B------:R-:W-:Y:S01]  /*5f40*/  PRMT R63, RZ, 0x7610, R63 ;  /* 0x00007610ff3f7816 */ /* 0x000fe2000000003f */
[C---:B------:R-:W-:Y:S01]  /*5f50*/  IMAD.WIDE R82, R7.reuse, 0x2, R82 ;  /* 0x0000000207527825 */ /* 0x040fe200078e0252 */
[----:B0-----:R-:W-:Y:S02]  /*5f60*/  PRMT R37, RZ, 0x7610, R37 ;  /* 0x00007610ff257816 */ /* 0x001fe40000000025 */
[----:B------:R-:W-:Y:S01]  /*5f70*/  PRMT R60, RZ, 0x7610, R60 ;  /* 0x00007610ff3c7816 */ /* 0x000fe2000000003c */
[C---:B------:R-:W-:Y:S01]  /*5f80*/  IMAD.WIDE R144, R7.reuse, 0x2, R144 ;  /* 0x0000000207907825 */ /* 0x040fe200078e0290 */
[----:B------:R-:W3:Y:S03]  /*5f90*/  @P3 LDG.E.U16 R34, desc[UR20][R84.64] ;  /* 0x0000001454223981 */ /* 0x000ee6000c1e1500 */
[C---:B------:R-:W-:Y:S01]  /*5fa0*/  IMAD.WIDE R142, R7.reuse, 0x2, R142 ;  /* 0x00000002078e7825 */ /* 0x040fe200078e028e */
[----:B------:R-:W3:Y:S03]  /*5fb0*/  @P0 LDG.E.U16 R3, desc[UR20][R144.64] ;  /* 0x0000001490030981 */ /* 0x000ee6000c1e1500 */
[C---:B------:R-:W-:Y:S01]  /*5fc0*/  IMAD.WIDE R128, R7.reuse, 0x2, R128 ;  /* 0x0000000207807825 */ /* 0x040fe200078e0280 */
[----:B------:R-:W3:Y:S03]  /*5fd0*/  @P0 LDG.E.U16 R9, desc[UR20][R142.64] ;  /* 0x000000148e090981 */ /* 0x000ee6000c1e1500 */
[----:B------:R-:W-:Y:S01]  /*5fe0*/  IMAD.WIDE R126, R7, 0x2, R126 ;  /* 0x00000002077e7825 */ /* 0x000fe200078e027e */
[----:B------:R-:W3:Y:S01]  /*5ff0*/  @P4 LDG.E.U16 R30, desc[UR20][R128.64] ;  /* 0x00000014801e4981 */ /* 0x000ee2000c1e1500 */
[----:B------:R-:W-:-:S03]  /*6000*/  ISETP.GT.AND P0, PT, R4, 0xe, PT ;  /* 0x0000000e0400780c */ /* 0x000fc60003f04270 */
[----:B------:R-:W3:Y:S01]  /*6010*/  @P4 LDG.E.U16 R33, desc[UR20][R126.64] ;  /* 0x000000147e214981 */ /* 0x000ee2000c1e1500 */
[----:B------:R-:W-:-:S03]  /*6020*/  ISETP.GT.AND P4, PT, R4, 0xd, PT ;  /* 0x0000000d0400780c */ /* 0x000fc60003f84270 */
[----:B------:R-:W3:Y:S01]  /*6030*/  @P3 LDG.E.U16 R37, desc[UR20][R82.64] ;  /* 0x0000001452253981 */ /* 0x000ee2000c1e1500 */
[----:B------:R-:W-:-:S03]  /*6040*/  ISETP.GT.AND P3, PT, R4, 0xf, PT ;  /* 0x0000000f0400780c */ /* 0x000fc60003f64270 */
[----:B------:R-:W3:Y:S04]  /*6050*/  @P5 LDG.E.U16 R63, desc[UR20][R98.64] ;  /* 0x00000014623f5981 */ /* 0x000ee8000c1e1500 */
[----:B------:R-:W3:Y:S01]  /*6060*/  @P5 LDG.E.U16 R60, desc[UR20][R100.64] ;  /* 0x00000014643c5981 */ /* 0x000ee2000c1e1500 */
[----:B------:R-:W-:Y:S01]  /*6070*/  ISETP.GT.AND P5, PT, R4, 0x13, PT ;  /* 0x000000130400780c */ /* 0x000fe20003fa4270 */
[C---:B------:R-:W-:Y:S01]  /*6080*/  IMAD.WIDE R88, R7.reuse, 0x2, R88 ;  /* 0x0000000207587825 */ /* 0x040fe200078e0258 */
[----:B------:R-:W-:Y:S02]  /*6090*/  PRMT R59, RZ, 0x7610, R59 ;  /* 0x00007610ff3b7816 */ /* 0x000fe4000000003b */
        /* <DEDUP_REMOVED lines=8> */
[----:B------:R-:W-:Y:S02]  /*6120*/  PRMT R35, RZ, 0x7610, R35 ;  /* 0x00007610ff237816 */ /* 0x000fe40000000023 */
        /* <DEDUP_REMOVED lines=58> */
[----:B------:R-:W-:Y:S01]  /*64d0*/  IMAD.WIDE R124, R7, 0x2, R124 ;  /* 0x00000002077c7825 */ /* 0x000fe200078e027c */
[----:B------:R-:W-:-:S02]  /*64e0*/  PRMT R27, RZ, 0x7610, R27 ;  /* 0x00007610ff1b7816 */ /* 0x000fc4000000001b */
[----:B------:R-:W-:Y:S01]  /*64f0*/  PRMT R28, RZ, 0x7610, R28 ;  /* 0x00007610ff1c7816 */ /* 0x000fe2000000001c */
[C---:B------:R-:W-:Y:S01]  /*6500*/  IMAD.WIDE R122, R7.reuse, 0x2, R122 ;  /* 0x00000002077a7825 */ /* 0x040fe200078e027a */
[----:B------:R-:W3:Y:S03]  /*6510*/  @P3 LDG.E.U16 R24, desc[UR20][R124.64] ;  /* 0x000000147c183981 */ /* 0x000ee6000c1e1500 */
[C---:B------:R-:W-:Y:S01]  /*6520*/  IMAD.WIDE R108, R7.reuse, 0x2, R108 ;  /* 0x00000002076c7825 */ /* 0x040fe200078e026c */
[----:B------:R-:W3:Y:S03]  /*6530*/  @P3 LDG.E.U16 R23, desc[UR20][R122.64] ;  /* 0x000000147a173981 */ /* 0x000ee6000c1e1500 */
[C---:B------:R-:W-:Y:S01]  /*6540*/  IMAD.WIDE R106, R7.reuse, 0x2, R106 ;  /* 0x00000002076a7825 */ /* 0x040fe200078e026a */
[----:B------:R-:W3:Y:S03]  /*6550*/  @P0 LDG.E.U16 R22, desc[UR20][R108.64] ;  /* 0x000000146c160981 */ /* 0x000ee6000c1e1500 */
[C---:B------:R-:W-:Y:S01]  /*6560*/  IMAD.WIDE R92, R7.reuse, 0x2, R92 ;  /* 0x00000002075c7825 */ /* 0x040fe200078e025c */
[----:B------:R-:W3:Y:S03]  /*6570*/  @P0 LDG.E.U16 R21, desc[UR20][R106.64] ;  /* 0x000000146a150981 */ /* 0x000ee6000c1e1500 */
[----:B------:R-:W-:Y:S01]  /*6580*/  IMAD.WIDE R90, R7, 0x2, R90 ;  /* 0x00000002075a7825 */ /* 0x000fe200078e025a */
[----:B------:R-:W3:Y:S04]  /*6590*/  @P4 LDG.E.U16 R20, desc[UR20][R92.64] ;  /* 0x000000145c144981 */ /* 0x000ee8000c1e1500 */
[----:B------:R-:W3:Y:S04]  /*65a0*/  @P4 LDG.E.U16 R19, desc[UR20][R90.64] ;  /* 0x000000145a134981 */ /* 0x000ee8000c1e1500 */
[----:B------:R-:W3:Y:S04]  /*65b0*/  @P5 LDG.E.U16 R25, desc[UR20][R136.64] ;  /* 0x0000001488195981 */ /* 0x000ee8000c1e1500 */
[----:B------:R-:W3:Y:S04]  /*65c0*/  @P5 LDG.E.U16 R26, desc[UR20][R140.64] ;  /* 0x000000148c1a5981 */ /* 0x000ee8000c1e1500 */
[----:B------:R-:W3:Y:S04]  /*65d0*/  @P6 LDG.E.U16 R27, desc[UR20][R216.64] ;  /* 0x00000014d81b6981 */ /* 0x000ee8000c1e1500 */
[----:B------:R-:W3:Y:S01]  /*65e0*/  @P6 LDG.E.U16 R28, desc[UR20][R220.64] ;  /* 0x00000014dc1c6981 */ /* 0x000ee2000c1e1500 */
[----:B------:R-:W-:Y:S01]  /*65f0*/  BAR.SYNC.DEFER_BLOCKING 0x0 ;  /* 0x0000000000007b1d */ /* 0x000fe20000010000 */
[----:B------:R-:W-:-:S02]  /*6600*/  LOP3.LUT R64, R5, 0x10, RZ, 0x3c, !PT ;  /* 0x0000001005407812 */ /* 0x000fc400078e3cff */
[----:B------:R-:W-:-:S03]  /*6610*/  LOP3.LUT R252, R5, 0x20, RZ, 0x3c, !PT ;  /* 0x0000002005fc7812 */ /* 0x000fc600078e3cff */
[----:B----4-:R-:W-:Y:S04]  /*6620*/  STS.U16 [R5+UR8+0x4000], R240 ;  /* 0x004000f005007988 */ /* 0x010fe80008000408 */
        /* <DEDUP_REMOVED lines=8> */
[----:B---3--:R-:W-:Y:S04]  /*66b0*/  STS.U16 [R64+UR8+0x6080], R224 ;  /* 0x006080e040007988 */ /* 0x008fe80008000408 */
        /* <DEDUP_REMOVED lines=13> */
[----:B------:R0:W-:Y:S02]  /*6790*/  STS.U16 [R252+UR8+0x6d00], R234 ;  /* 0x006d00eafc007988 */ /* 0x0001e40008000408 */
[----:B0-----:R-:W0:Y:S02]  /*67a0*/  S2R R252, SR_TID.X ;  /* 0x0000000000fc7919 */ /* 0x001e240000002100 */
[----:B0-----:R-:W-:-:S04]  /*67b0*/  LOP3.LUT R252, R252, 0x1f, RZ, 0xc0, !PT ;  /* 0x0000001ffcfc7812 */ /* 0x001fc800078ec0ff */
[----:B------:R-:W-:Y:S02]  /*67c0*/  ISETP.GE.AND P0, PT, R252, R4, PT ;  /* 0x00000004fc00720c */ /* 0x000fe40003f06270 */
[----:B------:R-:W2:Y:S01]  /*67d0*/  LDL.LU R252, [R1+0x1c4] ;  /* 0x0001c40001fc7983 */ /* 0x000ea20000300800 */
[----:B------:R-:W-:-:S05]  /*67e0*/  LOP3.LUT R64, R5, 0x30, RZ, 0x3c, !PT ;  /* 0x0000003005407812 */ /* 0x000fca00078e3cff */
[----:B------:R-:W-:Y:S04]  /*67f0*/  STS.U16 [R64+UR8+0x4180], R29 ;  /* 0x0041801d40007988 */ /* 0x000fe80008000408 */
[----:B------:R0:W-:Y:S04]  /*6800*/  STS.U16 [R64+UR8+0x6180], R36 ;  /* 0x0061802440007988 */ /* 0x0001e80008000408 */
[----:B------:R1:W-:Y:S04]  /*6810*/  STS.U16 [R64+UR8+0x4580], R37 ;  /* 0x0045802540007988 */ /* 0x0003e80008000408 */
[----:B------:R-:W-:Y:S04]  /*6820*/  STS.U16 [R64+UR8+0x6580], R34 ;  /* 0x0065802240007988 */ /* 0x000fe80008000408 */
[----:B------:R-:W-:Y:S04]  /*6830*/  STS.U16 [R64+UR8+0x4980], R35 ;  /* 0x0049802340007988 */ /* 0x000fe80008000408 */
[----:B------:R3:W-:Y:S04]  /*6840*/  STS.U16 [R64+UR8+0x6980], R10 ;  /* 0x0069800a40007988 */ /* 0x0007e80008000408 */
[----:B0-----:R0:W5:Y:S04]  /*6850*/  LDL.LU R36, [R1+0x1c0] ;  /* 0x0001c00001247983 */ /* 0x0011680000300800 */
[----:B-1----:R0:W5:Y:S01]  /*6860*/  LDL.LU R37, [R1+0x1bc] ;  /* 0x0001bc0001257983 */ /* 0x0021620000300800 */
[----:B---3--:R-:W-:-:S03]  /*6870*/  LOP3.LUT R10, R5, 0x30, RZ, 0x3c, !PT ;  /* 0x00000030050a7812 */ /* 0x008fc600078e3cff */
[----:B------:R0:W5:Y:S04]  /*6880*/  LDL.LU R34, [R1+0x1b8] ;  /* 0x0001b80001227983 */ /* 0x0001680000300800 */
[----:B------:R0:W5:Y:S04]  /*6890*/  LDL.LU R35, [R1+0x1b4] ;  /* 0x0001b40001237983 */ /* 0x0001680000300800 */
[----:B------:R0:W5:Y:S01]  /*68a0*/  LDL.LU R64, [R1+0x1b0] ;  /* 0x0001b00001407983 */ /* 0x0001620000300800 */
        /* <DEDUP_REMOVED lines=20> */
[----:B------:R-:W-:Y:S01]  /*69f0*/  PRMT R234, RZ, 0x7610, R234 ;  /* 0x00007610ffea7816 */ /* 0x000fe200000000ea */
[----:B------:R-:W3:Y:S01]  /*6a00*/  @!P0 LDG.E.U16 R231, desc[UR20][R186.64] ;  /* 0x00000014bae78981 */ /* 0x000ee2000c1e1500 */
[----:B------:R-:W-:Y:S01]  /*6a10*/  PRMT R235, RZ, 0x7610, R235 ;  /* 0x00007610ffeb7816 */ /* 0x000fe200000000eb */
[C---:B------:R-:W-:Y:S01]  /*6a20*/  IMAD.WIDE R178, R8.reuse, 0x2, R178 ;  /* 0x0000000208b27825 */ /* 0x040fe200078e02b2 */
[----:B------:R-:W-:Y:S01]  /*6a30*/  PRMT R236, RZ, 0x7610, R236 ;  /* 0x00007610ffec7816 */ /* 0x000fe200000000ec */
[----:B------:R-:W4:Y:S01]  /*6a40*/  @!P0 LDG.E.U16 R230, desc[UR20][R182.64] ;  /* 0x00000014b6e68981 */ /* 0x000f22000c1e1500 */
[----:B------:R-:W-:Y:S01]  /*6a50*/  PRMT R237, RZ, 0x7610, R237 ;  /* 0x00007610ffed7816 */ /* 0x000fe200000000ed */
[C---:B------:R-:W-:Y:S01]  /*6a60*/  IMAD.WIDE R174, R8.reuse, 0x2, R174 ;  /* 0x0000000208ae7825 */ /* 0x040fe200078e02ae */
[----:B------:R-:W-:Y:S01]  /*6a70*/  PRMT R238, RZ, 0x7610, R238 ;  /* 0x00007610ffee7816 */ /* 0x000fe200000000ee */
[----:B------:R-:W3:Y:S02]  /*6a80*/  @!P0 LDG.E.U16 R229, desc[UR20][R178.64] ;  /* 0x00000014b2e58981 */ /* 0x000ee4000c1e1500 */
[C---:B------:R-:W-:Y:S01]  /*6a90*/  IMAD.WIDE R170, R8.reuse, 0x2, R170 ;  /* 0x0000000208aa7825 */ /* 0x040fe200078e02aa */
[----:B------:R-:W-:Y:S01]  /*6aa0*/  PRMT R239, RZ, 0x7610, R239 ;  /* 0x00007610ffef7816 */ /* 0x000fe200000000ef */
[----:B------:R-:W3:Y:S02]  /*6ab0*/  @!P0 LDG.E.U16 R228, desc[UR20][R174.64] ;  /* 0x00000014aee48981 */ /* 0x000ee4000c1e1500 */
[C---:B------:R-:W-:Y:S01]  /*6ac0*/  IMAD.WIDE R166, R8.reuse, 0x2, R166 ;  /* 0x0000000208a67825 */ /* 0x040fe200078e02a6 */
[----:B------:R-:W-:Y:S01]  /*6ad0*/  PRMT R240, RZ, 0x7610, R240 ;  /* 0x00007610fff07816 */ /* 0x000fe200000000f0 */
[----:B------:R-:W3:Y:S02]  /*6ae0*/  @!P0 LDG.E.U16 R227, desc[UR20][R170.64] ;  /* 0x00000014aae38981 */ /* 0x000ee4000c1e1500 */
[----:B------:R-:W-:-:S04]  /*6af0*/  IMAD.WIDE R162, R8, 0x2, R162 ;  /* 0x0000000208a27825 */ /* 0x000fc800078e02a2 */
[----:B------:R-:W-:-:S04]  /*6b00*/  IMAD.WIDE R158, R8, 0x2, R158 ;  /* 0x00000002089e7825 */ /* 0x000fc800078e029e */
[----:B------:R-:W-:-:S04]  /*6b10*/  IMAD.WIDE R154, R8, 0x2, R154 ;  /* 0x00000002089a7825 */ /* 0x000fc800078e029a */
[----:B------:R-:W-:-:S04]  /*6b20*/  IMAD.WIDE R150, R8, 0x2, R150 ;  /* 0x0000000208967825 */ /* 0x000fc800078e0296 */
[C---:B------:R-:W-:Y:S01]  /*6b30*/  IMAD.WIDE R146, R8.reuse, 0x2, R146 ;  /* 0x0000000208927825 */ /* 0x040fe200078e0292 */
[----:B------:R-:W-:Y:S01]  /*6b40*/  PRMT R241, RZ, 0x7610, R241 ;  /* 0x00007610fff17816 */ /* 0x000fe200000000f1 */
[----:B------:R-:W3:Y:S02]  /*6b50*/  @!P0 LDG.E.U16 R222, desc[UR20][R150.64] ;  /* 0x0000001496de8981 */ /* 0x000ee4000c1e1500 */
[C---:B------:R-:W-:Y:S01]  /*6b60*/  IMAD.WIDE R148, R8.reuse, 0x2, R148 ;  /* 0x0000000208947825 */ /* 0x040fe200078e0294 */
[----:B------:R-:W-:Y:S01]  /*6b70*/  PRMT R242, RZ, 0x7610, R242 ;  /* 0x00007610fff27816 */ /* 0x000fe200000000f2 */
[----:B------:R-:W3:Y:S04]  /*6b80*/  @!P0 LDG.E.U16 R29, desc[UR20][R146.64] ;  /* 0x00000014921d8981 */ /* 0x000ee8000c1e1500 */
[----:B------:R1:W-:Y:S04]  /*6b90*/  STS.U16 [R10+UR8+0x4d80], R19 ;  /* 0x004d80130a007988 */ /* 0x0003e80008000408 */
[----:B------:R0:W-:Y:S01]  /*6ba0*/  STS.U16 [R10+UR8+0x6d80], R20 ;  /* 0x006d80140a007988 */ /* 0x0001e20008000408 */
[----:B------:R-:W-:Y:S01]  /*6bb0*/  IMAD.WIDE R152, R8, 0x2, R152 ;  /* 0x0000000208987825 */ /* 0x000fe200078e0298 */
[----:B------:R-:W-:-:S02]  /*6bc0*/  PRMT R243, RZ, 0x7610, R243 ;  /* 0x00007610fff37816 */ /* 0x000fc400000000f3 */
[----:B------:R-:W3:Y:S01]  /*6bd0*/  @!P0 LDG.E.U16 R223, desc[UR20][R154.64] ;  /* 0x000000149adf8981 */ /* 0x000ee2000c1e1500 */
[C---:B-1----:R-:W-:Y:S01]  /*6be0*/  LOP3.LUT R19, R5.reuse, 0x40, RZ, 0x3c, !PT ;  /* 0x0000004005137812 */ /* 0x042fe200078e3cff */
[----:B------:R-:W-:Y:S02]  /*6bf0*/  IMAD.WIDE R156, R8, 0x2, R156 ;  /* 0x00000002089c7825 */ /* 0x000fe400078e029c */
[----:B------:R-:W3:Y:S04]  /*6c00*/  @!P0 LDG.E.U16 R224, desc[UR20][R158.64] ;  /* 0x000000149ee08981 */ /* 0x000ee8000c1e1500 */
[----:B------:R1:W-:Y:S01]  /*6c10*/  STS.U16 [R19+UR8+0x4200], R65 ;  /* 0x0042004113007988 */ /* 0x0003e20008000408 */
[----:B0-----:R-:W-:-:S03]  /*6c20*/  LOP3.LUT R10, R5, 0x50, RZ, 0x3c, !PT ;  /* 0x00000050050a7812 */ /* 0x001fc600078e3cff */
[----:B------:R-:W-:Y:S04]  /*6c30*/  STS.U16 [R19+UR8+0x6200], R62 ;  /* 0x0062003e13007988 */ /* 0x000fe80008000408 */
[----:B------:R-:W-:Y:S04]  /*6c40*/  STS.U16 [R19+UR8+0x4600], R63 ;  /* 0x0046003f13007988 */ /* 0x000fe80008000408 */
[----:B------:R-:W-:Y:S04]  /*6c50*/  STS.U16 [R19+UR8+0x6600], R60 ;  /* 0x0066003c13007988 */ /* 0x000fe80008000408 */
[----:B------:R-:W-:Y:S04]  /*6c60*/  STS.U16 [R19+UR8+0x4a00], R11 ;  /* 0x004a000b13007988 */ /* 0x000fe80008000408 */
[----:B------:R-:W-:Y:S04]  /*6c70*/  STS.U16 [R19+UR8+0x6a00], R12 ;  /* 0x006a000c13007988 */ /* 0x000fe80008000408 */
[----:B------:R-:W-:Y:S04]  /*6c80*/  STS.U16 [R19+UR8+0x4e00], R21 ;  /* 0x004e001513007988 */ /* 0x000fe80008000408 */
[----:B------:R0:W-:Y:S04]  /*6c90*/  STS.U16 [R19+UR8+0x6e00], R22 ;  /* 0x006e001613007988 */ /* 0x0001e80008000408 */
[----:B------:R0:W-:Y:S04]  /*6ca0*/  STS.U16 [R10+UR8+0x4280], R61 ;  /* 0x0042803d0a007988 */ /* 0x0001e80008000408 */
[----:B-1----:R1:W5:Y:S01]  /*6cb0*/  LDL.LU R65, [R1+0x1ac] ;  /* 0x0001ac0001417983 */ /* 0x0023620000300800 */
[----:B0-----:R-:W-:-:S03]  /*6cc0*/  LOP3.LUT R19, R5, 0x60, RZ, 0x3c, !PT ;  /* 0x0000006005137812 */ /* 0x001fc600078e3cff */
[----:B------:R0:W-:Y:S04]  /*6cd0*/  STS.U16 [R10+UR8+0x6280], R58 ;  /* 0x0062803a0a007988 */ /* 0x0001e80008000408 */
[----:B------:R1:W5:Y:S04]  /*6ce0*/  LDL.LU R62, [R1+0x1a8] ;  /* 0x0001a800013e7983 */ /* 0x0003680000300800 */
[----:B------:R0:W-:Y:S04]  /*6cf0*/  STS.U16 [R10+UR8+0x4680], R59 ;  /* 0x0046803b0a007988 */ /* 0x0001e80008000408 */
[----:B------:R1:W5:Y:S04]  /*6d00*/  LDL.LU R63, [R1+0x1a4] ;  /* 0x0001a400013f7983 */ /* 0x0003680000300800 */
[----:B------:R0:W-:Y:S04]  /*6d10*/  STS.U16 [R10+UR8+0x6680], R32 ;  /* 0x006680200a007988 */ /* 0x0001e80008000408 */
[----:B------:R1:W5:Y:S04]  /*6d20*/  LDL.LU R60, [R1+0x1a0] ;  /* 0x0001a000013c7983 */ /* 0x0003680000300800 */
[----:B------:R-:W-:Y:S04]  /*6d30*/  STS.U16 [R10+UR8+0x4a80], R13 ;  /* 0x004a800d0a007988 */ /* 0x000fe80008000408 */
[----:B------:R1:W5:Y:S04]  /*6d40*/  LDL.LU R61, [R1+0x19c] ;  /* 0x00019c00013d7983 */ /* 0x0003680000300800 */
[----:B------:R-:W-:Y:S04]  /*6d50*/  STS.U16 [R10+UR8+0x6a80], R14 ;  /* 0x006a800e0a007988 */ /* 0x000fe80008000408 */
[----:B0-----:R1:W5:Y:S04]  /*6d60*/  LDL.LU R58, [R1+0x198] ;  /* 0x00019800013a7983 */ /* 0x0013680000300800 */
[----:B------:R-:W-:Y:S04]  /*6d70*/  STS.U16 [R10+UR8+0x4e80], R23 ;  /* 0x004e80170a007988 */ /* 0x000fe80008000408 */
[----:B------:R1:W5:Y:S04]  /*6d80*/  LDL.LU R59, [R1+0x194] ;  /* 0x00019400013b7983 */ /* 0x0003680000300800 */
[----:B------:R-:W-:Y:S04]  /*6d90*/  STS.U16 [R10+UR8+0x6e80], R24 ;  /* 0x006e80180a007988 */ /* 0x000fe80008000408 */
[----:B------:R1:W5:Y:S04]  /*6da0*/  LDL.LU R32, [R1+0x190] ;  /* 0x0001900001207983 */ /* 0x0003680000300800 */
[----:B------:R0:W-:Y:S04]  /*6db0*/  STS.U16 [R19+UR8+0x4300], R33 ;  /* 0x0043002113007988 */ /* 0x0001e80008000408 */
[----:B------:R1:W-:Y:S04]  /*6dc0*/  STS.U16 [R19+UR8+0x6300], R30 ;  /* 0x0063001e13007988 */ /* 0x0003e80008000408 */
[----:B------:R1:W-:Y:S04]  /*6dd0*/  STS.U16 [R19+UR8+0x4700], R31 ;  /* 0x0047001f13007988 */ /* 0x0003e80008000408 */
[----:B0-----:R0:W5:Y:S04]  /*6de0*/  LDL.LU R33, [R1+0x18c] ;  /* 0x00018c0001217983 */ /* 0x0011680000300800 */
[----:B-1----:R0:W5:Y:S04]  /*6df0*/  LDL.LU R30, [R1+0x188] ;  /* 0x00018800011e7983 */ /* 0x0021680000300800 */
[----:B------:R0:W5:Y:S04]  /*6e00*/  LDL.LU R31, [R1+0x184] ;  /* 0x00018400011f7983 */ /* 0x0001680000300800 */
[----:B------:R1:W-:Y:S01]  /*6e10*/  STS.U16 [R19+UR8+0x6700], R6 ;  /* 0x0067000613007988 */ /* 0x0003e20008000408 */
[----:B------:R-:W-:Y:S01]  /*6e20*/  IMAD.WIDE R160, R8, 0x2, R160 ;  /* 0x0000000208a07825 */ /* 0x000fe200078e02a0 */
[----:B------:R-:W-:-:S02]  /*6e30*/  PRMT R244, RZ, 0x7610, R244 ;  /* 0x00007610fff47816 */ /* 0x000fc400000000f4 */
[----:B------:R-:W3:Y:S01]  /*6e40*/  @!P0 LDG.E.U16 R225, desc[UR20][R162.64] ;  /* 0x00000014a2e18981 */ /* 0x000ee2000c1e1500 */
[----:B------:R-:W-:-:S03]  /*6e50*/  IMAD.WIDE R164, R8, 0x2, R164 ;  /* 0x0000000208a47825 */ /* 0x000fc600078e02a4 */
[----:B------:R-:W3:Y:S04]  /*6e60*/  @!P0 LDG.E.U16 R226, desc[UR20][R166.64] ;  /* 0x00000014a6e28981 */ /* 0x000ee8000c1e1500 */
[----:B-1----:R-:W3:Y:S01]  /*6e70*/  LDL.LU R6, [R1+0x180] ;  /* 0x0001800001067983 */ /* 0x002ee20000300800 */
[----:B------:R-:W-:-:S03]  /*6e80*/  IMAD.WIDE R168, R8, 0x2, R168 ;  /* 0x0000000208a87825 */ /* 0x000fc600078e02a8 */
[----:B------:R-:W4:Y:S01]  /*6e90*/  @!P0 LDG.E.U16 R232, desc[UR20][R190.64] ;  /* 0x00000014bee88981 */ /* 0x000f22000c1e1500 */
[----:B------:R-:W-:-:S03]  /*6ea0*/  IMAD.WIDE R172, R8, 0x2, R172 ;  /* 0x0000000208ac7825 */ /* 0x000fc600078e02ac */
[----:B------:R-:W4:Y:S01]  /*6eb0*/  @!P0 LDG.E.U16 R233, desc[UR20][R194.64] ;  /* 0x00000014c2e98981 */ /* 0x000f22000c1e1500 */
[----:B------:R-:W-:-:S03]  /*6ec0*/  IMAD.WIDE R176, R8, 0x2, R176 ;  /* 0x0000000208b07825 */ /* 0x000fc600078e02b0 */
[----:B------:R-:W4:Y:S01]  /*6ed0*/  @!P0 LDG.E.U16 R234, desc[UR20][R198.64] ;  /* 0x00000014c6ea8981 */ /* 0x000f22000c1e1500 */
[----:B------:R-:W-:-:S03]  /*6ee0*/  PRMT R245, RZ, 0x7610, R245 ;  /* 0x00007610fff57816 */ /* 0x000fc600000000f5 */
[----:B------:R-:W4:Y:S04]  /*6ef0*/  @!P0 LDG.E.U16 R235, desc[UR20][R202.64] ;  /* 0x00000014caeb8981 */ /* 0x000f28000c1e1500 */
[----:B------:R-:W4:Y:S01]  /*6f00*/  @!P0 LDG.E.U16 R236, desc[UR20][R206.64] ;  /* 0x00000014ceec8981 */ /* 0x000f22000c1e1500 */
[----:B------:R-:W-:-:S03]  /*6f10*/  IMAD.WIDE R180, R8, 0x2, R180 ;  /* 0x0000000208b47825 */ /* 0x000fc600078e02b4 */
[----:B------:R-:W4:Y:S01]  /*6f20*/  @!P0 LDG.E.U16 R237, desc[UR20][R148.64] ;  /* 0x0000001494ed8981 */ /* 0x000f22000c1e1500 */
[----:B------:R-:W-:-:S03]  /*6f30*/  PRMT R246, RZ, 0x7610, R246 ;  /* 0x00007610fff67816 */ /* 0x000fc600000000f6 */
[----:B------:R-:W4:Y:S01]  /*6f40*/  @!P0 LDG.E.U16 R238, desc[UR20][R152.64] ;  /* 0x0000001498ee8981 */ /* 0x000f22000c1e1500 */
[C---:B------:R-:W-:Y:S01]  /*6f50*/  IMAD.WIDE R184, R8.reuse, 0x2, R184 ;  /* 0x0000000208b87825 */ /* 0x040fe200078e02b8 */
[----:B------:R-:W-:Y:S02]  /*6f60*/  PRMT R247, RZ, 0x7610, R247 ;  /* 0x00007610fff77816 */ /* 0x000fe400000000f7 */
[----:B------:R-:W4:Y:S01]  /*6f70*/  @!P0 LDG.E.U16 R239, desc[UR20][R156.64] ;  /* 0x000000149cef8981 */ /* 0x000f22000c1e1500 */
[C---:B------:R-:W-:Y:S01]  /*6f80*/  IMAD.WIDE R188, R8.reuse, 0x2, R188 ;  /* 0x0000000208bc7825 */ /* 0x040fe200078e02bc */
[----:B------:R-:W-:Y:S02]  /*6f90*/  PRMT R248, RZ, 0x7610, R248 ;  /* 0x00007610fff87816 */ /* 0x000fe400000000f8 */
[----:B------:R-:W4:Y:S01]  /*6fa0*/  @!P0 LDG.E.U16 R240, desc[UR20][R160.64] ;  /* 0x00000014a0f08981 */ /* 0x000f22000c1e1500 */
[----:B------:R-:W-:Y:S01]  /*6fb0*/  IMAD.WIDE R192, R8, 0x2, R192 ;  /* 0x0000000208c07825 */ /* 0x000fe200078e02c0 */
[----:B------:R-:W-:-:S02]  /*6fc0*/  PRMT R249, RZ, 0x7610, R249 ;  /* 0x00007610fff97816 */ /* 0x000fc400000000f9 */
        /* <DEDUP_REMOVED lines=8> */
[----:B--2---:R-:W-:-:S02]  /*7050*/  PRMT R252, RZ, 0x7610, R252 ;  /* 0x00007610fffc7816 */ /* 0x004fc400000000fc */
[----:B------:R-:W2:Y:S01]  /*7060*/  @!P0 LDG.E.U16 R244, desc[UR20][R176.64] ;  /* 0x00000014b0f48981 */ /* 0x000ea2000c1e1500 */
[----:B------:R-:W-:-:S03]  /*7070*/  IMAD.WIDE R208, R8, 0x2, R208 ;  /* 0x0000000208d07825 */ /* 0x000fc600078e02d0 */
[----:B------:R-:W2:Y:S04]  /*7080*/  @!P0 LDG.E.U16 R245, desc[UR20][R180.64] ;  /* 0x00000014b4f58981 */ /* 0x000ea8000c1e1500 */
[----:B------:R-:W2:Y:S04]  /*7090*/  @!P0 LDG.E.U16 R246, desc[UR20][R184.64] ;  /* 0x00000014b8f68981 */ /* 0x000ea8000c1e1500 */
[----:B------:R-:W2:Y:S04]  /*70a0*/  @!P0 LDG.E.U16 R247, desc[UR20][R188.64] ;  /* 0x00000014bcf78981 */ /* 0x000ea8000c1e1500 */
[----:B------:R-:W2:Y:S04]  /*70b0*/  @!P0 LDG.E.U16 R248, desc[UR20][R192.64] ;  /* 0x00000014c0f88981 */ /* 0x000ea8000c1e1500 */
[----:B------:R-:W2:Y:S04]  /*70c0*/  @!P0 LDG.E.U16 R249, desc[UR20][R196.64] ;  /* 0x00000014c4f98981 */ /* 0x000ea8000c1e1500 */
[----:B------:R-:W2:Y:S04]  /*70d0*/  @!P0 LDG.E.U16 R250, desc[UR20][R200.64] ;  /* 0x00000014c8fa8981 */ /* 0x000ea8000c1e1500 */
[----:B------:R-:W2:Y:S04]  /*70e0*/  @!P0 LDG.E.U16 R251, desc[UR20][R204.64] ;  /* 0x00000014ccfb8981 */ /* 0x000ea8000c1e1500 */
[----:B------:R-:W2:Y:S01]  /*70f0*/  @!P0 LDG.E.U16 R252, desc[UR20][R208.64] ;  /* 0x00000014d0fc8981 */ /* 0x000ea2000c1e1500 */
[----:B------:R-:W-:-:S03]  /*7100*/  LOP3.LUT R10, R5, 0x70, RZ, 0x3c, !PT ;  /* 0x00000070050a7812 */ /* 0x000fc600078e3cff */
[----:B------:R-:W-:Y:S04]  /*7110*/  STS.U16 [R19+UR8+0x4b00], R15 ;  /* 0x004b000f13007988 */ /* 0x000fe80008000408 */
[----:B------:R-:W-:Y:S04]  /*7120*/  STS.U16 [R19+UR8+0x6b00], R16 ;  /* 0x006b001013007988 */ /* 0x000fe80008000408 */
[----:B------:R-:W-:Y:S04]  /*7130*/  STS.U16 [R19+UR8+0x4f00], R25 ;  /* 0x004f001913007988 */ /* 0x000fe80008000408 */
[----:B------:R-:W-:Y:S04]  /*7140*/  STS.U16 [R19+UR8+0x6f00], R26 ;  /* 0x006f001a13007988 */ /* 0x000fe80008000408 */
[----:B------:R1:W-:Y:S04]  /*7150*/  STS.U16 [R10+UR8+0x4380], R9 ;  /* 0x004380090a007988 */ /* 0x0003e80008000408 */
[----:B------:R0:W-:Y:S04]  /*7160*/  STS.U16 [R10+UR8+0x6380], R3 ;  /* 0x006380030a007988 */ /* 0x0001e80008000408 */
[----:B------:R0:W-:Y:S04]  /*7170*/  STS.U16 [R10+UR8+0x4780], R2 ;  /* 0x004780020a007988 */ /* 0x0001e80008000408 */
[----:B-1----:R1:W5:Y:S04]  /*7180*/  LDL.LU R9, [R1+0x17c] ;  /* 0x00017c0001097983 */ /* 0x0023680000300800 */
[----:B0-----:R1:W5:Y:S04]  /*7190*/  LDL.LU R3, [R1+0x178] ;  /* 0x0001780001037983 */ /* 0x0013680000300800 */
[----:B------:R1:W5:Y:S04]  /*71a0*/  LDL.LU R2, [R1+0x174] ;  /* 0x0001740001027983 */ /* 0x0003680000300800 */
[----:B------:R0:W-:Y:S04]  /*71b0*/  STS.U16 [R10+UR8+0x6780], R0 ;  /* 0x006780000a007988 */ /* 0x0001e80008000408 */
[----:B0-----:R1:W5:Y:S04]  /*71c0*/  LDL.LU R0, [R1+0x170] ;  /* 0x0001700001007983 */ /* 0x0013680000300800 */
[----:B------:R-:W-:Y:S04]  /*71d0*/  STS.U16 [R10+UR8+0x4b80], R17 ;  /* 0x004b80110a007988 */ /* 0x000fe80008000408 */
[----:B------:R-:W-:Y:S04]  /*71e0*/  STS.U16 [R10+UR8+0x6b80], R18 ;  /* 0x006b80120a007988 */ /* 0x000fe80008000408 */
[----:B------:R-:W-:Y:S04]  /*71f0*/  STS.U16 [R10+UR8+0x4f80], R27 ;  /* 0x004f801b0a007988 */ /* 0x000fe80008000408 */
[----:B------:R3:W-:Y:S01]  /*7200*/  STS.U16 [R10+UR8+0x6f80], R28 ;  /* 0x006f801c0a007988 */ /* 0x0007e20008000408 */
[----:B------:R-:W-:-:S04]  /*7210*/  ULEA UR10, UR11, UR8, 0x3 ;  /* 0x000000080b0a7291 */ /* 0x000fc8000f8e18ff */
[----:B------:R-:W-:Y:S01]  /*7220*/  UIADD3 UR10, UPT, UPT, UR10, 0xc000, URZ ;  /* 0x0000c0000a0a7890 */ /* 0x000fe2000fffe0ff */
[----:B---3--:R-:W-:Y:S01]  /*7230*/  LOP3.LUT R10, R6, 0x20, RZ, 0x3c, !PT ;  /* 0x00000020060a7812 */ /* 0x008fe200078e3cff */
[----:B------:R1:W-:Y:S04]  /*7240*/  STS.U16 [R6+UR8+0xa000], R29 ;  /* 0x00a0001d06007988 */ /* 0x0003e80008000408 */
        /* <DEDUP_REMOVED lines=8> */
[----:B----4-:R1:W-:Y:S04]  /*72d0*/  STS.U16 [R6+UR8+0xb200], R230 ;  /* 0x00b200e606007988 */ /* 0x0103e80008000408 */
        /* <DEDUP_REMOVED lines=13> */
[----:B--2---:R1:W-:Y:S04]  /*73b0*/  STS.U16 [R10+UR8+0xaf00], R244 ;  /* 0x00af00f40a007988 */ /* 0x0043e80008000408 */
[----:B------:R1:W-:Y:S04]  /*73c0*/  STS.U16 [R10+UR8+0xb100], R245 ;  /* 0x00b100f50a007988 */ /* 0x0003e80008000408 */
[----:B------:R1:W-:Y:S04]  /*73d0*/  STS.U16 [R10+UR8+0xb300], R246 ;  /* 0x00b300f60a007988 */ /* 0x0003e80008000408 */
[----:B------:R1:W-:Y:S04]  /*73e0*/  STS.U16 [R10+UR8+0xb500], R247 ;  /* 0x00b500f70a007988 */ /* 0x0003e80008000408 */
[----:B------:R1:W-:Y:S04]  /*73f0*/  STS.U16 [R10+UR8+0xb700], R248 ;  /* 0x00b700f80a007988 */ /* 0x0003e80008000408 */
[----:B------:R1:W-:Y:S04]  /*7400*/  STS.U16 [R10+UR8+0xb900], R249 ;  /* 0x00b900f90a007988 */ /* 0x0003e80008000408 */
[----:B------:R1:W-:Y:S04]  /*7410*/  STS.U16 [R10+UR8+0xbb00], R250 ;  /* 0x00bb00fa0a007988 */ /* 0x0003e80008000408 */
[----:B------:R1:W-:Y:S04]  /*7420*/  STS.U16 [R10+UR8+0xbd00], R251 ;  /* 0x00bd00fb0a007988 */ /* 0x0003e80008000408 */
[----:B------:R1:W-:Y:S01]  /*7430*/  STS.U16 [R10+UR8+0xbf00], R252 ;  /* 0x00bf00fc0a007988 */ /* 0x0003e20008000408 */
[----:B------:R0:W-:Y:S06]  /*7440*/  MEMBAR.ALL.CTA ;  /* 0x0000000000007992 */ /* 0x0001ec0000008000 */
[----:B0-----:R-:W0:Y:S02]  /*7450*/  FENCE.VIEW.ASYNC.S ;  /* 0x00000000000073c6 */ /* 0x001e240000000000 */
[----:B0-----:R-:W-:Y:S06]  /*7460*/  BAR.SYNC.DEFER_BLOCKING 0x0 ;  /* 0x0000000000007b1d */ /* 0x001fec0000010000 */
[----:B------:R-:W-:-:S00]  /*7470*/  MEMBAR.ALL.CTA ;  /* 0x0000000000007992 */ /* 0x000fc00000008000 */
[----:B------:R-:W-:Y:S06]  /*7480*/  MEMBAR.ALL.GPU ;  /* 0x0000000000007992 */ /* 0x000fec000000a000 */
[----:B------:R-:W-:-:S00]  /*7490*/  ERRBAR ;  /* 0x00000000000079ab */ /* 0x000fc00000000000 */
[----:B------:R-:W-:Y:S08]  /*74a0*/  CGAERRBAR ;  /* 0x00000000000075ab */ /* 0x000ff00000000000 */
[----:B------:R-:W-:Y:S06]  /*74b0*/  UCGABAR_ARV ;  /* 0x00000000000079c7 */ /* 0x000fec0008000000 */
[----:B------:R-:W-:Y:S01]  /*74c0*/  UCGABAR_WAIT ;  /* 0x0000000000007dc7 */ /* 0x000fe20008000000 */
[----:B------:R-:W-:Y:S01]  /*74d0*/  CCTL.IVALL ;  /* 0x00000000ff00798f */ /* 0x000fe20002000000 */
[----:B-1----:R-:W-:Y:S05]  /*74e0*/  @P2 BRA `(.L_x_15) ;  /* 0x00000000004c2947 */ /* 0x002fea0003800000 */
[----:B------:R-:W-:Y:S02]  /*74f0*/  UIADD3 UR4, UPT, UPT, UR19, 0x100, URZ ;  /* 0x0000010013047890 */ /* 0x000fe4000fffe0ff */
[----:B------:R-:W-:Y:S01]  /*7500*/  UIADD3 UR32, UPT, UPT, UR19, 0x100, URZ ;  /* 0x0000010013207890 */ /* 0x000fe2000fffe0ff */
[----:B------:R-:W-:Y:S01]  /*7510*/  UMOV UR14, UR18 ;  /* 0x00000012000e7c82 */ /* 0x000fe20008000000 */
[----:B------:R-:W-:Y:S01]  /*7520*/  UMOV UR15, 0x40004040 ;  /* 0x40004040000f7882 */ /* 0x000fe20000000000 */
[----:B------:R-:W-:Y:S01]  /*7530*/  UMOV UR26, 0x0 ;  /* 0x00000000001a7882 */ /* 0x000fe20000000000 */
[----:B------:R-:W-:Y:S01]  /*7540*/  UMOV UR27, 0x10408010 ;  /* 0x10408010001b7882 */ /* 0x000fe20000000000 */
[----:B------:R-:W-:Y:S01]  /*7550*/  UMOV UR28, 0x0 ;  /* 0x00000000001c7882 */ /* 0x000fe20000000000 */
[----:B------:R-:W-:Y:S01]  /*7560*/  UMOV UR29, 0x10408010 ;  /* 0x10408010001d7882 */ /* 0x000fe20000000000 */
[----:B------:R-:W-:Y:S01]  /*7570*/  UMOV UR30, 0x0 ;  /* 0x00000000001e7882 */ /* 0x000fe20000000000 */
[----:B------:R-:W-:Y:S01]  /*7580*/  UMOV UR31, 0x10408010 ;  /* 0x10408010001f7882 */ /* 0x000fe20000000000 */
[----:B------:R0:W-:Y:S01]  /*7590*/  UTCHMMA.2CTA gdesc[UR14], gdesc[UR6], tmem[UR19], tmem[UR26], idesc[UR27], UPT ;  /* 0x00ff1a060e0075ea */ /* 0x0001e2000ba00013 */
[----:B------:R-:W-:Y:S01]  /*75a0*/  UMOV UR34, 0x0 ;  /* 0x0000000000227882 */ /* 0x000fe20000000000 */
[----:B------:R-:W-:Y:S01]  /*75b0*/  UMOV UR35, 0x10408010 ;  /* 0x1040801000237882 */ /* 0x000fe20000000000 */
[----:B------:R0:W-:Y:S01]  /*75c0*/  UTCHMMA.2CTA gdesc[UR16], gdesc[UR12], tmem[UR19], tmem[UR28], idesc[UR29], UPT ;  /* 0x00ff1c0c100075ea */ /* 0x0001e2000ba00013 */
[----:B------:R-:W-:Y:S01]  /*75d0*/  UMOV UR33, 0x3 ;  /* 0x0000000300217882 */ /* 0x000fe20000000000 */
[----:B------:R0:W-:Y:S01]  /*75e0*/  UTCHMMA.2CTA gdesc[UR22], gdesc[UR6], tmem[UR4], tmem[UR30], idesc[UR31], UPT ;  /* 0x00ff1e06160075ea */ /* 0x0001e2000ba00004 */
[----:B------:R0:W-:Y:S01]  /*75f0*/  UTCHMMA.2CTA gdesc[UR24], gdesc[UR12], tmem[UR32], tmem[UR34], idesc[UR35], UPT ;  /* 0x00ff220c180075ea */ /* 0x0001e2000ba00020 */
[----:B------:R0:W-:Y:S01]  /*7600*/  UTCBAR.2CTA.MULTICAST [UR10], URZ, UR33 ;  /* 0x000000ff0a0073e9 */ /* 0x0001e20008200821 */
[----:B------:R-:W-:Y:S01]  /*7610*/  NOP ;  /* 0x0000000000007918 */ /* 0x000fe20000000000 */
.L_x_15:
[----:B------:R-:W-:Y:S01]  /*7620*/  UIADD3 UR11, UPT, UPT, UR11, 0x1, URZ ;  /* 0x000000010b0b7890 */ /* 0x000fe2000fffe0ff */
[----:B-----5:R-:W-:Y:S02]  /*7630*/  VIADD R9, R9, 0xffffffff ;  /* 0xffffffff09097836 */ /* 0x020fe40000000000 */
[----:B------:R-:W-:Y:S01]  /*7640*/  VIADD R4, R4, 0xffffffe0 ;  /* 0xffffffe004047836 */ /* 0x000fe20000000000 */
[----:B------:R-:W-:Y:S02]  /*7650*/  UISETP.GT.AND UP1, UPT, UR11, 0x1, UPT ;  /* 0x000000010b00788c */ /* 0x000fe4000bf24270 */
[----:B------:R-:W-:Y:S02]  /*7660*/  ISETP.NE.U32.AND P0, PT, R9, RZ, PT ;  /* 0x000000ff0900720c */ /* 0x000fe40003f05070 */
[----:B0-----:R-:W-:Y:S02]  /*7670*/  USEL UR4, URZ, 0x1, !UP1 ;  /* 0x00000001ff047887 */ /* 0x001fe4000c800000 */
[----:B------:R-:W-:-:S02]  /*7680*/  USEL UR11, UR11, URZ, !UP1 ;  /* 0x000000ff0b0b7287 */ /* 0x000fc4000c800000 */
[----:B------:R-:W-:-:S03]  /*7690*/  ULOP3.LUT UR14, UR5, UR4, URZ, 0x3c, !UPT ;  /* 0x00000004050e7292 */ /* 0x000fc6000f8e3cff */
[----:B------:R-:W-:-:S04]  /*76a0*/  UMOV UR4, UR5 ;  /* 0x0000000500047c82 */ /* 0x000fc80008000000 */
[----:B------:R-:W-:Y:S01]  /*76b0*/  UMOV UR5, UR14 ;  /* 0x0000000e00057c82 */ /* 0x000fe20008000000 */
[----:B------:R-:W-:Y:S05]  /*76c0*/  @P0 BRA `(.L_x_16) ;  /* 0xffffffdc00e00947 */ /* 0x000fea000383ffff */
.L_x_13:
[----:B------:R-:W2:Y:S02]  /*76d0*/  LDL.LU R10, [R1+0x10] ;  /* 0x00001000010a7983 */ /* 0x000ea40000300800 */
[----:B--2---:R-:W-:-:S13]  /*76e0*/  ISETP.GE.AND P0, PT, R10, 0x20, PT ;  /* 0x000000200a00780c */ /* 0x004fda0003f06270 */
[----:B------:R-:W-:Y:S05]  /*76f0*/  @!P0 BRA `(.L_x_17) ;  /* 0x0000000000108947 */ /* 0x000fea0003800000 */
[----:B------:R-:W-:-:S06]  /*7700*/  USHF.L.U32 UR4, UR4, 0x1f, URZ ;  /* 0x0000001f04047899 */ /* 0x000fcc00080006ff */
[----:B------:R-:W-:-:S04]  /*7710*/  IMAD.U32 R4, RZ, RZ, UR4 ;  /* 0x00000004ff047e24 */ /* 0x000fc8000f8e00ff */
[----:B------:R-:W0:Y:S02]  /*7720*/  SYNCS.PHASECHK.TRANS64.TRYWAIT P0, [UR10], R4 ;  /* 0x00000004ff0075a7 */ /* 0x000e24000800110a */
[----:B0-----:R-:W-:Y:S05]  /*7730*/  @!P0 BRA `(.L_x_18) ;  /* 0x0000011000f48947 */ /* 0x001fea0003800000 */
.L_x_17:
[----:B------:R-:W-:Y:S06]  /*7740*/  BAR.SYNC.DEFER_BLOCKING 0x0 ;  /* 0x0000000000007b1d */ /* 0x000fec0000010000 */
[----:B------:R-:W0:Y:S01]  /*7750*/  LDCU.128 UR4, c[0x0][0x390] ;  /* 0x00007200ff0477ac */ /* 0x000e220008000c00 */
[----:B------:R1:W-:Y:S01]  /*7760*/  STL [R1+0x3cc], R217 ;  /* 0x0003ccd901007387 */ /* 0x0003e20000100800 */
[----:B------:R-:W2:Y:S03]  /*7770*/  LDCU.64 UR28, c[0x0][0x398] ;  /* 0x00007300ff1c77ac */ /* 0x000ea60008000a00 */
[----:B------:R3:W-:Y:S01]  /*7780*/  STL [R1+0x3c8], R216 ;  /* 0x0003c8d801007387 */ /* 0x0007e20000100800 */
[----:B------:R-:W4:Y:S03]  /*7790*/  LDCU UR18, c[0x0][0x3b8] ;  /* 0x00007700ff1277ac */ /* 0x000f260008000800 */
[----:B------:R5:W-:Y:S01]  /*77a0*/  STL [R1+0x3c4], R215 ;  /* 0x0003c4d701007387 */ /* 0x000be20000100800 */
[----:B------:R-:W0:Y:S03]  /*77b0*/  LDCU.64 UR12, c[0x0][0x398] ;  /* 0x00007300ff0c77ac */ /* 0x000e260008000a00 */
[----:B------:R0:W-:Y:S01]  /*77c0*/  STL [R1+0x3c0], R213 ;  /* 0x0003c0d501007387 */ /* 0x0001e20000100800 */
[----:B------:R-:W0:Y:S03]  /*77d0*/  LDCU.64 UR30, c[0x0][0x398] ;  /* 0x00007300ff1e77ac */ /* 0x000e260008000a00 */
[----:B------:R0:W-:Y:S01]  /*77e0*/  STL [R1+0x3bc], R212 ;  /* 0x0003bcd401007387 */ /* 0x0001e20000100800 */
[----:B------:R-:W0:Y:S01]  /*77f0*/  @!P1 SYNCS.CCTL.IV [UR8+0xc000] ;  /* 0x00c00000ff0099b1 */ /* 0x000e220008000008 */
[----:B------:R-:W0:Y:S02]  /*7800*/  LDCU.64 UR10, c[0x0][0x398] ;  /* 0x00007300ff0a77ac */ /* 0x000e240008000a00 */
[----:B------:R0:W-:Y:S01]  /*7810*/  STL [R1+0x3b8], R211 ;  /* 0x0003b8d301007387 */ /* 0x0001e20000100800 */
[----:B------:R-:W0:Y:S03]  /*7820*/  LDCU.64 UR24, c[0x0][0x398] ;  /* 0x00007300ff1877ac */ /* 0x000e260008000a00 */
[----:B------:R0:W-:Y:S01]  /*7830*/  STL [R1+0x3b4], R210 ;  /* 0x0003b4d201007387 */ /* 0x0001e20000100800 */
[----:B------:R-:W0:Y:S03]  /*7840*/  LDCU.64 UR16, c[0x0][0x398] ;  /* 0x00007300ff1077ac */ /* 0x000e260008000a00 */
[----:B------:R0:W-:Y:S01]  /*7850*/  STL [R1+0x3b0], R209 ;  /* 0x0003b0d101007387 */ /* 0x0001e20000100800 */
[----:B------:R-:W0:Y:S03]  /*7860*/  LDCU.64 UR22, c[0x0][0x398] ;  /* 0x00007300ff1677ac */ /* 0x000e260008000a00 */
[----:B------:R-:W-:Y:S01]  /*7870*/  STL [R1+0x3ac], R208 ;  /* 0x0003acd001007387 */ /* 0x000fe20000100800 */
[----:B------:R-:W0:Y:S03]  /*7880*/  LDCU.64 UR26, c[0x0][0x398] ;  /* 0x00007300ff1a77ac */ /* 0x000e260008000a00 */
[----:B------:R0:W-:Y:S01]  /*7890*/  STL [R1+0x3a8], R207 ;  /* 0x0003a8cf01007387 */ /* 0x0001e20000100800 */
[----:B------:R-:W0:Y:S03]  /*78a0*/  LDCU.64 UR14, c[0x0][0x398] ;  /* 0x00007300ff0e77ac */ /* 0x000e260008000a00 */
[----:B------:R0:W-:Y:S01]  /*78b0*/  STL [R1+0x3a4], R206 ;  /* 0x0003a4ce01007387 */ /* 0x0001e20000100800 */
[----:B------:R-:W0:Y:S03]  /*78c0*/  LDCU UR38, c[0x0][0x39c] ;  /* 0x00007380ff2677ac */ /* 0x000e260008000800 */
[----:B------:R0:W-:Y:S01]  /*78d0*/  STL [R1+0x3a0], R205 ;  /* 0x0003a0cd01007387 */ /* 0x0001e20000100800 */
[----:B------:R-:W0:Y:S03]  /*78e0*/  LDCU UR56, c[0x0][0x398] ;  /* 0x00007300ff3877ac */ /* 0x000e260008000800 */
[----:B------:R0:W-:Y:S01]  /*78f0*/  STL [R1+0x39c], R204 ;  /* 0x00039ccc01007387 */ /* 0x0001e20000100800 */
[----:B------:R-:W0:Y:S03]  /*7900*/  LDCU UR44, c[0x0][0x398] ;  /* 0x00007300ff2c77ac */ /* 0x000e260008000800 */
[----:B------:R0:W-:Y:S01]  /*7910*/  STL [R1+0x398], R203 ;  /* 0x000398cb01007387 */ /* 0x0001e20000100800 */
[----:B------:R-:W1:Y:S03]  /*7920*/  LDCU UR47, c[0x0][0x398] ;  /* 0x00007300ff2f77ac */ /* 0x000e660008000800 */
[----:B------:R0:W-:Y:S01]  /*7930*/  STL [R1+0x394], R202 ;  /* 0x000394ca01007387 */ /* 0x0001e20000100800 */
[----:B------:R-:W1:Y:S03]  /*7940*/  LDCU UR71, c[0x0][0x39c] ;  /* 0x00007380ff4777ac */ /* 0x000e660008000800 */
[----:B------:R0:W-:Y:S01]  /*7950*/  STL [R1+0x390], R201 ;  /* 0x000390c901007387 */ /* 0x0001e20000100800 */
[----:B------:R-:W1:Y:S03]  /*7960*/  LDCU UR43, c[0x0][0x398] ;  /* 0x00007300ff2b77ac */ /* 0x000e660008000800 */
[----:B------:R1:W-:Y:S01]  /*7970*/  STL [R1+0x38c], R200 ;  /* 0x00038cc801007387 */ /* 0x0003e20000100800 */
[----:B------:R-:W1:Y:S03]  /*7980*/  LDCU UR37, c[0x0][0x398] ;  /* 0x00007300ff2577ac */ /* 0x000e660008000800 */
[----:B------:R1:W-:Y:S01]  /*7990*/  STL [R1+0x388], R199 ;  /* 0x000388c701007387 */ /* 0x0003e20000100800 */
[----:B------:R-:W1:Y:S01]  /*79a0*/  LDCU UR39, c[0x0][0x398] ;  /* 0x00007300ff2777ac */ /* 0x000e620008000800 */
[----:B0-----:R-:W-:Y:S06]  /*79b0*/  BAR.SYNC.DEFER_BLOCKING 0x0 ;  /* 0x0000000000007b1d */ /* 0x001fec0000010000 */
[----:B------:R-:W0:Y:S01]  /*79c0*/  LDCU UR70, c[0x0][0x398] ;  /* 0x00007300ff4677ac */ /* 0x000e220008000800 */
[----:B------:R0:W-:Y:S01]  /*79d0*/  STL [R1+0x384], R198 ;  /* 0x000384c601007387 */ /* 0x0001e20000100800 */
[----:B------:R-:W0:Y:S01]  /*79e0*/  LDCU UR34, c[0x0][0x39c] ;  /* 0x00007380ff2277ac */ /* 0x000e220008000800 */
[----:B------:R-:W1:Y:S02]  /*79f0*/  LDTM.x64 R8, tmem[UR9] ;  /* 0x00000009000879ee */ /* 0x000e640008340000 */
[----:B------:R0:W-:Y:S01]  /*7a00*/  STL [R1+0x380], R197 ;  /* 0x000380c501007387 */ /* 0x0001e20000100800 */
[----:B------:R-:W0:Y:S03]  /*7a10*/  LDCU UR48, c[0x0][0x39c] ;  /* 0x00007380ff3077ac */ /* 0x000e260008000800 */
[----:B------:R0:W-:Y:S01]  /*7a20*/  STL [R1+0x37c], R196 ;  /* 0x00037cc401007387 */ /* 0x0001e20000100800 */
[----:B------:R-:W0:Y:S03]  /*7a30*/  LDCU UR53, c[0x0][0x398] ;  /* 0x00007300ff3577ac */ /* 0x000e260008000800 */
[----:B------:R-:W-:Y:S01]  /*7a40*/  STL [R1+0x348], R252 ;  /* 0x000348fc01007387 */ /* 0x000fe20000100800 */
[----:B------:R-:W0:Y:S01]  /*7a50*/  LDCU UR54, c[0x0][0x398] ;  /* 0x00007300ff3677ac */ /* 0x000e220008000800 */
[----:B------:R-:W0:Y:S02]  /*7a60*/  @!P1 SYNCS.CCTL.IV [UR8+0xc008] ;  /* 0x00c00800ff0099b1 */ /* 0x000e240008000008 */
[----:B------:R-:W-:Y:S01]  /*7a70*/  STL [R1+0x344], R250 ;  /* 0x000344fa01007387 */ /* 0x000fe20000100800 */
[----:B------:R-:W0:Y:S03]  /*7a80*/  LDCU UR60, c[0x0][0x398] ;  /* 0x00007300ff3c77ac */ /* 0x000e260008000800 */
[----:B------:R-:W-:Y:S01]  /*7a90*/  STL [R1+0x340], R248 ;  /* 0x000340f801007387 */ /* 0x000fe20000100800 */
[----:B------:R-:W0:Y:S03]  /*7aa0*/  LDCU UR69, c[0x0][0x398] ;  /* 0x00007300ff4577ac */ /* 0x000e260008000800 */
[----:B------:R-:W-:Y:S01]  /*7ab0*/  STL [R1+0x33c], R246 ;  /* 0x00033cf601007387 */ /* 0x000fe20000100800 */
[----:B------:R-:W0:Y:S01]  /*7ac0*/  LDCU UR52, c[0x0][0x39c] ;  /* 0x00007380ff3477ac */ /* 0x000e220008000800 */
[----:B-1----:R-:W-:-:S02]  /*7ad0*/  IMAD.MOV.U32 R217, RZ, RZ, R71 ;  /* 0x000000ffffd97224 */ /* 0x002fc400078e0047 */
[----:B------:R-:W-:Y:S01]  /*7ae0*/  STL [R1+0x338], R244 ;  /* 0x000338f401007387 */ /* 0x000fe20000100800 */
[----:B---3--:R-:W-:Y:S01]  /*7af0*/  IMAD.MOV.U32 R216, RZ, RZ, R70 ;  /* 0x000000ffffd87224 */ /* 0x008fe200078e0046 */
[----:B------:R-:W1:Y:S01]  /*7b00*/  LDCU UR61, c[0x0][0x398] ;  /* 0x00007300ff3d77ac */ /* 0x000e620008000800 */
[----:B-----5:R-:W-:Y:S01]  /*7b10*/  IMAD.MOV.U32 R215, RZ, RZ, R69 ;  /* 0x000000ffffd77224 */ /* 0x020fe200078e0045 */
[----:B------:R-:W-:Y:S01]  /*7b20*/  STL [R1+0x334], R242 ;  /* 0x000334f201007387 */ /* 0x000fe20000100800 */
[----:B------:R-:W-:Y:S01]  /*7b30*/  IMAD.MOV.U32 R213, RZ, RZ, R68 ;  /* 0x000000ffffd57224 */ /* 0x000fe200078e0044 */
[----:B------:R-:W3:Y:S01]  /*7b40*/  LDCU UR59, c[0x0][0x39c] ;  /* 0x00007380ff3b77ac */ /* 0x000ee20008000800 */
[----:B------:R-:W-:Y:S01]  /*7b50*/  IMAD.MOV.U32 R212, RZ, RZ, R67 ;  /* 0x000000ffffd47224 */ /* 0x000fe200078e0043 */
[----:B------:R-:W-:Y:S01]  /*7b60*/  STL [R1+0x330], R240 ;  /* 0x000330f001007387 */ /* 0x000fe20000100800 */
[----:B------:R-:W-:Y:S01]  /*7b70*/  IMAD.MOV.U32 R211, RZ, RZ, R66 ;  /* 0x000000ffffd37224 */ /* 0x000fe200078e0042 */
[----:B------:R-:W5:Y:S01]  /*7b80*/  LDCU UR68, c[0x0][0x398] ;  /* 0x00007300ff4477ac */ /* 0x000f620008000800 */
[----:B------:R-:W-:Y:S01]  /*7b90*/  IMAD.MOV.U32 R210, RZ, RZ, R65 ;  /* 0x000000ffffd27224 */ /* 0x000fe200078e0041 */
[----:B------:R-:W-:Y:S01]  /*7ba0*/  STL [R1+0x32c], R238 ;  /* 0x00032cee01007387 */ /* 0x000fe20000100800 */
[----:B------:R-:W-:Y:S01]  /*7bb0*/  IMAD.MOV.U32 R209, RZ, RZ, R64 ;  /* 0x000000ffffd17224 */ /* 0x000fe200078e0040 */
[----:B------:R-:W0:Y:S01]  /*7bc0*/  LDCU UR32, c[0x0][0x39c] ;  /* 0x00007380ff2077ac */ /* 0x000e220008000800 */
[----:B------:R-:W-:Y:S01]  /*7bd0*/  IMAD.MOV.U32 R207, RZ, RZ, R63 ;  /* 0x000000ffffcf7224 */ /* 0x000fe200078e003f */
[----:B------:R-:W-:Y:S01]  /*7be0*/  STL [R1+0x328], R236 ;  /* 0x000328ec01007387 */ /* 0x000fe20000100800 */
[----:B------:R-:W-:Y:S01]  /*7bf0*/  IMAD.MOV.U32 R206, RZ, RZ, R60 ;  /* 0x000000ffffce7224 */ /* 0x000fe200078e003c */
[----:B------:R-:W1:Y:S01]  /*7c00*/  LDCU UR45, c[0x0][0x398] ;  /* 0x00007300ff2d77ac */ /* 0x000e620008000800 */
        /* <DEDUP_REMOVED lines=14> */
[----:B0-----:R-:W-:Y:S01]  /*7cf0*/  IMAD.MOV.U32 R198, RZ, RZ, R42 ;  /* 0x000000ffffc67224 */ /* 0x001fe200078e002a */
[----:B------:R-:W0:Y:S01]  /*7d00*/  LDCU UR41, c[0x0][0x398] ;  /* 0x00007300ff2977ac */ /* 0x000e220008000800 */
[----:B------:R-:W-:Y:S01]  /*7d10*/  IMAD.MOV.U32 R197, RZ, RZ, R41 ;  /* 0x000000ffffc57224 */ /* 0x000fe200078e0029 */
[----:B------:R-:W-:Y:S01]  /*7d20*/  STL [R1+0x314], R226 ;  /* 0x000314e201007387 */ /* 0x000fe20000100800 */
[----:B------:R-:W-:Y:S01]  /*7d30*/  IMAD.MOV.U32 R196, RZ, RZ, R40 ;  /* 0x000000ffffc47224 */ /* 0x000fe200078e0028 */
        /* <DEDUP_REMOVED lines=8> */
[----:B------:R-:W0:Y:S02]  /*7dc0*/  LDCU UR33, c[0x0][0x398] ;  /* 0x00007300ff2177ac */ /* 0x000e240008000800 */
[----:B------:R-:W-:Y:S01]  /*7dd0*/  STL [R1+0x308], R220 ;  /* 0x000308dc01007387 */ /* 0x000fe20000100800 */
[----:B------:R-:W0:Y:S03]  /*7de0*/  LDCU UR50, c[0x0][0x39c] ;  /* 0x00007380ff3277ac */ /* 0x000e260008000800 */
        /* <DEDUP_REMOVED lines=8> */
[----:B------:R-:W-:Y:S01]  /*7e70*/  STL.64 [R1+0x98], R12 ;  /* 0x0000980c01007387 */ /* 0x000fe20000100a00 */
        /* <DEDUP_REMOVED lines=25> */
[----:B------:R-:W-:Y:S04]  /*8010*/  STL.64 [R1+0x100], R38 ;  /* 0x0001002601007387 */ /* 0x000fe80000100a00 */
[----:B------:R-:W-:Y:S04]  /*8020*/  STL [R1+0x108], R47 ;  /* 0x0001082f01007387 */ /* 0x000fe80000100800 */
[----:B------:R-:W-:Y:S04]  /*8030*/  STL.64 [R1+0x110], R48 ;  /* 0x0001103001007387 */ /* 0x000fe80000100a00 */
[----:B------:R-:W-:Y:S04]  /*8040*/  STL.64 [R1+0x118], R50 ;  /* 0x0001183201007387 */ /* 0x000fe80000100a00 */
[----:B------:R-:W-:Y:S04]  /*8050*/  STL.64 [R1+0x120], R52 ;  /* 0x0001203401007387 */ /* 0x000fe80000100a00 */
[----:B------:R-:W-:Y:S04]  /*8060*/  STL.64 [R1+0x128], R54 ;  /* 0x0001283601007387 */ /* 0x000fe80000100a00 */
[----:B------:R-:W-:Y:S04]  /*8070*/  STL [R1+0x130], R56 ;  /* 0x0001303801007387 */ /* 0x000fe80000100800 */
[----:B------:R-:W-:Y:S04]  /*8080*/  STL [R1+0x144], R61 ;  /* 0x0001443d01007387 */ /* 0x000fe80000100800 */
[----:B------:R0:W-:Y:S02]  /*8090*/  STL [R1+0x148], R62 ;  /* 0x0001483e01007387 */ /* 0x0001e40000100800 */
[----:B0-----:R-:W0:Y:S01]  /*80a0*/  LDTM.x64 R16, tmem[UR9+0x40] ;  /* 0x00004009001079ee */ /* 0x001e220008340000 */
[----:B------:R-:W-:Y:S01]  /*80b0*/  LDTM.x64 R132, tmem[UR9+0x80] ;  /* 0x00008009008479ee */ /* 0x000fe20008340000 */
[----:B0-----:R-:W-:Y:S01]  /*80c0*/  STL [R1], R22 ;  /* 0x0000001601007387 */ /* 0x001fe20000100800 */
[----:B------:R-:W-:-:S02]  /*80d0*/  IMAD.MOV.U32 R15, RZ, RZ, R79 ;  /* 0x000000ffff0f7224 */ /* 0x000fc400078e004f */
[----:B------:R-:W-:Y:S01]  /*80e0*/  IMAD.MOV.U32 R230, RZ, RZ, R35 ;  /* 0x000000ffffe67224 */ /* 0x000fe200078e0023 */
[----:B------:R-:W-:Y:S01]  /*80f0*/  STL.64 [R1+0x8], R24 ;  /* 0x0000081801007387 */ /* 0x000fe20000100a00 */
[----:B------:R-:W-:Y:S02]  /*8100*/  IMAD.MOV.U32 R232, RZ, RZ, R36 ;  /* 0x000000ffffe87224 */ /* 0x000fe400078e0024 */
[----:B------:R-:W-:Y:S01]  /*8110*/  IMAD.MOV.U32 R234, RZ, RZ, R37 ;  /* 0x000000ffffea7224 */ /* 0x000fe200078e0025 */
[----:B------:R-:W-:Y:S01]  /*8120*/  STL [R1+0x14], R47 ;  /* 0x0000142f01007387 */ /* 0x000fe20000100800 */
[----:B------:R-:W-:Y:S02]  /*8130*/  IMAD.MOV.U32 R236, RZ, RZ, R38 ;  /* 0x000000ffffec7224 */ /* 0x000fe400078e0026 */
[----:B------:R-:W-:Y:S01]  /*8140*/  IMAD.MOV.U32 R238, RZ, RZ, R39 ;  /* 0x000000ffffee7224 */ /* 0x000fe200078e0027 */
[----:B------:R-:W-:Y:S01]  /*8150*/  STL.64 [R1+0x18], R48 ;  /* 0x0000183001007387 */ /* 0x000fe20000100a00 */
[----:B------:R-:W-:-:S02]  /*8160*/  IMAD.MOV.U32 R240, RZ, RZ, R40 ;  /* 0x000000fffff07224 */ /* 0x000fc400078e0028 */
[----:B------:R-:W-:Y:S01]  /*8170*/  IMAD.MOV.U32 R242, RZ, RZ, R41 ;  /* 0x000000fffff27224 */ /* 0x000fe200078e0029 */
[----:B------:R-:W-:Y:S01]  /*8180*/  STL.64 [R1+0x20], R50 ;  /* 0x0000203201007387 */ /* 0x000fe20000100a00 */
[----:B------:R-:W-:Y:S02]  /*8190*/  IMAD.MOV.U32 R244, RZ, RZ, R42 ;  /* 0x000000fffff47224 */ /* 0x000fe400078e002a */
[----:B------:R-:W-:Y:S01]  /*81a0*/  IMAD.MOV.U32 R246, RZ, RZ, R43 ;  /* 0x000000fffff67224 */ /* 0x000fe200078e002b */
[----:B------:R-:W-:Y:S01]  /*81b0*/  STL.64 [R1+0x28], R52 ;  /* 0x0000283401007387 */ /* 0x000fe20000100a00 */
        /* <DEDUP_REMOVED lines=27> */
[----:B------:R-:W-:-:S03]  /*8370*/  IMAD.MOV.U32 R3, RZ, RZ, R26 ;  /* 0x000000ffff037224 */ /* 0x000fc600078e001a */
[----:B------:R-:W-:Y:S04]  /*8380*/  STL.64 [R1+0x78], R72 ;  /* 0x0000784801007387 */ /* 0x000fe80000100a00 */
[----:B------:R-:W-:Y:S04]  /*8390*/  STL.64 [R1+0x80], R74 ;  /* 0x0000804a01007387 */ /* 0x000fe80000100a00 */
[----:B------:R-:W-:Y:S04]  /*83a0*/  STL.64 [R1+0x88], R76 ;  /* 0x0000884c01007387 */ /* 0x000fe80000100a00 */
[----:B------:R0:W-:Y:S04]  /*83b0*/  STL [R1+0x90], R78 ;  /* 0x0000904e01007387 */ /* 0x0001e80000100800 */
[----:B------:R1:W-:Y:S04]  /*83c0*/  STL [R1+0x378], R230 ;  /* 0x000378e601007387 */ /* 0x0003e80000100800 */
[----:B------:R2:W-:Y:S01]  /*83d0*/  STL [R1+0x374], R232 ;  /* 0x000374e801007387 */ /* 0x0005e20000100800 */
[----:B0-----:R-:W0:Y:S03]  /*83e0*/  LDTM.x64 R68, tmem[UR9+0xc0] ;  /* 0x0000c009004479ee */ /* 0x001e260008340000 */
[----:B------:R3:W-:Y:S01]  /*83f0*/  STL [R1+0x370], R234 ;  /* 0x000370ea01007387 */ /* 0x0007e20000100800 */
[----:B-1----:R-:W-:-:S03]  /*8400*/  IMAD.MOV.U32 R230, RZ, RZ, R15 ;  /* 0x000000ffffe67224 */ /* 0x002fc600078e000f */
[----:B------:R1:W-:Y:S01]  /*8410*/  STL [R1+0x36c], R236 ;  /* 0x00036cec01007387 */ /* 0x0003e20000100800 */
[----:B--2---:R-:W-:-:S03]  /*8420*/  IMAD.MOV.U32 R232, RZ, RZ, R14 ;  /* 0x000000ffffe87224 */ /* 0x004fc600078e000e */
[----:B------:R2:W-:Y:S01]  /*8430*/  STL [R1+0x368], R238 ;  /* 0x000368ee01007387 */ /* 0x0005e20000100800 */
[----:B---3--:R-:W-:-:S03]  /*8440*/  IMAD.MOV.U32 R234, RZ, RZ, R13 ;  /* 0x000000ffffea7224 */ /* 0x008fc600078e000d */
        /* <DEDUP_REMOVED lines=14> */
[----:B0-----:R-:W-:Y:S01]  /*8530*/  STL [R1+0x248], R76 ;  /* 0x0002484c01007387 */ /* 0x001fe20000100800 */
[----:B--2---:R-:W-:-:S03]  /*8540*/  IMAD.MOV.U32 R250, RZ, RZ, R7 ;  /* 0x000000fffffa7224 */ /* 0x004fc600078e0007 */
[----:B------:R-:W-:Y:S01]  /*8550*/  STL [R1+0x244], R77 ;  /* 0x0002444d01007387 */ /* 0x000fe20000100800 */
[----:B---3--:R-:W-:-:S03]  /*8560*/  IMAD.MOV.U32 R252, RZ, RZ, R9 ;  /* 0x000000fffffc7224 */ /* 0x008fc600078e0009 */
[----:B------:R-:W-:Y:S04]  /*8570*/  STL [R1+0x240], R78 ;  /* 0x0002404e01007387 */ /* 0x000fe80000100800 */
        /* <DEDUP_REMOVED lines=25> */
[----:B------:R-:W0:Y:S03]  /*8710*/  LDTM.x64 R4, tmem[UR9+0x100] ;  /* 0x00010009000479ee */ /* 0x000e260008340000 */
[----:B------:R-:W-:Y:S04]  /*8720*/  STL [R1+0x1d8], R104 ;  /* 0x0001d86801007387 */ /* 0x000fe80000100800 */
[----:B------:R-:W-:Y:S04]  /*8730*/  STL [R1+0x1d4], R105 ;  /* 0x0001d46901007387 */ /* 0x000fe80000100800 */
[----:B------:R-:W-:Y:S04]  /*8740*/  STL [R1+0x1d0], R106 ;  /* 0x0001d06a01007387 */ /* 0x000fe80000100800 */
[----:B------:R-:W-:Y:S04]  /*8750*/  STL [R1+0x1cc], R107 ;  /* 0x0001cc6b01007387 */ /* 0x000fe80000100800 */
[----:B------:R-:W-:Y:S04]  /*8760*/  STL [R1+0x1c8], R108 ;  /* 0x0001c86c01007387 */ /* 0x000fe80000100800 */
[----:B------:R-:W-:Y:S01]  /*8770*/  STL [R1+0x1c4], R109 ;  /* 0x0001c46d01007387 */ /* 0x000fe20000100800 */
[----:B0-----:R-:W-:-:S03]  /*8780*/  F2FP.F16.F32.PACK_AB R67, R67, R217 ;  /* 0x000000d94343723e */ /* 0x001fc600000000ff */
        /* <DEDUP_REMOVED lines=17> */
[----:B------:R-:W-:-:S03]  /*88a0*/  F2FP.F16.F32.PACK_AB R66, R66, R216 ;  /* 0x000000d84242723e */ /* 0x000fc600000000ff */
[----:B------:R-:W-:Y:S04]  /*88b0*/  STL [R1+0x17c], R127 ;  /* 0x00017c7f01007387 */ /* 0x000fe80000100800 */
[----:B------:R-:W-:Y:S04]  /*88c0*/  STL [R1+0x178], R128 ;  /* 0x0001788001007387 */ /* 0x000fe80000100800 */
[----:B------:R-:W-:Y:S01]  /*88d0*/  STL [R1+0x174], R129 ;  /* 0x0001748101007387 */ /* 0x000fe20000100800 */
[----:B------:R-:W-:-:S03]  /*88e0*/  F2FP.F16.F32.PACK_AB R65, R65, R215 ;  /* 0x000000d74141723e */ /* 0x000fc600000000ff */
[----:B------:R-:W-:Y:S04]  /*88f0*/  STL [R1+0x170], R130 ;  /* 0x0001708201007387 */ /* 0x000fe80000100800 */
[----:B------:R0:W2:Y:S04]  /*8900*/  LDL.LU R217, [R1+0x3cc] ;  /* 0x0003cc0001d97983 */ /* 0x0000a80000300800 */
[----:B------:R1:W-:Y:S01]  /*8910*/  STL [R1+0x16c], R67 ;  /* 0x00016c4301007387 */ /* 0x0003e20000100800 */
[----:B------:R-:W-:Y:S02]  /*8920*/  F2FP.F16.F32.PACK_AB R64, R64, R213 ;  /* 0x000000d54040723e */ /* 0x000fe400000000ff */
[----:B------:R-:W-:Y:S01]  /*8930*/  F2FP.F16.F32.PACK_AB R63, R63, R212 ;  /* 0x000000d43f3f723e */ /* 0x000fe200000000ff */
[----:B-1----:R-:W3:Y:S04]  /*8940*/  LDL.LU R67, [R1+0x98] ;  /* 0x0000980001437983 */ /* 0x002ee80000300800 */
[----:B------:R0:W2:Y:S04]  /*8950*/  LDL.LU R216, [R1+0x3c8] ;  /* 0x0003c80001d87983 */ /* 0x0000a80000300800 */
[----:B------:R1:W-:Y:S01]  /*8960*/  STL [R1+0x168], R66 ;  /* 0x0001684201007387 */ /* 0x0003e20000100800 */
[----:B------:R-:W-:-:S02]  /*8970*/  F2FP.F16.F32.PACK_AB R62, R62, R211 ;  /* 0x000000d33e3e723e */ /* 0x000fc400000000ff */
[----:B------:R-:W-:Y:S01]  /*8980*/  F2FP.F16.F32.PACK_AB R61, R61, R210 ;  /* 0x000000d23d3d723e */ /* 0x000fe200000000ff */
[----:B-1----:R-:W2:Y:S04]  /*8990*/  LDL.LU R66, [R1+0x9c] ;  /* 0x00009c0001427983 */ /* 0x002ea80000300800 */
[----:B------:R0:W2:Y:S04]  /*89a0*/  LDL.LU R215, [R1+0x3c4] ;  /* 0x0003c40001d77983 */ /* 0x0000a80000300800 */
[----:B------:R1:W-:Y:S04]  /*89b0*/  STL [R1+0x164], R65 ;  /* 0x0001644101007387 */ /* 0x0003e80000100800 */
        /* <DEDUP_REMOVED lines=10> */
[----:B------:R0:W3:Y:S04]  /*8a60*/  LDL.LU R210, [R1+0x3b4] ;  /* 0x0003b40001d27983 */ /* 0x0000e80000300800 */
[----:B------:R1:W-:Y:S04]  /*8a70*/  STL [R1+0x154], R61 ;  /* 0x0001543d01007387 */ /* 0x0003e80000100800 */
[----:B-1----:R-:W3:Y:S01]  /*8a80*/  LDL.LU R61, [R1+0x148] ;  /* 0x00014800013d7983 */ /* 0x002ee20000300800 */
[----:B------:R-:W-:-:S02]  /*8a90*/  F2FP.F16.F32.PACK_AB R208, R60, R209 ;  /* 0x000000d13cd0723e */ /* 0x000fc400000000ff */
[----:B------:R-:W-:Y:S01]  /*8aa0*/  F2FP.F16.F32.PACK_AB R60, R59, R207 ;  /* 0x000000cf3b3c723e */ /* 0x000fe200000000ff */
[----:B------:R0:W4:Y:S04]  /*8ab0*/  LDL.LU R209, [R1+0x3b0] ;  /* 0x0003b00001d17983 */ /* 0x0001280000300800 */
[----:B------:R1:W-:Y:S01]  /*8ac0*/  STL [R1+0x150], R208 ;  /* 0x000150d001007387 */ /* 0x0003e20000100800 */
[----:B------:R-:W-:-:S03]  /*8ad0*/  F2FP.F16.F32.PACK_AB R56, R56, R206 ;  /* 0x000000ce3838723e */ /* 0x000fc600000000ff */
[----:B-1----:R0:W4:Y:S04]  /*8ae0*/  LDL.LU R208, [R1+0x3ac] ;  /* 0x0003ac0001d07983 */ /* 0x0021280000300800 */
[----:B------:R0:W4:Y:S04]  /*8af0*/  LDL.LU R207, [R1+0x3a8] ;  /* 0x0003a80001cf7983 */ /* 0x0001280000300800 */
[----:B------:R-:W-:Y:S01]  /*8b00*/  STL [R1+0x14c], R60 ;  /* 0x00014c3c01007387 */ /* 0x000fe20000100800 */
[----:B------:R-:W-:Y:S02]  /*8b10*/  F2FP.F16.F32.PACK_AB R55, R55, R205 ;  /* 0x000000cd3737723e */ /* 0x000fe400000000ff */
[----:B------:R-:W-:-:S02]  /*8b20*/  F2FP.F16.F32.PACK_AB R54, R54, R204 ;  /* 0x000000cc3636723e */ /* 0x000fc400000000ff */
[----:B------:R-:W-:Y:S02]  /*8b30*/  F2FP.F16.F32.PACK_AB R53, R53, R203 ;  /* 0x000000cb3535723e */ /* 0x000fe400000000ff */
[----:B--2---:R-:W-:Y:S02]  /*8b40*/  F2FP.F16.F32.PACK_AB R59, R57, R62 ;  /* 0x0000003e393b723e */ /* 0x004fe400000000ff */
[----:B------:R-:W2:Y:S01]  /*8b50*/  LDL.LU R57, [R1+0x120] ;  /* 0x0001200001397983 */ /* 0x000ea20000300800 */
[----:B---3--:R-:W-:-:S05]  /*8b60*/  F2FP.F16.F32.PACK_AB R58, R58, R61 ;  /* 0x0000003d3a3a723e */ /* 0x008fca00000000ff */
[----:B------:R1:W-:Y:S04]  /*8b70*/  STL [R1+0x148], R58 ;  /* 0x0001483a01007387 */ /* 0x0003e80000100800 */
[----:B-1----:R-:W3:Y:S04]  /*8b80*/  LDL.LU R58, [R1+0x11c] ;  /* 0x00011c00013a7983 */ /* 0x002ee80000300800 */
[----:B------:R1:W-:Y:S04]  /*8b90*/  STL [R1+0x144], R59 ;  /* 0x0001443b01007387 */ /* 0x0003e80000100800 */
[----:B-1----:R-:W4:Y:S04]  /*8ba0*/  LDL.LU R59, [R1+0x118] ;  /* 0x00011800013b7983 */ /* 0x002f280000300800 */
[----:B------:R-:W5:Y:S04]  /*8bb0*/  LDL.LU R60, [R1+0x114] ;  /* 0x00011400013c7983 */ /* 0x000f680000300800 */
[----:B------:R-:W5:Y:S04]  /*8bc0*/  LDL.LU R61, [R1+0x110] ;  /* 0x00011000013d7983 */ /* 0x000f680000300800 */
[----:B------:R-:W5:Y:S04]  /*8bd0*/  LDL.LU R62, [R1+0x108] ;  /* 0x00010800013e7983 */ /* 0x000f680000300800 */
[----:B------:R0:W5:Y:S04]  /*8be0*/  LDL.LU R206, [R1+0x3a4] ;  /* 0x0003a40001ce7983 */ /* 0x0001680000300800 */
[----:B------:R1:W-:Y:S04]  /*8bf0*/  STL [R1+0x140], R56 ;  /* 0x0001403801007387 */ /* 0x0003e80000100800 */
[----:B-1----:R-:W5:Y:S04]  /*8c00*/  LDL.LU R56, [R1+0x124] ;  /* 0x0001240001387983 */ /* 0x002f680000300800 */
        /* <DEDUP_REMOVED lines=8> */
[----:B-1----:R-:W5:Y:S01]  /*8c90*/  LDL.LU R53, [R1+0x130] ;  /* 0x0001300001357983 */ /* 0x002f620000300800 */
[----:B------:R-:W-:-:S02]  /*8ca0*/  F2FP.F16.F32.PACK_AB R251, R42, R202 ;  /* 0x000000ca2afb723e */ /* 0x000fc400000000ff */
[----:B------:R-:W-:Y:S02]  /*8cb0*/  F2FP.F16.F32.PACK_AB R249, R41, R201 ;  /* 0x000000c929f9723e */ /* 0x000fe400000000ff */
[----:B------:R-:W-:Y:S02]  /*8cc0*/  F2FP.F16.F32.PACK_AB R247, R40, R200 ;  /* 0x000000c828f7723e */ /* 0x000fe400000000ff */
[----:B------:R-:W-:Y:S02]  /*8cd0*/  F2FP.F16.F32.PACK_AB R245, R39, R199 ;  /* 0x000000c727f5723e */ /* 0x000fe400000000ff */
[----:B------:R-:W-:Y:S02]  /*8ce0*/  F2FP.F16.F32.PACK_AB R243, R38, R198 ;  /* 0x000000c626f3723e */ /* 0x000fe400000000ff */
[----:B------:R-:W-:Y:S02]  /*8cf0*/  F2FP.F16.F32.PACK_AB R241, R37, R197 ;  /* 0x000000c525f1723e */ /* 0x000fe400000000ff */
[----:B------:R-:W-:-:S02]  /*8d00*/  F2FP.F16.F32.PACK_AB R239, R36, R196 ;  /* 0x000000c424ef723e */ /* 0x000fc400000000ff */
[----:B--2---:R-:W-:Y:S02]  /*8d10*/  F2FP.F16.F32.PACK_AB R48, R48, R57 ;  /* 0x000000393030723e */ /* 0x004fe400000000ff */
[----:B---3--:R-:W-:Y:S02]  /*8d20*/  F2FP.F16.F32.PACK_AB R47, R47, R58 ;  /* 0x0000003a2f2f723e */ /* 0x008fe400000000ff */
[----:B----4-:R-:W-:Y:S02]  /*8d30*/  F2FP.F16.F32.PACK_AB R46, R46, R59 ;  /* 0x0000003b2e2e723e */ /* 0x010fe400000000ff */
[----:B-----5:R-:W-:Y:S01]  /*8d40*/  F2FP.F16.F32.PACK_AB R45, R45, R60 ;  /* 0x0000003c2d2d723e */ /* 0x020fe200000000ff */
[----:B------:R-:W-:Y:S01]  /*8d50*/  IMAD.MOV.U32 R60, RZ, RZ, R63 ;  /* 0x000000ffff3c7224 */ /* 0x000fe200078e003f */
[----:B------:R-:W-:Y:S01]  /*8d60*/  F2FP.F16.F32.PACK_AB R44, R44, R61 ;  /* 0x0000003d2c2c723e */ /* 0x000fe200000000ff */
[----:B------:R-:W-:Y:S01]  /*8d70*/  IMAD.MOV.U32 R63, RZ, RZ, R66 ;  /* 0x000000ffff3f7224 */ /* 0x000fe200078e0042 */
[----:B------:R-:W-:Y:S01]  /*8d80*/  F2FP.F16.F32.PACK_AB R43, R43, R62 ;  /* 0x0000003e2b2b723e */ /* 0x000fe200000000ff */
[----:B------:R-:W-:-:S02]  /*8d90*/  IMAD.MOV.U32 R62, RZ, RZ, R65 ;  /* 0x000000ffff3e7224 */ /* 0x000fc400078e0041 */
[----:B------:R-:W-:Y:S02]  /*8da0*/  IMAD.MOV.U32 R66, RZ, RZ, R248 ;  /* 0x000000ffff427224 */ /* 0x000fe400078e00f8 */
[----:B------:R-:W-:Y:S02]  /*8db0*/  IMAD.MOV.U32 R61, RZ, RZ, R64 ;  /* 0x000000ffff3d7224 */ /* 0x000fe400078e0040 */
[----:B------:R-:W-:Y:S02]  /*8dc0*/  IMAD.MOV.U32 R65, RZ, RZ, R250 ;  /* 0x000000ffff417224 */ /* 0x000fe400078e00fa */
[----:B------:R-:W-:Y:S01]  /*8dd0*/  IMAD.MOV.U32 R248, RZ, RZ, R240 ;  /* 0x000000fffff87224 */ /* 0x000fe200078e00f0 */
[----:B------:R-:W-:Y:S01]  /*8de0*/  F2FP.F16.F32.PACK_AB R49, R49, R56 ;  /* 0x000000383131723e */ /* 0x000fe200000000ff */
[----:B------:R-:W-:Y:S02]  /*8df0*/  IMAD.MOV.U32 R64, RZ, RZ, R67 ;  /* 0x000000ffff407224 */ /* 0x000fe400078e0043 */
[----:B------:R-:W-:-:S02]  /*8e00*/  IMAD.MOV.U32 R240, RZ, RZ, R232 ;  /* 0x000000fffff07224 */ /* 0x000fc400078e00e8 */
[----:B------:R-:W-:Y:S02]  /*8e10*/  IMAD.MOV.U32 R250, RZ, RZ, R242 ;  /* 0x000000fffffa7224 */ /* 0x000fe400078e00f2 */
[----:B------:R-:W-:Y:S01]  /*8e20*/  IMAD.MOV.U32 R67, RZ, RZ, R244 ;  /* 0x000000ffff437224 */ /* 0x000fe200078e00f4 */
[----:B------:R-:W-:Y:S01]  /*8e30*/  F2FP.F16.F32.PACK_AB R50, R50, R55 ;  /* 0x000000373232723e */ /* 0x000fe200000000ff */
[----:B------:R-:W-:Y:S02]  /*8e40*/  IMAD.MOV.U32 R242, RZ, RZ, R234 ;  /* 0x000000fffff27224 */ /* 0x000fe400078e00ea */
[----:B------:R-:W-:Y:S01]  /*8e50*/  IMAD.MOV.U32 R244, RZ, RZ, R236 ;  /* 0x000000fffff47224 */ /* 0x000fe200078e00ec */
[----:B------:R-:W-:Y:S02]  /*8e60*/  F2FP.F16.F32.PACK_AB R51, R51, R54 ;  /* 0x000000363333723e */ /* 0x000fe400000000ff */
[----:B------:R-:W-:-:S05]  /*8e70*/  F2FP.F16.F32.PACK_AB R52, R52, R53 ;  /* 0x000000353434723e */ /* 0x000fca00000000ff */
        /* <DEDUP_REMOVED lines=9> */
[----:B------:R1:W-:Y:S04]  /*8f10*/  STL [R1+0x108], R43 ;  /* 0x0001082b01007387 */ /* 0x0003e80000100800 */
[----:B------:R-:W2:Y:S04]  /*8f20*/  LDL.LU R232, [R1+0x90] ;  /* 0x0000900001e87983 */ /* 0x000ea80000300800 */
[----:B------:R-:W3:Y:S04]  /*8f30*/  LDL.LU R234, [R1+0x8c] ;  /* 0x00008c0001ea7983 */ /* 0x000ee80000300800 */
[----:B------:R-:W4:Y:S04]  /*8f40*/  LDL.LU R236, [R1+0x88] ;  /* 0x0000880001ec7983 */ /* 0x000f280000300800 */
[----:B-1----:R-:W5:Y:S04]  /*8f50*/  LDL.LU R43, [R1+0xec] ;  /* 0x0000ec00012b7983 */ /* 0x002f680000300800 */
[----:B------:R-:W2:Y:S04]  /*8f60*/  LDL.LU R44, [R1+0xe8] ;  /* 0x0000e800012c7983 */ /* 0x000ea80000300800 */
[----:B------:R-:W3:Y:S04]  /*8f70*/  LDL.LU R45, [R1+0xe4] ;  /* 0x0000e400012d7983 */ /* 0x000ee80000300800 */
[----:B------:R-:W4:Y:S04]  /*8f80*/  LDL.LU R46, [R1+0xe0] ;  /* 0x0000e000012e7983 */ /* 0x000f280000300800 */
        /* <DEDUP_REMOVED lines=13> */
[----:B------:R0:W4:Y:S04]  /*9060*/  LDL.LU R202, [R1+0x394] ;  /* 0x0003940001ca7983 */ /* 0x0001280000300800 */
        /* <DEDUP_REMOVED lines=11> */
[----:B------:R0:W4:Y:S01]  /*9120*/  LDL.LU R196, [R1+0x37c] ;  /* 0x00037c0001c47983 */ /* 0x0001220000300800 */
[----:B------:R-:W-:-:S02]  /*9130*/  F2FP.F16.F32.PACK_AB R204, R12, R60 ;  /* 0x0000003c0ccc723e */ /* 0x000fc400000000ff */
[----:B------:R-:W-:Y:S02]  /*9140*/  F2FP.F16.F32.PACK_AB R203, R11, R61 ;  /* 0x0000003d0bcb723e */ /* 0x000fe400000000ff */
[----:B-----5:R-:W-:Y:S02]  /*9150*/  F2FP.F16.F32.PACK_AB R225, R29, R43 ;  /* 0x0000002b1de1723e */ /* 0x020fe400000000ff */
[----:B--2---:R-:W-:Y:S02]  /*9160*/  F2FP.F16.F32.PACK_AB R223, R28, R44 ;  /* 0x0000002c1cdf723e */ /* 0x004fe400000000ff */
[----:B---3--:R-:W-:Y:S02]  /*9170*/  F2FP.F16.F32.PACK_AB R221, R27, R45 ;  /* 0x0000002d1bdd723e */ /* 0x008fe400000000ff */
[----:B----4-:R-:W-:Y:S02]  /*9180*/  F2FP.F16.F32.PACK_AB R219, R26, R46 ;  /* 0x0000002e1adb723e */ /* 0x010fe400000000ff */
[----:B------:R-:W-:-:S02]  /*9190*/  F2FP.F16.F32.PACK_AB R218, R25, R47 ;  /* 0x0000002f19da723e */ /* 0x000fc400000000ff */
[----:B------:R-:W-:Y:S02]  /*91a0*/  F2FP.F16.F32.PACK_AB R217, R24, R48 ;  /* 0x0000003018d9723e */ /* 0x000fe400000000ff */
[----:B------:R-:W-:Y:S02]  /*91b0*/  F2FP.F16.F32.PACK_AB R216, R23, R49 ;  /* 0x0000003117d8723e */ /* 0x000fe400000000ff */
[----:B------:R-:W-:Y:S02]  /*91c0*/  F2FP.F16.F32.PACK_AB R215, R22, R50 ;  /* 0x0000003216d7723e */ /* 0x000fe400000000ff */
[----:B------:R-:W-:Y:S02]  /*91d0*/  F2FP.F16.F32.PACK_AB R213, R21, R51 ;  /* 0x0000003315d5723e */ /* 0x000fe400000000ff */
[----:B------:R-:W-:Y:S02]  /*91e0*/  F2FP.F16.F32.PACK_AB R212, R20, R52 ;  /* 0x0000003414d4723e */ /* 0x000fe400000000ff */
        /* <DEDUP_REMOVED lines=20> */
[----:B------:R-:W1:Y:S01]  /*9330*/  LDTM.x64 R4, tmem[UR9+0x140] ;  /* 0x00014009000479ee */ /* 0x000e620008340000 */
[----:B------:R-:W2:Y:S01]  /*9340*/  LDL.LU R238, [R1+0x84] ;  /* 0x0000840001ee7983 */ /* 0x000ea20000300800 */
[----:B-1----:R-:W-:-:S03]  /*9350*/  F2FP.F16.F32.PACK_AB R67, R67, R230 ;  /* 0x000000e64343723e */ /* 0x002fc600000000ff */
[----:B------:R-:W3:Y:S01]  /*9360*/  LDL.LU R230, [R1+0x378] ;  /* 0x0003780001e67983 */ /* 0x000ee20000300800 */
[C---:B------:R-:W-:Y:S02]  /*9370*/  PRMT R123, R67.reuse, 0x7610, R123 ;  /* 0x00007610437b7816 */ /* 0x040fe4000000007b */
[----:B------:R-:W-:Y:S01]  /*9380*/  PRMT R124, R67, 0x7632, R124 ;  /* 0x00007632437c7816 */ /* 0x000fe2000000007c */
[----:B------:R-:W-:Y:S02]  /*9390*/  IMAD.MOV.U32 R67, RZ, RZ, R248 ;  /* 0x000000ffff437224 */ /* 0x000fe400078e00f8 */
[----:B------:R-:W-:Y:S02]  /*93a0*/  IMAD.MOV.U32 R248, RZ, RZ, R240 ;  /* 0x000000fffff87224 */ /* 0x000fe400078e00f0 */
[----:B------:R-:W4:Y:S01]  /*93b0*/  LDL.LU R240, [R1+0x80] ;  /* 0x0000800001f07983 */ /* 0x000f220000300800 */
[----:B------:R-:W-:Y:S02]  /*93c0*/  F2FP.F16.F32.PACK_AB R66, R66, R232 ;  /* 0x000000e84242723e */ /* 0x000fe400000000ff */
[----:B------:R-:W-:Y:S01]  /*93d0*/  F2FP.F16.F32.PACK_AB R65, R65, R234 ;  /* 0x000000ea4141723e */ /* 0x000fe200000000ff */
[----:B------:R-:W-:Y:S01]  /*93e0*/  STL [R1+0x250], R124 ;  /* 0x0002507c01007387 */ /* 0x000fe20000100800 */
[----:B------:R-:W-:-:S02]  /*93f0*/  PRMT R121, R66, 0x7610, R121 ;  /* 0x0000761042797816 */ /* 0x000fc40000000079 */
[----:B------:R-:W-:Y:S01]  /*9400*/  PRMT R122, R66, 0x7632, R122 ;  /* 0x00007632427a7816 */ /* 0x000fe2000000007a */
[----:B------:R-:W-:Y:S01]  /*9410*/  IMAD.MOV.U32 R66, RZ, RZ, R67 ;  /* 0x000000ffff427224 */ /* 0x000fe200078e0043 */
[----:B------:R1:W-:Y:S01]  /*9420*/  STL [R1+0x24c], R123 ;  /* 0x00024c7b01007387 */ /* 0x0003e20000100800 */
[----:B------:R-:W-:Y:S01]  /*9430*/  IMAD.MOV.U32 R67, RZ, RZ, R250 ;  /* 0x000000ffff437224 */ /* 0x000fe200078e00fa */
[C---:B------:R-:W-:Y:S01]  /*9440*/  PRMT R120, R65.reuse, 0x7632, R120 ;  /* 0x0000763241787816 */ /* 0x040fe20000000078 */
[----:B------:R-:W-:Y:S01]  /*9450*/  IMAD.MOV.U32 R250, RZ, RZ, R242 ;  /* 0x000000fffffa7224 */ /* 0x000fe200078e00f2 */
[----:B------:R-:W5:Y:S01]  /*9460*/  LDL.LU R232, [R1+0x374] ;  /* 0x0003740001e87983 */ /* 0x000f620000300800 */
[----:B------:R-:W-:Y:S02]  /*9470*/  F2FP.F16.F32.PACK_AB R64, R64, R236 ;  /* 0x000000ec4040723e */ /* 0x000fe400000000ff */
[----:B------:R-:W-:Y:S01]  /*9480*/  PRMT R119, R65, 0x7610, R119 ;  /* 0x0000761041777816 */ /* 0x000fe20000000077 */
[----:B------:R-:W3:Y:S01]  /*9490*/  LDL.LU R242, [R1+0x7c] ;  /* 0x00007c0001f27983 */ /* 0x000ee20000300800 */
[----:B------:R-:W-:-:S03]  /*94a0*/  IMAD.MOV.U32 R65, RZ, RZ, R244 ;  /* 0x000000ffff417224 */ /* 0x000fc600078e00f4 */
[----:B------:R-:W-:Y:S01]  /*94b0*/  STL [R1+0x258], R122 ;  /* 0x0002587a01007387 */ /* 0x000fe20000100800 */
[----:B------:R-:W-:-:S03]  /*94c0*/  PRMT R118, R64, 0x7632, R118 ;  /* 0x0000763240767816 */ /* 0x000fc60000000076 */
[----:B------:R0:W-:Y:S01]  /*94d0*/  STL [R1+0x254], R121 ;  /* 0x0002547901007387 */ /* 0x0001e20000100800 */
[----:B------:R-:W-:-:S03]  /*94e0*/  PRMT R117, R64, 0x7610, R117 ;  /* 0x0000761040757816 */ /* 0x000fc60000000075 */
[----:B------:R-:W5:Y:S01]  /*94f0*/  LDL.LU R234, [R1+0x370] ;  /* 0x0003700001ea7983 */ /* 0x000f620000300800 */
[----:B------:R-:W-:-:S03]  /*9500*/  IMAD.MOV.U32 R64, RZ, RZ, R252 ;  /* 0x000000ffff407224 */ /* 0x000fc600078e00fc */
[----:B------:R-:W5:Y:S01]  /*9510*/  LDL.LU R244, [R1+0x78] ;  /* 0x0000780001f47983 */ /* 0x000f620000300800 */
[----:B------:R-:W-:-:S03]  /*9520*/  IMAD.MOV.U32 R252, RZ, RZ, R246 ;  /* 0x000000fffffc7224 */ /* 0x000fc600078e00f6 */
[----:B------:R-:W-:Y:S04]  /*9530*/  STL [R1+0x260], R120 ;  /* 0x0002607801007387 */ /* 0x000fe80000100800 */
[----:B------:R0:W-:Y:S04]  /*9540*/  STL [R1+0x25c], R119 ;  /* 0x00025c7701007387 */ /* 0x0001e80000100800 */
[----:B------:R-:W5:Y:S04]  /*9550*/  LDL.LU R236, [R1+0x36c] ;  /* 0x00036c0001ec7983 */ /* 0x000f680000300800 */
[----:B------:R-:W5:Y:S04]  /*9560*/  LDL.LU R246, [R1+0x74] ;  /* 0x0000740001f67983 */ /* 0x000f680000300800 */
[----:B------:R-:W-:Y:S04]  /*9570*/  STL [R1+0x268], R118 ;  /* 0x0002687601007387 */ /* 0x000fe80000100800 */
[----:B------:R0:W-:Y:S01]  /*9580*/  STL [R1+0x264], R117 ;  /* 0x0002647501007387 */ /* 0x0001e20000100800 */
[----:B--2---:R-:W-:-:S03]  /*9590*/  F2FP.F16.F32.PACK_AB R63, R63, R238 ;  /* 0x000000ee3f3f723e */ /* 0x004fc600000000ff */
[----:B------:R-:W2:Y:S01]  /*95a0*/  LDL.LU R238, [R1+0x368] ;  /* 0x0003680001ee7983 */ /* 0x000ea20000300800 */
[C---:B------:R-:W-:Y:S02]  /*95b0*/  PRMT R115, R63.reuse, 0x7610, R115 ;  /* 0x000076103f737816 */ /* 0x040fe40000000073 */
[----:B------:R-:W-:Y:S01]  /*95c0*/  PRMT R116, R63, 0x7632, R116 ;  /* 0x000076323f747816 */ /* 0x000fe20000000074 */
[----:B------:R-:W-:Y:S02]  /*95d0*/  IMAD.MOV.U32 R63, RZ, RZ, R248 ;  /* 0x000000ffff3f7224 */ /* 0x000fe400078e00f8 */
[----:B------:R-:W2:Y:S04]  /*95e0*/  LDL.LU R248, [R1+0x70] ;  /* 0x0000700001f87983 */ /* 0x000ea80000300800 */
[----:B------:R-:W-:Y:S04]  /*95f0*/  STL [R1+0x270], R116 ;  /* 0x0002707401007387 */ /* 0x000fe80000100800 */
[----:B------:R0:W-:Y:S01]  /*9600*/  STL [R1+0x26c], R115 ;  /* 0x00026c7301007387 */ /* 0x0001e20000100800 */
[----:B----4-:R-:W-:-:S03]  /*9610*/  F2FP.F16.F32.PACK_AB R62, R62, R240 ;  /* 0x000000f03e3e723e */ /* 0x010fc600000000ff */
[----:B------:R-:W4:Y:S01]  /*9620*/  LDL.LU R240, [R1+0x364] ;  /* 0x0003640001f07983 */ /* 0x000f220000300800 */
[C---:B------:R-:W-:Y:S02]  /*9630*/  PRMT R113, R62.reuse, 0x7610, R113 ;  /* 0x000076103e717816 */ /* 0x040fe40000000071 */
[----:B------:R-:W-:Y:S01]  /*9640*/  PRMT R114, R62, 0x7632, R114 ;  /* 0x000076323e727816 */ /* 0x000fe20000000072 */
[----:B------:R-:W-:Y:S02]  /*9650*/  IMAD.MOV.U32 R62, RZ, RZ, R63 ;  /* 0x000000ffff3e7224 */ /* 0x000fe400078e003f */
[----:B------:R-:W-:Y:S02]  /*9660*/  IMAD.MOV.U32 R63, RZ, RZ, R64 ;  /* 0x000000ffff3f7224 */ /* 0x000fe400078e0040 */
[----:B------:R-:W-:Y:S02]  /*9670*/  IMAD.MOV.U32 R64, RZ, RZ, R65 ;  /* 0x000000ffff407224 */ /* 0x000fe400078e0041 */
[----:B------:R-:W-:-:S02]  /*9680*/  IMAD.MOV.U32 R65, RZ, RZ, R66 ;  /* 0x000000ffff417224 */ /* 0x000fc400078e0042 */
[----:B------:R-:W-:Y:S02]  /*9690*/  IMAD.MOV.U32 R66, RZ, RZ, R67 ;  /* 0x000000ffff427224 */ /* 0x000fe400078e0043 */
[----:B------:R-:W-:Y:S02]  /*96a0*/  IMAD.MOV.U32 R67, RZ, RZ, R250 ;  /* 0x000000ffff437224 */ /* 0x000fe400078e00fa */
[----:B------:R-:W4:Y:S01]  /*96b0*/  LDL.LU R250, [R1+0x6c] ;  /* 0x00006c0001fa7983 */ /* 0x000f220000300800 */
[----:B---3--:R-:W-:-:S03]  /*96c0*/  F2FP.F16.F32.PACK_AB R61, R61, R242 ;  /* 0x000000f23d3d723e */ /* 0x008fc600000000ff */
[----:B------:R-:W-:Y:S01]  /*96d0*/  STL [R1+0x278], R114 ;  /* 0x0002787201007387 */ /* 0x000fe20000100800 */
[C---:B------:R-:W-:Y:S02]  /*96e0*/  PRMT R112, R61.reuse, 0x7632, R112 ;  /* 0x000076323d707816 */ /* 0x040fe40000000070 */
[----:B------:R-:W-:Y:S01]  /*96f0*/  PRMT R111, R61, 0x7610, R111 ;  /* 0x000076103d6f7816 */ /* 0x000fe2000000006f */
[----:B------:R3:W-:Y:S04]  /*9700*/  STL [R1+0x274], R113 ;  /* 0x0002747101007387 */ /* 0x0007e80000100800 */
[----:B------:R-:W3:Y:S01]  /*9710*/  LDL.LU R242, [R1+0x360] ;  /* 0x0003600001f27983 */ /* 0x000ee20000300800 */
[----:B-----5:R-:W-:-:S03]  /*9720*/  F2FP.F16.F32.PACK_AB R60, R60, R244 ;  /* 0x000000f43c3c723e */ /* 0x020fc600000000ff */
[----:B------:R-:W5:Y:S01]  /*9730*/  LDL.LU R61, [R1] ;  /* 0x00000000013d7983 */ /* 0x000f620000300800 */
[----:B------:R-:W-:-:S03]  /*9740*/  PRMT R110, R60, 0x7632, R110 ;  /* 0x000076323c6e7816 */ /* 0x000fc6000000006e */
[----:B------:R-:W-:Y:S01]  /*9750*/  STL [R1+0x280], R112 ;  /* 0x0002807001007387 */ /* 0x000fe20000100800 */
[----:B------:R-:W-:Y:S01]  /*9760*/  PRMT R109, R60, 0x7610, R109 ;  /* 0x000076103c6d7816 */ /* 0x000fe2000000006d */
[----:B------:R-:W-:Y:S02]  /*9770*/  IMAD.MOV.U32 R60, RZ, RZ, R252 ;  /* 0x000000ffff3c7224 */ /* 0x000fe400078e00fc */
[----:B------:R0:W-:Y:S04]  /*9780*/  STL [R1+0x27c], R111 ;  /* 0x00027c6f01007387 */ /* 0x0001e80000100800 */
[----:B------:R-:W3:Y:S01]  /*9790*/  LDL.LU R244, [R1+0x35c] ;  /* 0x00035c0001f47983 */ /* 0x000ee20000300800 */
[----:B------:R-:W-:-:S03]  /*97a0*/  F2FP.F16.F32.PACK_AB R59, R59, R246 ;  /* 0x000000f63b3b723e */ /* 0x000fc600000000ff */
[----:B------:R-:W3:Y:S01]  /*97b0*/  LDL.LU R252, [R1+0x64] ;  /* 0x0000640001fc7983 */ /* 0x000ee20000300800 */
[----:B------:R-:W-:-:S03]  /*97c0*/  PRMT R108, R59, 0x7632, R108 ;  /* 0x000076323b6c7816 */ /* 0x000fc6000000006c */
[----:B------:R-:W-:Y:S01]  /*97d0*/  STL [R1+0x288], R110 ;  /* 0x0002886e01007387 */ /* 0x000fe20000100800 */
[----:B------:R-:W-:-:S03]  /*97e0*/  PRMT R107, R59, 0x7610, R107 ;  /* 0x000076103b6b7816 */ /* 0x000fc6000000006b */
        /* <DEDUP_REMOVED lines=8> */
[----:B------:R-:W-:Y:S02]  /*9870*/  PRMT R105, R58, 0x7610, R105 ;  /* 0x000076103a697816 */ /* 0x000fe40000000069 */
[----:B------:R-:W2:Y:S04]  /*9880*/  LDL.LU R58, [R1+0xc] ;  /* 0x00000c00013a7983 */ /* 0x000ea80000300800 */
[----:B------:R-:W-:Y:S04]  /*9890*/  STL [R1+0x298], R106 ;  /* 0x0002986a01007387 */ /* 0x000fe80000100800 */
[----:B------:R0:W-:Y:S01]  /*98a0*/  STL [R1+0x294], R105 ;  /* 0x0002946901007387 */ /* 0x0001e20000100800 */
[----:B----4-:R-:W-:-:S03]  /*98b0*/  F2FP.F16.F32.PACK_AB R57, R57, R250 ;  /* 0x000000fa3939723e */ /* 0x010fc600000000ff */
[----:B------:R-:W4:Y:S01]  /*98c0*/  LDL.LU R250, [R1+0x350] ;  /* 0x0003500001fa7983 */ /* 0x000f220000300800 */
[C---:B------:R-:W-:Y:S02]  /*98d0*/  PRMT R103, R57.reuse, 0x7610, R103 ;  /* 0x0000761039677816 */ /* 0x040fe40000000067 */
[----:B------:R-:W-:Y:S02]  /*98e0*/  PRMT R104, R57, 0x7632, R104 ;  /* 0x0000763239687816 */ /* 0x000fe40000000068 */
[----:B------:R-:W2:Y:S04]  /*98f0*/  LDL.LU R57, [R1+0x68] ;  /* 0x0000680001397983 */ /* 0x000ea80000300800 */
[----:B------:R-:W-:Y:S04]  /*9900*/  STL [R1+0x2a0], R104 ;  /* 0x0002a06801007387 */ /* 0x000fe80000100800 */
[----:B------:R0:W-:Y:S01]  /*9910*/  STL [R1+0x29c], R103 ;  /* 0x00029c6701007387 */ /* 0x0001e20000100800 */
[----:B---3--:R-:W-:-:S04]  /*9920*/  F2FP.F16.F32.PACK_AB R55, R55, R252 ;  /* 0x000000fc3737723e */ /* 0x008fc800000000ff */
[C---:B------:R-:W-:Y:S02]  /*9930*/  PRMT R99, R55.reuse, 0x7610, R99 ;  /* 0x0000761037637816 */ /* 0x040fe40000000063 */
[----:B------:R-:W-:Y:S02]  /*9940*/  PRMT R100, R55, 0x7632, R100 ;  /* 0x0000763237647816 */ /* 0x000fe40000000064 */
[----:B--2---:R-:W-:-:S04]  /*9950*/  F2FP.F16.F32.PACK_AB R56, R56, R57 ;  /* 0x000000393838723e */ /* 0x004fc800000000ff */
[C---:B------:R-:W-:Y:S02]  /*9960*/  PRMT R102, R56.reuse, 0x7632, R102 ;  /* 0x0000763238667816 */ /* 0x040fe40000000066 */
[----:B------:R-:W-:Y:S02]  /*9970*/  PRMT R101, R56, 0x7610, R101 ;  /* 0x0000761038657816 */ /* 0x000fe40000000065 */
[----:B------:R-:W2:Y:S04]  /*9980*/  LDL.LU R56, [R1+0x5c] ;  /* 0x00005c0001387983 */ /* 0x000ea80000300800 */
[----:B------:R-:W3:Y:S04]  /*9990*/  LDL.LU R57, [R1+0x58] ;  /* 0x0000580001397983 */ /* 0x000ee80000300800 */
[----:B------:R-:W-:Y:S04]  /*99a0*/  STL [R1+0x2a8], R102 ;  /* 0x0002a86601007387 */ /* 0x000fe80000100800 */
[----:B------:R0:W-:Y:S04]  /*99b0*/  STL [R1+0x2a4], R101 ;  /* 0x0002a46501007387 */ /* 0x0001e80000100800 */
[----:B------:R-:W3:Y:S04]  /*99c0*/  LDL.LU R252, [R1+0x34c] ;  /* 0x00034c0001fc7983 */ /* 0x000ee80000300800 */
[----:B------:R-:W3:Y:S04]  /*99d0*/  LDL.LU R55, [R1+0x60] ;  /* 0x0000600001377983 */ /* 0x000ee80000300800 */
[----:B------:R-:W-:Y:S04]  /*99e0*/  STL [R1+0x2b0], R100 ;  /* 0x0002b06401007387 */ /* 0x000fe80000100800 */
[----:B------:R0:W-:Y:S01]  /*99f0*/  STL [R1+0x2ac], R99 ;  /* 0x0002ac6301007387 */ /* 0x0001e20000100800 */
[----:B--2---:R-:W-:-:S02]  /*9a00*/  F2FP.F16.F32.PACK_AB R53, R53, R56 ;  /* 0x000000383535723e */ /* 0x004fc400000000ff */
[----:B---3--:R-:W-:-:S04]  /*9a10*/  F2FP.F16.F32.PACK_AB R54, R54, R55 ;  /* 0x000000373636723e */ /* 0x008fc800000000ff */
[C---:B------:R-:W-:Y:S02]  /*9a20*/  PRMT R97, R54.reuse, 0x7610, R97 ;  /* 0x0000761036617816 */ /* 0x040fe40000000061 */
[----:B------:R-:W-:Y:S02]  /*9a30*/  PRMT R98, R54, 0x7632, R98 ;  /* 0x0000763236627816 */ /* 0x000fe40000000062 */
[----:B------:R-:W2:Y:S04]  /*9a40*/  LDL.LU R54, [R1+0x54] ;  /* 0x0000540001367983 */ /* 0x000ea80000300800 */
[----:B------:R-:W3:Y:S04]  /*9a50*/  LDL.LU R55, [R1+0x50] ;  /* 0x0000500001377983 */ /* 0x000ee80000300800 */
[----:B------:R-:W-:Y:S04]  /*9a60*/  STL [R1+0x2b8], R98 ;  /* 0x0002b86201007387 */ /* 0x000fe80000100800 */
[----:B------:R0:W-:Y:S04]  /*9a70*/  STL [R1+0x2b4], R97 ;  /* 0x0002b46101007387 */ /* 0x0001e80000100800 */
[----:B------:R-:W4:Y:S01]  /*9a80*/  LDL.LU R56, [R1+0x4c] ;  /* 0x00004c0001387983 */ /* 0x000f220000300800 */
[----:B------:R-:W-:-:S02]  /*9a90*/  PRMT R96, R53, 0x7632, R96 ;  /* 0x0000763235607816 */ /* 0x000fc40000000060 */
[----:B------:R-:W-:Y:S02]  /*9aa0*/  PRMT R95, R53, 0x7610, R95 ;  /* 0x00007610355f7816 */ /* 0x000fe4000000005f */
[----:B------:R-:W-:Y:S01]  /*9ab0*/  F2FP.F16.F32.PACK_AB R52, R52, R57 ;  /* 0x000000393434723e */ /* 0x000fe200000000ff */
[----:B------:R-:W-:Y:S04]  /*9ac0*/  STL [R1+0x2c0], R96 ;  /* 0x0002c06001007387 */ /* 0x000fe80000100800 */
[----:B------:R0:W-:Y:S04]  /*9ad0*/  STL [R1+0x2bc], R95 ;  /* 0x0002bc5f01007387 */ /* 0x0001e80000100800 */
[----:B------:R-:W5:Y:S01]  /*9ae0*/  LDL.LU R57, [R1+0x48] ;  /* 0x0000480001397983 */ /* 0x000f620000300800 */
[----:B------:R-:W-:-:S02]  /*9af0*/  PRMT R94, R52, 0x7632, R94 ;  /* 0x00007632345e7816 */ /* 0x000fc4000000005e */
[----:B------:R-:W-:-:S03]  /*9b00*/  PRMT R93, R52, 0x7610, R93 ;  /* 0x00007610345d7816 */ /* 0x000fc6000000005d */
[----:B------:R-:W-:Y:S04]  /*9b10*/  STL [R1+0x2c8], R94 ;  /* 0x0002c85e01007387 */ /* 0x000fe80000100800 */
[----:B------:R0:W-:Y:S04]  /*9b20*/  STL [R1+0x2c4], R93 ;  /* 0x0002c45d01007387 */ /* 0x0001e80000100800 */
[----:B------:R-:W5:Y:S01]  /*9b30*/  LDL.LU R53, [R1+0x44] ;  /* 0x0000440001357983 */ /* 0x000f620000300800 */
[----:B--2---:R-:W-:-:S04]  /*9b40*/  F2FP.F16.F32.PACK_AB R51, R51, R54 ;  /* 0x000000363333723e */ /* 0x004fc800000000ff */
[C---:B------:R-:W-:Y:S02]  /*9b50*/  PRMT R92, R51.reuse, 0x7632, R92 ;  /* 0x00007632335c7816 */ /* 0x040fe4000000005c */
[----:B------:R-:W-:Y:S02]  /*9b60*/  PRMT R91, R51, 0x7610, R91 ;  /* 0x00007610335b7816 */ /* 0x000fe4000000005b */
[----:B---3--:R-:W-:Y:S01]  /*9b70*/  F2FP.F16.F32.PACK_AB R50, R50, R55 ;  /* 0x000000373232723e */ /* 0x008fe200000000ff */
[----:B------:R-:W-:Y:S04]  /*9b80*/  STL [R1+0x2d0], R92 ;  /* 0x0002d05c01007387 */ /* 0x000fe80000100800 */
[----:B------:R2:W-:Y:S01]  /*9b90*/  STL [R1+0x2cc], R91 ;  /* 0x0002cc5b01007387 */ /* 0x0005e20000100800 */
[----:B------:R-:W-:-:S02]  /*9ba0*/  PRMT R90, R50, 0x7632, R90 ;  /* 0x00007632325a7816 */ /* 0x000fc4000000005a */
[----:B----4-:R-:W-:Y:S01]  /*9bb0*/  F2FP.F16.F32.PACK_AB R49, R49, R56 ;  /* 0x000000383131723e */ /* 0x010fe200000000ff */
[----:B------:R-:W3:Y:S01]  /*9bc0*/  LDL.LU R54, [R1+0x40] ;  /* 0x0000400001367983 */ /* 0x000ee20000300800 */
[----:B------:R-:W-:Y:S02]  /*9bd0*/  PRMT R89, R50, 0x7610, R89 ;  /* 0x0000761032597816 */ /* 0x000fe40000000059 */
[C---:B------:R-:W-:Y:S01]  /*9be0*/  PRMT R88, R49.reuse, 0x7632, R88 ;  /* 0x0000763231587816 */ /* 0x040fe20000000058 */
[----:B------:R-:W-:Y:S01]  /*9bf0*/  STL [R1+0x2d8], R90 ;  /* 0x0002d85a01007387 */ /* 0x000fe20000100800 */
[----:B------:R-:W-:-:S03]  /*9c00*/  PRMT R87, R49, 0x7610, R87 ;  /* 0x0000761031577816 */ /* 0x000fc60000000057 */
[----:B------:R4:W-:Y:S04]  /*9c10*/  STL [R1+0x2d4], R89 ;  /* 0x0002d45901007387 */ /* 0x0009e80000100800 */
[----:B------:R-:W2:Y:S01]  /*9c20*/  LDL.LU R55, [R1+0x3c] ;  /* 0x00003c0001377983 */ /* 0x000ea20000300800 */
[----:B-----5:R-:W-:-:S03]  /*9c30*/  F2FP.F16.F32.PACK_AB R48, R48, R57 ;  /* 0x000000393030723e */ /* 0x020fc600000000ff */
[----:B------:R-:W-:Y:S04]  /*9c40*/  STL [R1+0x2e0], R88 ;  /* 0x0002e05801007387 */ /* 0x000fe80000100800 */
[----:B------:R5:W-:Y:S04]  /*9c50*/  STL [R1+0x2dc], R87 ;  /* 0x0002dc5701007387 */ /* 0x000be80000100800 */
[----:B------:R-:W4:Y:S04]  /*9c60*/  LDL.LU R56, [R1+0x38] ;  /* 0x0000380001387983 */ /* 0x000f280000300800 */
[----:B------:R-:W5:Y:S01]  /*9c70*/  LDL.LU R57, [R1+0x34] ;  /* 0x0000340001397983 */ /* 0x000f620000300800 */
[----:B------:R-:W-:-:S02]  /*9c80*/  PRMT R86, R48, 0x7632, R86 ;  /* 0x0000763230567816 */ /* 0x000fc40000000056 */
[----:B------:R-:W-:Y:S02]  /*9c90*/  F2FP.F16.F32.PACK_AB R47, R47, R53 ;  /* 0x000000352f2f723e */ /* 0x000fe400000000ff */
[----:B------:R-:W-:Y:S01]  /*9ca0*/  PRMT R85, R48, 0x7610, R85 ;  /* 0x0000761030557816 */ /* 0x000fe20000000055 */
[----:B------:R-:W-:Y:S01]  /*9cb0*/  STL [R1+0x2e8], R86 ;  /* 0x0002e85601007387 */ /* 0x000fe20000100800 */
[C---:B------:R-:W-:Y:S02]  /*9cc0*/  PRMT R84, R47.reuse, 0x7632, R84 ;  /* 0x000076322f547816 */ /* 0x040fe40000000054 */
[----:B------:R-:W-:Y:S01]  /*9cd0*/  PRMT R83, R47, 0x7610, R83 ;  /* 0x000076102f537816 */ /* 0x000fe20000000053 */
[----:B------:R0:W-:Y:S04]  /*9ce0*/  STL [R1+0x2e4], R85 ;  /* 0x0002e45501007387 */ /* 0x0001e80000100800 */
[----:B------:R-:W5:Y:S04]  /*9cf0*/  LDL.LU R50, [R1+0x30] ;  /* 0x0000300001327983 */ /* 0x000f680000300800 */
[----:B------:R-:W5:Y:S04]  /*9d00*/  LDL.LU R51, [R1+0x2c] ;  /* 0x00002c0001337983 */ /* 0x000f680000300800 */
[----:B------:R-:W-:Y:S04]  /*9d10*/  STL [R1+0x2f0], R84 ;  /* 0x0002f05401007387 */ /* 0x000fe80000100800 */
[----:B------:R0:W-:Y:S04]  /*9d20*/  STL [R1+0x2ec], R83 ;  /* 0x0002ec5301007387 */ /* 0x0001e80000100800 */
[----:B------:R-:W5:Y:S04]  /*9d30*/  LDL.LU R52, [R1+0x28] ;  /* 0x0000280001347983 */ /* 0x000f680000300800 */
[----:B------:R-:W5:Y:S01]  /*9d40*/  LDL.LU R53, [R1+0x24] ;  /* 0x0000240001357983 */ /* 0x000f620000300800 */
        /* <DEDUP_REMOVED lines=8> */
[----:B---3--:R-:W-:-:S04]  /*9dd0*/  F2FP.F16.F32.PACK_AB R46, R46, R54 ;  /* 0x000000362e2e723e */ /* 0x008fc800000000ff */
[----:B------:R-:W-:-:S05]  /*9de0*/  PRMT R81, R46, 0x7610, R81 ;  /* 0x000076102e517816 */ /* 0x000fca0000000051 */
[----:B------:R3:W-:Y:S01]  /*9df0*/  STL [R1+0x2f4], R81 ;  /* 0x0002f45101007387 */ /* 0x0007e20000100800 */
[----:B--2---:R-:W-:-:S03]  /*9e00*/  F2FP.F16.F32.PACK_AB R45, R45, R55 ;  /* 0x000000372d2d723e */ /* 0x004fc600000000ff */
[----:B------:R-:W2:Y:S04]  /*9e10*/  LDL.LU R54, [R1+0x20] ;  /* 0x0000200001367983 */ /* 0x000ea80000300800 */
[----:B------:R-:W2:Y:S01]  /*9e20*/  LDL.LU R55, [R1+0x1c] ;  /* 0x00001c0001377983 */ /* 0x000ea20000300800 */
[----:B----4-:R-:W-:-:S03]  /*9e30*/  F2FP.F16.F32.PACK_AB R44, R44, R56 ;  /* 0x000000382c2c723e */ /* 0x010fc600000000ff */
[----:B------:R-:W4:Y:S01]  /*9e40*/  LDL.LU R56, [R1+0x18] ;  /* 0x0000180001387983 */ /* 0x000f220000300800 */
[----:B-----5:R-:W-:-:S03]  /*9e50*/  F2FP.F16.F32.PACK_AB R43, R43, R57 ;  /* 0x000000392b2b723e */ /* 0x020fc600000000ff */
[----:B------:R-:W5:Y:S04]  /*9e60*/  LDL.LU R57, [R1+0x14] ;  /* 0x0000140001397983 */ /* 0x000f680000300800 */
[----:B------:R0:W2:Y:S04]  /*9e70*/  LDL.LU R252, [R1+0x348] ;  /* 0x0003480001fc7983 */ /* 0x0000a80000300800 */
[----:B------:R0:W3:Y:S04]  /*9e80*/  LDL.LU R250, [R1+0x344] ;  /* 0x0003440001fa7983 */ /* 0x0000e80000300800 */
[----:B------:R0:W4:Y:S04]  /*9e90*/  LDL.LU R248, [R1+0x340] ;  /* 0x0003400001f87983 */ /* 0x0001280000300800 */
[----:B------:R0:W5:Y:S04]  /*9ea0*/  LDL.LU R246, [R1+0x33c] ;  /* 0x00033c0001f67983 */ /* 0x0001680000300800 */
[----:B------:R0:W5:Y:S04]  /*9eb0*/  LDL.LU R244, [R1+0x338] ;  /* 0x0003380001f47983 */ /* 0x0001680000300800 */
[----:B------:R0:W5:Y:S04]  /*9ec0*/  LDL.LU R242, [R1+0x334] ;  /* 0x0003340001f27983 */ /* 0x0001680000300800 */
[----:B------:R0:W5:Y:S04]  /*9ed0*/  LDL.LU R240, [R1+0x330] ;  /* 0x0003300001f07983 */ /* 0x0001680000300800 */
[----:B------:R0:W5:Y:S01]  /*9ee0*/  LDL.LU R238, [R1+0x32c] ;  /* 0x00032c0001ee7983 */ /* 0x0001620000300800 */
[----:B------:R-:W-:-:S02]  /*9ef0*/  F2FP.F16.F32.PACK_AB R26, R26, R236 ;  /* 0x000000ec1a1a723e */ /* 0x000fc400000000ff */
[----:B------:R-:W-:Y:S01]  /*9f00*/  F2FP.F16.F32.PACK_AB R25, R25, R234 ;  /* 0x000000ea1919723e */ /* 0x000fe200000000ff */
[----:B------:R0:W5:Y:S01]  /*9f10*/  LDL.LU R236, [R1+0x328] ;  /* 0x0003280001ec7983 */ /* 0x0001620000300800 */
[----:B------:R-:W-:Y:S02]  /*9f20*/  F2FP.F16.F32.PACK_AB R24, R24, R232 ;  /* 0x000000e81818723e */ /* 0x000fe400000000ff */
[----:B------:R-:W-:Y:S01]  /*9f30*/  F2FP.F16.F32.PACK_AB R23, R23, R230 ;  /* 0x000000e61717723e */ /* 0x000fe200000000ff */
[----:B------:R0:W5:Y:S01]  /*9f40*/  LDL.LU R234, [R1+0x324] ;  /* 0x0003240001ea7983 */ /* 0x0001620000300800 */
[----:B------:R-:W-:-:S03]  /*9f50*/  F2FP.F16.F32.PACK_AB R22, R22, R228 ;  /* 0x000000e41616723e */ /* 0x000fc600000000ff */
[----:B------:R0:W5:Y:S04]  /*9f60*/  LDL.LU R232, [R1+0x320] ;  /* 0x0003200001e87983 */ /* 0x0001680000300800 */
[----:B------:R0:W5:Y:S04]  /*9f70*/  LDL.LU R230, [R1+0x31c] ;  /* 0x00031c0001e67983 */ /* 0x0001680000300800 */
[----:B------:R0:W5:Y:S01]  /*9f80*/  LDL.LU R228, [R1+0x318] ;  /* 0x0003180001e47983 */ /* 0x0001620000300800 */
[----:B--2---:R-:W-:-:S03]  /*9f90*/  F2FP.F16.F32.PACK_AB R252, R21, R226 ;  /* 0x000000e215fc723e */ /* 0x004fc600000000ff */
[----:B------:R2:W2:Y:S01]  /*9fa0*/  LDL.LU R226, [R1+0x314] ;  /* 0x0003140001e27983 */ /* 0x0004a20000300800 */
[----:B---3--:R-:W-:-:S03]  /*9fb0*/  F2FP.F16.F32.PACK_AB R250, R20, R224 ;  /* 0x000000e014fa723e */ /* 0x008fc600000000ff */
[----:B------:R3:W3:Y:S01]  /*9fc0*/  LDL.LU R224, [R1+0x310] ;  /* 0x0003100001e07983 */ /* 0x0006e20000300800 */
[----:B----4-:R-:W-:-:S03]  /*9fd0*/  F2FP.F16.F32.PACK_AB R248, R19, R222 ;  /* 0x000000de13f8723e */ /* 0x010fc600000000ff */
[----:B------:R4:W4:Y:S01]  /*9fe0*/  LDL.LU R222, [R1+0x30c] ;  /* 0x00030c0001de7983 */ /* 0x0009220000300800 */
[----:B-----5:R-:W-:-:S03]  /*9ff0*/  F2FP.F16.F32.PACK_AB R246, R18, R220 ;  /* 0x000000dc12f6723e */ /* 0x020fc600000000ff */
[----:B------:R0:W5:Y:S01]  /*a000*/  LDL.LU R220, [R1+0x308] ;  /* 0x0003080001dc7983 */ /* 0x0001620000300800 */
[----:B------:R-:W-:-:S03]  /*a010*/  F2FP.F16.F32.PACK_AB R244, R17, R214 ;  /* 0x000000d611f4723e */ /* 0x000fc600000000ff */
[----:B------:R0:W5:Y:S01]  /*a020*/  LDL.LU R214, [R1+0x304] ;  /* 0x0003040001d67983 */ /* 0x0001620000300800 */
[----:B------:R-:W-:-:S03]  /*a030*/  F2FP.F16.F32.PACK_AB R242, R16, R2 ;  /* 0x0000000210f2723e */ /* 0x000fc600000000ff */
[----:B------:R-:W5:Y:S01]  /*a040*/  LDL.LU R2, [R1+0x300] ;  /* 0x0003000001027983 */ /* 0x000f620000300800 */
[----:B------:R-:W-:-:S03]  /*a050*/  F2FP.F16.F32.PACK_AB R240, R15, R0 ;  /* 0x000000000ff0723e */ /* 0x000fc600000000ff */
[----:B------:R-:W5:Y:S01]  /*a060*/  LDL.LU R0, [R1+0x2fc] ;  /* 0x0002fc0001007983 */ /* 0x000f620000300800 */
[----:B------:R-:W-:-:S03]  /*a070*/  F2FP.F16.F32.PACK_AB R238, R14, R3 ;  /* 0x000000030eee723e */ /* 0x000fc600000000ff */
[----:B------:R-:W5:Y:S01]  /*a080*/  LDL.LU R3, [R1+0x2f8] ;  /* 0x0002f80001037983 */ /* 0x000f620000300800 */
        /* <DEDUP_REMOVED lines=8> */
[----:B------:R-:W-:Y:S02]  /*a110*/  PRMT R82, R46, 0x7632, R82 ;  /* 0x000076322e527816 */ /* 0x000fe40000000052 */
[C---:B------:R-:W-:Y:S02]  /*a120*/  PRMT R79, R45.reuse, 0x7610, R79 ;  /* 0x000076102d4f7816 */ /* 0x040fe4000000004f */
[----:B------:R-:W-:Y:S02]  /*a130*/  PRMT R80, R45, 0x7632, R80 ;  /* 0x000076322d507816 */ /* 0x000fe40000000050 */
[----:B------:R-:W-:-:S02]  /*a140*/  PRMT R77, R44, 0x7610, R77 ;  /* 0x000076102c4d7816 */ /* 0x000fc4000000004d */
[----:B------:R-:W-:Y:S02]  /*a150*/  PRMT R78, R44, 0x7632, R78 ;  /* 0x000076322c4e7816 */ /* 0x000fe4000000004e */
[C---:B-1----:R-:W-:Y:S02]  /*a160*/  PRMT R123, R43.reuse, 0x7610, R123 ;  /* 0x000076102b7b7816 */ /* 0x042fe4000000007b */
[----:B------:R-:W-:Y:S02]  /*a170*/  PRMT R76, R43, 0x7632, R76 ;  /* 0x000076322b4c7816 */ /* 0x000fe4000000004c */
[C---:B0-----:R-:W-:Y:S02]  /*a180*/  PRMT R121, R42.reuse, 0x7610, R121 ;  /* 0x000076102a797816 */ /* 0x041fe40000000079 */
[----:B------:R-:W-:Y:S02]  /*a190*/  PRMT R124, R42, 0x7632, R124 ;  /* 0x000076322a7c7816 */ /* 0x000fe4000000007c */
[----:B------:R-:W-:-:S02]  /*a1a0*/  PRMT R119, R41, 0x7610, R119 ;  /* 0x0000761029777816 */ /* 0x000fc40000000077 */
[----:B------:R-:W-:Y:S02]  /*a1b0*/  PRMT R122, R41, 0x7632, R122 ;  /* 0x00007632297a7816 */ /* 0x000fe4000000007a */
[C---:B------:R-:W-:Y:S02]  /*a1c0*/  PRMT R117, R40.reuse, 0x7610, R117 ;  /* 0x0000761028757816 */ /* 0x040fe40000000075 */
[----:B------:R-:W-:Y:S02]  /*a1d0*/  PRMT R120, R40, 0x7632, R120 ;  /* 0x0000763228787816 */ /* 0x000fe40000000078 */
[C---:B------:R-:W-:Y:S02]  /*a1e0*/  PRMT R115, R39.reuse, 0x7610, R115 ;  /* 0x0000761027737816 */ /* 0x040fe40000000073 */
        /* <DEDUP_REMOVED lines=35> */
[----:B------:R-:W-:Y:S02]  /*a420*/  F2FP.F16.F32.PACK_AB R236, R13, R58 ;  /* 0x0000003a0dec723e */ /* 0x000fe400000000ff */
[----:B------:R-:W-:Y:S02]  /*a430*/  F2FP.F16.F32.PACK_AB R234, R12, R59 ;  /* 0x0000003b0cea723e */ /* 0x000fe400000000ff */
[----:B------:R-:W-:-:S02]  /*a440*/  F2FP.F16.F32.PACK_AB R232, R11, R60 ;  /* 0x0000003c0be8723e */ /* 0x000fc400000000ff */
[----:B------:R-:W-:Y:S02]  /*a450*/  F2FP.F16.F32.PACK_AB R230, R10, R61 ;  /* 0x0000003d0ae6723e */ /* 0x000fe400000000ff */
[----:B------:R-:W-:Y:S02]  /*a460*/  F2FP.F16.F32.PACK_AB R228, R9, R62 ;  /* 0x0000003e09e4723e */ /* 0x000fe400000000ff */
[----:B--2---:R-:W-:Y:S02]  /*a470*/  F2FP.F16.F32.PACK_AB R226, R8, R63 ;  /* 0x0000003f08e2723e */ /* 0x004fe400000000ff */
[----:B---3--:R-:W-:Y:S02]  /*a480*/  F2FP.F16.F32.PACK_AB R224, R7, R64 ;  /* 0x0000004007e0723e */ /* 0x008fe400000000ff */
[----:B----4-:R-:W-:Y:S02]  /*a490*/  F2FP.F16.F32.PACK_AB R222, R6, R65 ;  /* 0x0000004106de723e */ /* 0x010fe400000000ff */
[----:B-----5:R-:W-:-:S02]  /*a4a0*/  F2FP.F16.F32.PACK_AB R220, R5, R66 ;  /* 0x0000004205dc723e */ /* 0x020fc400000000ff */
[----:B------:R-:W-:Y:S02]  /*a4b0*/  F2FP.F16.F32.PACK_AB R214, R4, R67 ;  /* 0x0000004304d6723e */ /* 0x000fe400000000ff */
[----:B------:R-:W0:Y:S02]  /*a4c0*/  LDTM.x64 R4, tmem[UR9+0x180] ;  /* 0x00018009000479ee */ /* 0x000e240008340000 */
[----:B0-----:R-:W-:Y:S02]  /*a4d0*/  F2FP.F16.F32.PACK_AB R67, R67, R195 ;  /* 0x000000c34343723e */ /* 0x001fe400000000ff */
[----:B------:R-:W-:Y:S02]  /*a4e0*/  F2FP.F16.F32.PACK_AB R66, R66, R194 ;  /* 0x000000c24242723e */ /* 0x000fe400000000ff */
[----:B------:R-:W-:Y:S02]  /*a4f0*/  F2FP.F16.F32.PACK_AB R65, R65, R193 ;  /* 0x000000c14141723e */ /* 0x000fe400000000ff */
[----:B------:R-:W-:-:S02]  /*a500*/  F2FP.F16.F32.PACK_AB R194, R63, R191 ;  /* 0x000000bf3fc2723e */ /* 0x000fc400000000ff */
[----:B------:R-:W-:Y:S02]  /*a510*/  F2FP.F16.F32.PACK_AB R193, R62, R190 ;  /* 0x000000be3ec1723e */ /* 0x000fe400000000ff */
[----:B------:R-:W-:Y:S02]  /*a520*/  F2FP.F16.F32.PACK_AB R195, R64, R192 ;  /* 0x000000c040c3723e */ /* 0x000fe400000000ff */
[----:B------:R-:W-:Y:S02]  /*a530*/  F2FP.F16.F32.PACK_AB R191, R60, R188 ;  /* 0x000000bc3cbf723e */ /* 0x000fe400000000ff */
[----:B------:R-:W-:Y:S02]  /*a540*/  F2FP.F16.F32.PACK_AB R190, R59, R187 ;  /* 0x000000bb3bbe723e */ /* 0x000fe400000000ff */
[C---:B------:R-:W-:Y:S02]  /*a550*/  PRMT R129, R67.reuse, 0x7610, R129 ;  /* 0x0000761043817816 */ /* 0x040fe40000000081 */
[----:B------:R-:W-:-:S02]  /*a560*/  PRMT R130, R67, 0x7632, R130 ;  /* 0x0000763243827816 */ /* 0x000fc40000000082 */
[C---:B------:R-:W-:Y:S02]  /*a570*/  PRMT R127, R66.reuse, 0x7610, R127 ;  /* 0x00007610427f7816 */ /* 0x040fe4000000007f */
[----:B------:R-:W-:Y:S02]  /*a580*/  PRMT R128, R66, 0x7632, R128 ;  /* 0x0000763242807816 */ /* 0x000fe40000000080 */
[C---:B------:R-:W-:Y:S02]  /*a590*/  PRMT R125, R65.reuse, 0x7610, R125 ;  /* 0x00007610417d7816 */ /* 0x040fe4000000007d */
[----:B------:R-:W-:Y:S02]  /*a5a0*/  PRMT R126, R65, 0x7632, R126 ;  /* 0x00007632417e7816 */ /* 0x000fe4000000007e */
        /* <DEDUP_REMOVED lines=56> */
[----:B------:R-:W0:Y:S01]  /*a930*/  LDTM.x64 R4, tmem[UR9+0x1c0] ;  /* 0x0001c009000479ee */ /* 0x000e220008340000 */
[----:B------:R-:W-:Y:S01]  /*a940*/  ISETP.GE.AND P0, PT, R2, UR6, PT ;  /* 0x0000000602007c0c */ /* 0x000fe2000bf06270 */
[----:B------:R-:W-:Y:S01]  /*a950*/  NOP ;  /* 0x0000000000007918 */ /* 0x000fe20000000000 */
[----:B------:R-:W1:Y:S01]  /*a960*/  LDCU.64 UR8, c[0x0][0x398] ;  /* 0x00007300ff0877ac */ /* 0x000e620008000a00 */
[----:B0-----:R-:W-:Y:S01]  /*a970*/  F2FP.F16.F32.PACK_AB R10, R10, R74 ;  /* 0x0000004a0a0a723e */ /* 0x001fe200000000ff */
[----:B------:R-:W0:Y:S01]  /*a980*/  LDCU UR6, c[0x0][0x39c] ;  /* 0x00007380ff0677ac */ /* 0x000e220008000800 */
[----:B------:R-:W2:Y:S01]  /*a990*/  LDC R74, c[0x0][0x3b4] ;  /* 0x0000ed00ff4a7b82 */ /* 0x000ea20000000800 */
[----:B------:R-:W-:Y:S02]  /*a9a0*/  F2FP.F16.F32.PACK_AB R71, R7, R71 ;  /* 0x000000470747723e */ /* 0x000fe400000000ff */
[----:B------:R-:W-:Y:S02]  /*a9b0*/  F2FP.F16.F32.PACK_AB R70, R6, R70 ;  /* 0x000000460646723e */ /* 0x000fe400000000ff */
[----:B------:R-:W-:Y:S01]  /*a9c0*/  ISETP.LT.AND P0, PT, R0, UR29, !P0 ;  /* 0x0000001d00007c0c */ /* 0x000fe2000c701270 */
[----:B------:R-:W3:Y:S01]  /*a9d0*/  LDCU UR29, c[0x0][0x398] ;  /* 0x00007300ff1d77ac */ /* 0x000ee20008000800 */
[----:B------:R-:W-:-:S02]  /*a9e0*/  F2FP.F16.F32.PACK_AB R69, R5, R69 ;  /* 0x000000450545723e */ /* 0x000fc400000000ff */
[----:B------:R-:W-:Y:S02]  /*a9f0*/  F2FP.F16.F32.PACK_AB R73, R9, R73 ;  /* 0x000000490949723e */ /* 0x000fe400000000ff */
[----:B------:R-:W-:Y:S01]  /*aa00*/  F2FP.F16.F32.PACK_AB R72, R8, R72 ;  /* 0x000000480848723e */ /* 0x000fe200000000ff */
[----:B--2---:R-:W-:-:S05]  /*aa10*/  IMAD R7, R2, R74, RZ ;  /* 0x0000004a02077224 */ /* 0x004fca00078e02ff */
[C---:B------:R-:W-:Y:S01]  /*aa20*/  LEA R6, P2, R7.reuse, UR4, 0x1 ;  /* 0x0000000407067c11 */ /* 0x040fe2000f8408ff */
[----:B------:R-:W-:Y:S02]  /*aa30*/  IMAD R5, R74, 0x80, R7 ;  /* 0x000000804a057824 */ /* 0x000fe400078e0207 */
[----:B------:R-:W-:Y:S01]  /*aa40*/  IMAD R74, R0, UR18, RZ ;  /* 0x00000012004a7c24 */ /* 0x000fe2000f8e02ff */
[----:B------:R-:W-:-:S03]  /*aa50*/  LEA.HI.X.SX32 R7, R7, UR5, 0x1, P2 ;  /* 0x0000000507077c11 */ /* 0x000fc600090f0eff */
[----:B------:R-:W-:Y:S01]  /*aa60*/  IMAD.WIDE R8, R74, 0x2, R6 ;  /* 0x000000024a087825 */ /* 0x000fe200078e0206 */
[----:B------:R-:W-:-:S04]  /*aa70*/  F2FP.F16.F32.PACK_AB R68, R4, R68 ;  /* 0x000000440444723e */ /* 0x000fc800000000ff */
[----:B------:R2:W-:Y:S01]  /*aa80*/  @P0 STG.E.U16 desc[UR20][R8.64], R196 ;  /* 0x000000c408000986 */ /* 0x0005e2000c101514 */
[----:B------:R-:W-:Y:S02]  /*aa90*/  ISETP.GE.AND P0, PT, R3, UR12, PT ;  /* 0x0000000c03007c0c */ /* 0x000fe4000bf06270 */
[C---:B------:R-:W-:Y:S02]  /*aaa0*/  LEA R4, P1, R5.reuse, UR4, 0x1 ;  /* 0x0000000405047c11 */ /* 0x040fe4000f8208ff */
[C---:B------:R-:W-:Y:S01]  /*aab0*/  ISETP.LT.AND P0, PT, R0.reuse, UR31, !P0 ;  /* 0x0000001f00007c0c */ /* 0x040fe2000c701270 */
[----:B------:R-:W-:Y:S01]  /*aac0*/  VIADD R186, R0, 0x1c ;  /* 0x0000001c00ba7836 */ /* 0x000fe20000000000 */
[----:B------:R-:W-:Y:S01]  /*aad0*/  LEA.HI.X.SX32 R5, R5, UR5, 0x1, P1 ;  /* 0x0000000505057c11 */ /* 0x000fe200088f0eff */
[----:B------:R-:W4:Y:S01]  /*aae0*/  LDCU.64 UR4, c[0x0][0x398] ;  /* 0x00007300ff0477ac */ /* 0x000f220008000a00 */
[----:B------:R-:W-:Y:S02]  /*aaf0*/  F2FP.F16.F32.PACK_AB R11, R11, R75 ;  /* 0x0000004b0b0b723e */ /* 0x000fe400000000ff */
[----:B------:R-:W-:Y:S01]  /*ab00*/  PRMT R75, R196, 0x7632, R75 ;  /* 0x00007632c44b7816 */ /* 0x000fe2000000004b */
[----:B--2---:R-:W-:Y:S01]  /*ab10*/  IMAD.WIDE R8, R74, 0x2, R4 ;  /* 0x000000024a087825 */ /* 0x004fe200078e0204 */
[----:B------:R-:W-:Y:S01]  /*ab20*/  F2FP.F16.F32.PACK_AB R67, R67, R131 ;  /* 0x000000834343723e */ /* 0x000fe200000000ff */
[----:B------:R-:W2:Y:S04]  /*ab30*/  LDCU UR31, c[0x0][0x398] ;  /* 0x00007300ff1f77ac */ /* 0x000ea80008000800 */
[----:B------:R5:W-:Y:S02]  /*ab40*/  @P0 STG.E.U16 desc[UR20][R8.64], R75 ;  /* 0x0000004b08000986 */ /* 0x000be4000c101514 */
[----:B-----5:R-:W-:-:S05]  /*ab50*/  VIADD R8, R0, 0x1 ;  /* 0x0000000100087836 */ /* 0x020fca0000000000 */
[----:B------:R-:W-:-:S04]  /*ab60*/  ISETP.GE.AND P0, PT, R8, UR7, PT ;  /* 0x0000000708007c0c */ /* 0x000fc8000bf06270 */
[----:B------:R-:W-:Y:S01]  /*ab70*/  ISETP.LT.AND P1, PT, R2, UR10, !P0 ;  /* 0x0000000a02007c0c */ /* 0x000fe2000c721270 */
[----:B------:R-:W-:Y:S01]  /*ab80*/  VIADD R74, R74, UR18 ;  /* 0x000000124a4a7c36 */ /* 0x000fe20008000000 */
[----:B------:R-:W-:Y:S01]  /*ab90*/  ISETP.LT.AND P0, PT, R3, UR24, !P0 ;  /* 0x0000001803007c0c */ /* 0x000fe2000c701270 */
[----:B------:R-:W5:Y:S02]  /*aba0*/  LDCU UR10, c[0x0][0x39c] ;  /* 0x00007380ff0a77ac */ /* 0x000f640008000800 */
[C---:B------:R-:W-:Y:S01]  /*abb0*/  IMAD.WIDE R8, R74.reuse, 0x2, R6 ;  /* 0x000000024a087825 */ /* 0x040fe200078e0206 */
[----:B------:R-:W-:Y:S01]  /*abc0*/  PRMT R75, R197, 0x7632, R75 ;  /* 0x00007632c54b7816 */ /* 0x000fe2000000004b */
[----:B------:R-:W0:Y:S06]  /*abd0*/  LDCU UR24, c[0x0][0x398] ;  /* 0x00007300ff1877ac */ /* 0x000e2c0008000800 */
[----:B------:R0:W-:Y:S02]  /*abe0*/  @P1 STG.E.U16 desc[UR20][R8.64], R197 ;  /* 0x000000c508001986 */ /* 0x0001e4000c101514 */
[----:B0-----:R-:W-:-:S05]  /*abf0*/  IMAD.WIDE R8, R74, 0x2, R4 ;  /* 0x000000024a087825 */ /* 0x001fca00078e0204 */
[----:B------:R0:W-:Y:S02]  /*ac00*/  @P0 STG.E.U16 desc[UR20][R8.64], R75 ;  /* 0x0000004b08000986 */ /* 0x0001e4000c101514 */
[----:B0-----:R-:W-:-:S05]  /*ac10*/  VIADD R8, R0, 0x2 ;  /* 0x0000000200087836 */ /* 0x001fca0000000000 */
[----:B------:R-:W-:Y:S01]  /*ac20*/  ISETP.GE.AND P0, PT, R8, UR13, PT ;  /* 0x0000000d08007c0c */ /* 0x000fe2000bf06270 */
[----:B------:R-:W-:Y:S01]  /*ac30*/  VIADD R74, R74, UR18 ;  /* 0x000000124a4a7c36 */ /* 0x000fe20008000000 */
[----:B------:R-:W-:Y:S01]  /*ac40*/  PRMT R75, R198, 0x7632, R75 ;  /* 0x00007632c64b7816 */ /* 0x000fe2000000004b */
[----:B------:R-:W0:Y:S01]  /*ac50*/  LDCU.64 UR12, c[0x0][0x398] ;  /* 0x00007300ff0c77ac */ /* 0x000e220008000a00 */
[----:B------:R-:W-:Y:S02]  /*ac60*/  ISETP.LT.AND P1, PT, R2, UR16, !P0 ;  /* 0x0000001002007c0c */ /* 0x000fe4000c721270 */
[----:B-1----:R-:W-:Y:S01]  /*ac70*/  ISETP.LT.AND P0, PT, R3, UR8, !P0 ;  /* 0x0000000803007c0c */ /* 0x002fe2000c701270 */
[----:B------:R-:W-:Y:S01]  /*ac80*/  IMAD.WIDE R8, R74, 0x2, R6 ;  /* 0x000000024a087825 */ /* 0x000fe200078e0206 */
[----:B------:R-:W1:Y:S01]  /*ac90*/  LDCU UR8, c[0x0][0x398] ;  /* 0x00007300ff0877ac */ /* 0x000e620008000800 */
[----:B------:R-:W-:Y:S02]  /*aca0*/  PRMT R131, R218, 0x7632, R131 ;  /* 0x00007632da837816 */ /* 0x000fe40000000083 */
[----:B------:R-:W-:Y:S01]  /*acb0*/  PRMT R185, R221, 0x7632, R185 ;  /* 0x00007632ddb97816 */ /* 0x000fe200000000b9 */
[----:B------:R-:W0:Y:S05]  /*acc0*/  LDCU UR16, c[0x0][0x398] ;  /* 0x00007300ff1077ac */ /* 0x000e2a0008000800 */
[----:B------:R1:W-:Y:S02]  /*acd0*/  @P1 STG.E.U16 desc[UR20][R8.64], R198 ;  /* 0x000000c608001986 */ /* 0x0003e4000c101514 */
[----:B-1----:R-:W-:-:S05]  /*ace0*/  IMAD.WIDE R8, R74, 0x2, R4 ;  /* 0x000000024a087825 */ /* 0x002fca00078e0204 */
[----:B------:R1:W-:Y:S02]  /*acf0*/  @P0 STG.E.U16 desc[UR20][R8.64], R75 ;  /* 0x0000004b08000986 */ /* 0x0003e4000c101514 */
[----:B-1----:R-:W-:-:S05]  /*ad00*/  VIADD R8, R0, 0x3 ;  /* 0x0000000300087836 */ /* 0x002fca0000000000 */
[----:B------:R-:W-:Y:S01]  /*ad10*/  ISETP.GE.AND P0, PT, R8, UR6, PT ;  /* 0x0000000608007c0c */ /* 0x000fe2000bf06270 */
[----:B------:R-:W-:Y:S01]  /*ad20*/  VIADD R74, R74, UR18 ;  /* 0x000000124a4a7c36 */ /* 0x000fe20008000000 */
[----:B------:R-:W-:Y:S01]  /*ad30*/  PRMT R75, R199, 0x7632, R75 ;  /* 0x00007632c74b7816 */ /* 0x000fe2000000004b */
[----:B------:R-:W1:Y:S01]  /*ad40*/  LDCU.64 UR6, c[0x0][0x398] ;  /* 0x00007300ff0677ac */ /* 0x000e620008000a00 */
[----:B----4-:R-:W-:Y:S02]  /*ad50*/  ISETP.LT.AND P1, PT, R2, UR4, !P0 ;  /* 0x0000000402007c0c */ /* 0x010fe4000c721270 */
[----:B------:R-:W-:Y:S01]  /*ad60*/  ISETP.LT.AND P0, PT, R3, UR22, !P0 ;  /* 0x0000001603007c0c */ /* 0x000fe2000c701270 */
[----:B------:R-:W4:Y:S01]  /*ad70*/  LDCU UR4, c[0x0][0x39c] ;  /* 0x00007380ff0477ac */ /* 0x000f220008000800 */
[C---:B------:R-:W-:Y:S01]  /*ad80*/  IMAD.WIDE R8, R74.reuse, 0x2, R6 ;  /* 0x000000024a087825 */ /* 0x040fe200078e0206 */
[----:B------:R-:W0:Y:S08]  /*ad90*/  LDCU UR22, c[0x0][0x398] ;  /* 0x00007300ff1677ac */ /* 0x000e300008000800 */
[----:B------:R0:W-:Y:S02]  /*ada0*/  @P1 STG.E.U16 desc[UR20][R8.64], R199 ;  /* 0x000000c708001986 */ /* 0x0001e4000c101514 */
[----:B0-----:R-:W-:-:S05]  /*adb0*/  IMAD.WIDE R8, R74, 0x2, R4 ;  /* 0x000000024a087825 */ /* 0x001fca00078e0204 */
[----:B------:R0:W-:Y:S02]  /*adc0*/  @P0 STG.E.U16 desc[UR20][R8.64], R75 ;  /* 0x0000004b08000986 */ /* 0x0001e4000c101514 */
[----:B0-----:R-:W-:-:S05]  /*add0*/  VIADD R8, R0, 0x4 ;  /* 0x0000000400087836 */ /* 0x001fca0000000000 */
[----:B----4-:R-:W-:Y:S01]  /*ade0*/  ISETP.GE.AND P0, PT, R8, UR4, PT ;  /* 0x0000000408007c0c */ /* 0x010fe2000bf06270 */
[----:B------:R-:W-:Y:S01]  /*adf0*/  VIADD R74, R74, UR18 ;  /* 0x000000124a4a7c36 */ /* 0x000fe20008000000 */
[----:B------:R-:W0:Y:S02]  /*ae00*/  LDCU UR4, c[0x0][0x39c] ;  /* 0x00007380ff0477ac */ /* 0x000e240008000800 */
[----:B------:R-:W-:Y:S02]  /*ae10*/  ISETP.LT.AND P1, PT, R2, UR26, !P0 ;  /* 0x0000001a02007c0c */ /* 0x000fe4000c721270 */
[----:B------:R-:W-:Y:S01]  /*ae20*/  ISETP.LT.AND P0, PT, R3, UR12, !P0 ;  /* 0x0000000c03007c0c */ /* 0x000fe2000c701270 */
[----:B------:R-:W-:Y:S01]  /*ae30*/  IMAD.WIDE R8, R74, 0x2, R6 ;  /* 0x000000024a087825 */ /* 0x000fe200078e0206 */
[----:B------:R-:W-:Y:S01]  /*ae40*/  PRMT R75, R200, 0x7632, R75 ;  /* 0x00007632c84b7816 */ /* 0x000fe2000000004b */
[----:B------:R-:W4:Y:S01]  /*ae50*/  LDCU UR12, c[0x0][0x398] ;  /* 0x00007300ff0c77ac */ /* 0x000f220008000800 */
[----:B------:R-:W0:Y:S07]  /*ae60*/  LDCU UR26, c[0x0][0x398] ;  /* 0x00007300ff1a77ac */ /* 0x000e2e0008000800 */
[----:B------:R0:W-:Y:S02]  /*ae70*/  @P1 STG.E.U16 desc[UR20][R8.64], R200 ;  /* 0x000000c808001986 */ /* 0x0001e4000c101514 */
[----:B0-----:R-:W-:-:S02]  /*ae80*/  IMAD.WIDE R8, R74, 0x2, R4 ;  /* 0x000000024a087825 */ /* 0x001fc400078e0204 */
[----:B------:R-:W2:Y:S04]  /*ae90*/  LDL.S16 R200, [R1+0x112] ;  /* 0x0001120001c87983 */ /* 0x000ea80000100600 */
[----:B------:R0:W-:Y:S02]  /*aea0*/  @P0 STG.E.U16 desc[UR20][R8.64], R75 ;  /* 0x0000004b08000986 */ /* 0x0001e4000c101514 */
[----:B0-----:R-:W-:-:S05]  /*aeb0*/  VIADD R8, R0, 0x5 ;  /* 0x0000000500087836 */ /* 0x001fca0000000000 */
[----:B------:R-:W-:Y:S01]  /*aec0*/  ISETP.GE.AND P0, PT, R8, UR4, PT ;  /* 0x0000000408007c0c */ /* 0x000fe2000bf06270 */
[----:B------:R-:W-:Y:S01]  /*aed0*/  VIADD R74, R74, UR18 ;  /* 0x000000124a4a7c36 */ /* 0x000fe20008000000 */
[----:B------:R-:W0:Y:S02]  /*aee0*/  LDCU UR4, c[0x0][0x39c] ;  /* 0x00007380ff0477ac */ /* 0x000e240008000800 */
[----:B-1----:R-:W-:Y:S02]  /*aef0*/  ISETP.LT.AND P1, PT, R2, UR6, !P0 ;  /* 0x0000000602007c0c */ /* 0x002fe4000c721270 */
[----:B------:R-:W-:Y:S01]  /*af00*/  ISETP.LT.AND P0, PT, R3, UR14, !P0 ;  /* 0x0000000e03007c0c */ /* 0x000fe2000c701270 */
[C---:B------:R-:W-:Y:S01]  /*af10*/  IMAD.WIDE R8, R74.reuse, 0x2, R6 ;  /* 0x000000024a087825 */ /* 0x040fe200078e0206 */
[----:B------:R-:W-:Y:S01]  /*af20*/  PRMT R75, R201, 0x7632, R75 ;  /* 0x00007632c94b7816 */ /* 0x000fe2000000004b */
[----:B------:R-:W1:Y:S01]  /*af30*/  LDCU UR6, c[0x0][0x398] ;  /* 0x00007300ff0677ac */ /* 0x000e620008000800 */
        /* <DEDUP_REMOVED lines=9> */
[----:B------:R-:W-:Y:S02]  /*afd0*/  ISETP.LT.AND P1, PT, R2, UR28, !P0 ;  /* 0x0000001c02007c0c */ /* 0x000fe4000c721270 */
[----:B------:R-:W-:Y:S01]  /*afe0*/  ISETP.LT.AND P0, PT, R3, UR30, !P0 ;  /* 0x0000001e03007c0c */ /* 0x000fe2000c701270 */
[----:B------:R-:W-:Y:S01]  /*aff0*/  IMAD.WIDE R8, R74, 0x2, R6 ;  /* 0x000000024a087825 */ /* 0x000fe200078e0206 */
[----:B------:R-:W-:Y:S01]  /*b000*/  PRMT R75, R202, 0x7632, R75 ;  /* 0x00007632ca4b7816 */ /* 0x000fe2000000004b */
[----:B------:R-:W0:Y:S01]  /*b010*/  LDCU UR28, c[0x0][0x39c] ;  /* 0x00007380ff1c77ac */ /* 0x000e220008000800 */
[----:B------:R-:W0:Y:S07]  /*b020*/  LDCU UR30, c[0x0][0x39c] ;  /* 0x00007380ff1e77ac */ /* 0x000e2e0008000800 */
[----:B------:R0:W-:Y:S02]  /*b030*/  @P1 STG.E.U16 desc[UR20][R8.64], R202 ;  /* 0x000000ca08001986 */ /* 0x0001e4000c101514 */
[----:B0-----:R-:W-:-:S02]  /*b040*/  IMAD.WIDE R8, R74, 0x2, R4 ;  /* 0x000000024a087825 */ /* 0x001fc400078e0204 */
[----:B------:R-:W2:Y:S04]  /*b050*/  LDL.LU.S16 R202, [R1+0x108] ;  /* 0x0001080001ca7983 */ /* 0x000ea80000300600 */
        /* <DEDUP_REMOVED lines=8> */
[----:B------:R-:W1:Y:S01]  /*b0e0*/  LDCU UR6, c[0x0][0x398] ;  /* 0x00007300ff0677ac */ /* 0x000e620008000800 */
[----:B------:R-:W-:Y:S01]  /*b0f0*/  PRMT R75, R203, 0x7632, R75 ;  /* 0x00007632cb4b7816 */ /* 0x000fe2000000004b */
        /* <DEDUP_REMOVED lines=11> */
[----:B------:R-:W-:Y:S01]  /*b1b0*/  IMAD.WIDE R8, R74, 0x2, R6 ;  /* 0x000000024a087825 */ /* 0x000fe200078e0206 */
[----:B------:R-:W1:Y:S01]  /*b1c0*/  LDCU UR6, c[0x0][0x398] ;  /* 0x00007300ff0677ac */ /* 0x000e620008000800 */
[----:B------:R-:W-:Y:S01]  /*b1d0*/  PRMT R75, R204, 0x7632, R75 ;  /* 0x00007632cc4b7816 */ /* 0x000fe2000000004b */
        /* <DEDUP_REMOVED lines=16> */
[----:B0-----:R-:W-:-:S05]  /*b2e0*/  IMAD.WIDE R8, R74, 0x2, R4 ;  /* 0x000000024a087825 */ /* 0x001fca00078e0204 */
        /* <DEDUP_REMOVED lines=121> */
[----:B------:R-:W-:Y:S01]  /*ba80*/  PRMT R75, R216, 0x7632, R75 ;  /* 0x00007632d84b7816 */ /* 0x000fe2000000004b */
[----:B------:R-:W0:Y:S01]  /*ba90*/  LDCU UR4, c[0x0][0x39c] ;  /* 0x00007380ff0477ac */ /* 0x000e220008000800 */
[----:B-1----:R-:W-:Y:S02]  /*baa0*/  ISETP.LT.AND P1, PT, R2, UR6, !P0 ;  /* 0x0000000602007c0c */ /* 0x002fe4000c721270 */
[----:B------:R-:W-:Y:S01]  /*bab0*/  ISETP.LT.AND P0, PT, R3, UR8, !P0 ;  /* 0x0000000803007c0c */ /* 0x000fe2000c701270 */
[C---:B------:R-:W-:Y:S01]  /*bac0*/  IMAD.WIDE R8, R74.reuse, 0x2, R6 ;  /* 0x000000024a087825 */ /* 0x040fe200078e0206 */
[----:B------:R-:W1:Y:S01]  /*bad0*/  LDCU UR8, c[0x0][0x398] ;  /* 0x00007300ff0877ac */ /* 0x000e620008000800 */
[----:B------:R-:W0:Y:S08]  /*bae0*/  LDCU UR6, c[0x0][0x398] ;  /* 0x00007300ff0677ac */ /* 0x000e300008000800 */
        /* <DEDUP_REMOVED lines=8> */
[----:B------:R-:W-:Y:S01]  /*bb70*/  ISETP.LT.AND P1, PT, R2, UR56, !P0 ;  /* 0x0000003802007c0c */ /* 0x000fe2000c721270 */
[----:B------:R-:W-:Y:S01]  /*bb80*/  IMAD.WIDE R8, R74, 0x2, R6 ;  /* 0x000000024a087825 */ /* 0x000fe200078e0206 */
[----:B------:R-:W-:Y:S01]  /*bb90*/  ISETP.LT.AND P3, PT, R3, UR44, !P0 ;  /* 0x0000002c03007c0c */ /* 0x000fe2000c761270 */
[----:B------:R-:W0:Y:S01]  /*bba0*/  LDCU UR56, c[0x0][0x398] ;  /* 0x00007300ff3877ac */ /* 0x000e220008000800 */
[----:B--2---:R-:W-:Y:S01]  /*bbb0*/  PRMT R189, R202, 0x7610, R189 ;  /* 0x00007610cabd7816 */ /* 0x004fe200000000bd */
[----:B------:R-:W2:Y:S08]  /*bbc0*/  LDCU UR44, c[0x0][0x398] ;  /* 0x00007300ff2c77ac */ /* 0x000eb00008000800 */
[----:B------:R0:W-:Y:S02]  /*bbd0*/  @P1 STG.E.U16 desc[UR20][R8.64], R217 ;  /* 0x000000d908001986 */ /* 0x0001e4000c101514 */
[----:B0-----:R-:W-:-:S05]  /*bbe0*/  VIADD R8, R0, 0x15 ;  /* 0x0000001500087836 */ /* 0x001fca0000000000 */
[----:B------:R-:W-:Y:S01]  /*bbf0*/  ISETP.GE.AND P2, PT, R8, UR28, PT ;  /* 0x0000001c08007c0c */ /* 0x000fe2000bf46270 */
[----:B------:R-:W-:Y:S01]  /*bc00*/  VIADD R8, R0, 0x16 ;  /* 0x0000001600087836 */ /* 0x000fe20000000000 */
[----:B------:R-:W0:Y:S02]  /*bc10*/  LDCU UR28, c[0x0][0x39c] ;  /* 0x00007380ff1c77ac */ /* 0x000e240008000800 */
[----:B------:R-:W-:Y:S02]  /*bc20*/  ISETP.LT.AND P0, PT, R2, UR47, !P2 ;  /* 0x0000002f02007c0c */ /* 0x000fe4000d701270 */
[----:B------:R-:W-:Y:S01]  /*bc30*/  ISETP.GE.AND P1, PT, R8, UR71, PT ;  /* 0x0000004708007c0c */ /* 0x000fe2000bf26270 */
[C---:B------:R-:W-:Y:S01]  /*bc40*/  IMAD.WIDE R8, R74.reuse, 0x2, R4 ;  /* 0x000000024a087825 */ /* 0x040fe200078e0204 */
[C---:B------:R-:W-:Y:S01]  /*bc50*/  ISETP.LT.AND P2, PT, R3.reuse, UR43, !P2 ;  /* 0x0000002b03007c0c */ /* 0x040fe2000d741270 */
[----:B------:R-:W0:Y:S02]  /*bc60*/  LDCU UR43, c[0x0][0x39c] ;  /* 0x00007380ff2b77ac */ /* 0x000e240008000800 */
[----:B------:R-:W-:Y:S01]  /*bc70*/  VIADD R74, R74, UR18 ;  /* 0x000000124a4a7c36 */ /* 0x000fe20008000000 */
[----:B------:R1:W-:Y:S01]  /*bc80*/  @P3 STG.E.U16 desc[UR20][R8.64], R75 ;  /* 0x0000004b08003986 */ /* 0x0003e2000c101514 */
[----:B------:R-:W-:Y:S01]  /*bc90*/  ISETP.LT.AND P4, PT, R2, UR37, !P1 ;  /* 0x0000002502007c0c */ /* 0x000fe2000cf81270 */
[----:B------:R-:W0:Y:S01]  /*bca0*/  LDCU UR47, c[0x0][0x398] ;  /* 0x00007300ff2f77ac */ /* 0x000e220008000800 */
[----:B------:R-:W0:Y:S01]  /*bcb0*/  LDCU UR71, c[0x0][0x398] ;  /* 0x00007300ff4777ac */ /* 0x000e220008000800 */
[----:B-1----:R-:W-:Y:S01]  /*bcc0*/  IMAD.WIDE R8, R74, 0x2, R6 ;  /* 0x000000024a087825 */ /* 0x002fe200078e0206 */
[----:B------:R-:W1:Y:S04]  /*bcd0*/  LDCU UR37, c[0x0][0x398] ;  /* 0x00007300ff2577ac */ /* 0x000e680008000800 */
[----:B------:R0:W-:Y:S01]  /*bce0*/  @P0 STG.E.U16 desc[UR20][R8.64], R218 ;  /* 0x000000da08000986 */ /* 0x0001e2000c101514 */
[----:B------:R-:W-:Y:S01]  /*bcf0*/  ISETP.LT.AND P1, PT, R3, UR39, !P1 ;  /* 0x0000002703007c0c */ /* 0x000fe2000cf21270 */
[----:B------:R-:W-:Y:S01]  /*bd00*/  VIADD R75, R0, 0x17 ;  /* 0x00000017004b7836 */ /* 0x000fe20000000000 */
[----:B------:R-:W1:Y:S01]  /*bd10*/  LDCU UR39, c[0x0][0x398] ;  /* 0x00007300ff2777ac */ /* 0x000e620008000800 */
[----:B0-----:R-:W-:-:S04]  /*bd20*/  IMAD.WIDE R8, R74, 0x2, R4 ;  /* 0x000000024a087825 */ /* 0x001fc800078e0204 */
[----:B------:R-:W-:Y:S01]  /*bd30*/  VIADD R74, R74, UR18 ;  /* 0x000000124a4a7c36 */ /* 0x000fe20008000000 */
[----:B------:R0:W-:Y:S01]  /*bd40*/  @P2 STG.E.U16 desc[UR20][R8.64], R131 ;  /* 0x0000008308002986 */ /* 0x0001e2000c101514 */
[----:B------:R-:W-:Y:S01]  /*bd50*/  ISETP.GE.AND P3, PT, R75, UR4, PT ;  /* 0x000000044b007c0c */ /* 0x000fe2000bf66270 */
[----:B------:R-:W-:Y:S01]  /*bd60*/  VIADD R75, R0, 0x18 ;  /* 0x00000018004b7836 */ /* 0x000fe20000000000 */
[----:B------:R-:W1:Y:S01]  /*bd70*/  LDCU UR4, c[0x0][0x39c] ;  /* 0x00007380ff0477ac */ /* 0x000e620008000800 */
[----:B0-----:R-:W-:Y:S01]  /*bd80*/  IMAD.WIDE R8, R74, 0x2, R6 ;  /* 0x000000024a087825 */ /* 0x001fe200078e0206 */
[----:B------:R-:W-:-:S04]  /*bd90*/  PRMT R131, R219, 0x7632, R131 ;  /* 0x00007632db837816 */ /* 0x000fc80000000083 */
[----:B------:R0:W-:Y:S01]  /*bda0*/  @P4 STG.E.U16 desc[UR20][R8.64], R219 ;  /* 0x000000db08004986 */ /* 0x0001e2000c101514 */
[----:B----4-:R-:W-:Y:S01]  /*bdb0*/  ISETP.LT.AND P0, PT, R2, UR12, !P3 ;  /* 0x0000000c02007c0c */ /* 0x010fe2000df01270 */
[----:B------:R-:W4:Y:S01]  /*bdc0*/  LDCU UR12, c[0x0][0x398] ;  /* 0x00007300ff0c77ac */ /* 0x000f220008000800 */
[----:B------:R-:W-:Y:S02]  /*bdd0*/  ISETP.LT.AND P3, PT, R3, UR70, !P3 ;  /* 0x0000004603007c0c */ /* 0x000fe4000df61270 */
[----:B------:R-:W-:Y:S01]  /*bde0*/  ISETP.GE.AND P5, PT, R75, UR34, PT ;  /* 0x000000224b007c0c */ /* 0x000fe2000bfa6270 */
[----:B0-----:R-:W-:Y:S01]  /*bdf0*/  IMAD.WIDE R8, R74, 0x2, R4 ;  /* 0x000000024a087825 */ /* 0x001fe200078e0204 */
[----:B------:R-:W0:Y:S04]  /*be00*/  LDCU UR34, c[0x0][0x39c] ;  /* 0x00007380ff2277ac */ /* 0x000e280008000800 */
[----:B------:R1:W-:Y:S01]  /*be10*/  @P1 STG.E.U16 desc[UR20][R8.64], R131 ;  /* 0x0000008308001986 */ /* 0x0003e2000c101514 */
[----:B------:R-:W-:Y:S01]  /*be20*/  VIADD R75, R0, 0x19 ;  /* 0x00000019004b7836 */ /* 0x000fe20000000000 */
[----:B------:R-:W-:Y:S01]  /*be30*/  ISETP.LT.AND P2, PT, R2, UR53, !P5 ;  /* 0x0000003502007c0c */ /* 0x000fe2000ef41270 */
[----:B------:R-:W0:Y:S03]  /*be40*/  LDCU UR70, c[0x0][0x398] ;  /* 0x00007300ff4677ac */ /* 0x000e260008000800 */
[----:B------:R-:W-:Y:S01]  /*be50*/  ISETP.GE.AND P6, PT, R75, UR48, PT ;  /* 0x000000304b007c0c */ /* 0x000fe2000bfc6270 */
[----:B------:R-:W0:Y:S01]  /*be60*/  LDCU UR48, c[0x0][0x39c] ;  /* 0x00007380ff3077ac */ /* 0x000e220008000800 */
[----:B-1----:R-:W-:Y:S01]  /*be70*/  VIADD R8, R0, 0x1a ;  /* 0x0000001a00087836 */ /* 0x002fe20000000000 */
[----:B------:R-:W1:Y:S01]  /*be80*/  LDCU UR53, c[0x0][0x398] ;  /* 0x00007300ff3577ac */ /* 0x000e620008000800 */
[----:B------:R-:W-:-:S03]  /*be90*/  VIADD R131, R74, UR18 ;  /* 0x000000124a837c36 */ /* 0x000fc60008000000 */
[----:B-----5:R-:W-:Y:S01]  /*bea0*/  ISETP.GE.AND P4, PT, R8, UR10, PT ;  /* 0x0000000a08007c0c */ /* 0x020fe2000bf86270 */
[----:B------:R-:W-:Y:S01]  /*beb0*/  IMAD.WIDE R8, R131, 0x2, R6 ;  /* 0x0000000283087825 */ /* 0x000fe200078e0206 */
[----:B------:R-:W-:Y:S01]  /*bec0*/  ISETP.LT.AND P5, PT, R3, UR54, !P5 ;  /* 0x0000003603007c0c */ /* 0x000fe2000efa1270 */
[----:B------:R-:W5:Y:S02]  /*bed0*/  LDCU UR54, c[0x0][0x398] ;  /* 0x00007300ff3677ac */ /* 0x000f640008000800 */
[----:B------:R-:W-:Y:S01]  /*bee0*/  IMAD.WIDE R74, R131, 0x2, R4 ;  /* 0x00000002834a7825 */ /* 0x000fe200078e0204 */
[----:B------:R-:W-:Y:S01]  /*bef0*/  @P0 STG.E.U16 desc[UR20][R8.64], R221 ;  /* 0x000000dd08000986 */ /* 0x000fe2000c101514 */
[C---:B------:R-:W-:Y:S01]  /*bf00*/  ISETP.LT.AND P1, PT, R2.reuse, UR60, !P6 ;  /* 0x0000003c02007c0c */ /* 0x040fe2000f721270 */
[----:B------:R-:W0:Y:S02]  /*bf10*/  LDCU UR10, c[0x0][0x39c] ;  /* 0x00007380ff0a77ac */ /* 0x000e240008000800 */
[----:B------:R1:W-:Y:S01]  /*bf20*/  @P3 STG.E.U16 desc[UR20][R74.64], R185 ;  /* 0x000000b94a003986 */ /* 0x0003e2000c101514 */
[----:B------:R-:W-:Y:S01]  /*bf30*/  ISETP.LT.AND P6, PT, R3, UR69, !P6 ;  /* 0x0000004503007c0c */ /* 0x000fe2000f7c1270 */
[----:B------:R-:W0:Y:S01]  /*bf40*/  LDCU UR60, c[0x0][0x398] ;  /* 0x00007300ff3c77ac */ /* 0x000e220008000800 */
[----:B------:R-:W-:Y:S01]  /*bf50*/  ISETP.LT.AND P0, PT, R2, UR8, !P4 ;  /* 0x0000000802007c0c */ /* 0x000fe2000e701270 */
[----:B-1----:R-:W-:Y:S01]  /*bf60*/  VIADD R74, R131, UR18 ;  /* 0x00000012834a7c36 */ /* 0x002fe20008000000 */
[----:B------:R-:W1:Y:S03]  /*bf70*/  LDCU UR69, c[0x0][0x398] ;  /* 0x00007300ff4577ac */ /* 0x000e660008000800 */
[----:B------:R-:W-:Y:S01]  /*bf80*/  IMAD.WIDE R8, R74, 0x2, R6 ;  /* 0x000000024a087825 */ /* 0x000fe200078e0206 */
[----:B------:R-:W-:Y:S01]  /*bf90*/  PRMT R131, R223, 0x7632, R131 ;  /* 0x00007632df837816 */ /* 0x000fe20000000083 */
[----:B------:R-:W0:Y:S02]  /*bfa0*/  LDCU UR8, c[0x0][0x398] ;  /* 0x00007300ff0877ac */ /* 0x000e240008000800 */
[----:B------:R-:W-:Y:S01]  /*bfb0*/  VIADD R75, R0, 0x1b ;  /* 0x0000001b004b7836 */ /* 0x000fe20000000000 */
[----:B------:R1:W-:Y:S01]  /*bfc0*/  @P2 STG.E.U16 desc[UR20][R8.64], R223 ;  /* 0x000000df08002986 */ /* 0x0003e2000c101514 */
[C---:B------:R-:W-:Y:S01]  /*bfd0*/  VIADD R185, R74.reuse, UR18 ;  /* 0x000000124ab97c36 */ /* 0x040fe20008000000 */
[----:B------:R-:W-:Y:S01]  /*bfe0*/  ISETP.LT.AND P4, PT, R3, UR61, !P4 ;  /* 0x0000003d03007c0c */ /* 0x000fe2000e781270 */
[----:B------:R-:W0:Y:S01]  /*bff0*/  LDCU UR61, c[0x0][0x398] ;  /* 0x00007300ff3d77ac */ /* 0x000e220008000800 */
[----:B------:R-:W-:Y:S01]  /*c000*/  ISETP.GE.AND P3, PT, R75, UR52, PT ;  /* 0x000000344b007c0c */ /* 0x000fe2000bf66270 */
[----:B------:R-:W0:Y:S01]  /*c010*/  LDCU UR52, c[0x0][0x39c] ;  /* 0x00007380ff3477ac */ /* 0x000e220008000800 */
[----:B-1----:R-:W-:-:S04]  /*c020*/  IMAD.WIDE R8, R74, 0x2, R4 ;  /* 0x000000024a087825 */ /* 0x002fc800078e0204 */
[C---:B------:R-:W-:Y:S01]  /*c030*/  IMAD.WIDE R74, R185.reuse, 0x2, R6 ;  /* 0x00000002b94a7825 */ /* 0x040fe200078e0206 */
[----:B------:R1:W-:Y:S01]  /*c040*/  @P5 STG.E.U16 desc[UR20][R8.64], R131 ;  /* 0x0000008308005986 */ /* 0x0003e2000c101514 */
[----:B------:R-:W-:Y:S01]  /*c050*/  ISETP.GE.AND P5, PT, R186, UR59, PT ;  /* 0x0000003bba007c0c */ /* 0x000fe2000bfa6270 */
[----:B------:R-:W0:Y:S01]  /*c060*/  LDCU UR59, c[0x0][0x39c] ;  /* 0x00007380ff3b77ac */ /* 0x000e220008000800 */
[----:B------:R-:W-:Y:S01]  /*c070*/  VIADD R186, R185, UR18 ;  /* 0x00000012b9ba7c36 */ /* 0x000fe20008000000 */
[----:B------:R0:W-:Y:S01]  /*c080*/  @P1 STG.E.U16 desc[UR20][R74.64], R225 ;  /* 0x000000e14a001986 */ /* 0x0001e2000c101514 */
[----:B---3--:R-:W-:Y:S01]  /*c090*/  ISETP.LT.AND P2, PT, R2, UR29, !P3 ;  /* 0x0000001d02007c0c */ /* 0x008fe2000df41270 */
[----:B------:R-:W3:Y:S01]  /*c0a0*/  LDCU UR29, c[0x0][0x398] ;  /* 0x00007300ff1d77ac */ /* 0x000ee20008000800 */
[----:B-1----:R-:W-:Y:S01]  /*c0b0*/  PRMT R131, R225, 0x7632, R131 ;  /* 0x00007632e1837816 */ /* 0x002fe20000000083 */
[----:B------:R-:W-:-:S04]  /*c0c0*/  IMAD.WIDE R8, R185, 0x2, R4 ;  /* 0x00000002b9087825 */ /* 0x000fc800078e0204 */
[----:B------:R-:W-:Y:S01]  /*c0d0*/  VIADD R185, R0, 0x1d ;  /* 0x0000001d00b97836 */ /* 0x000fe20000000000 */
[----:B------:R1:W-:Y:S01]  /*c0e0*/  @P6 STG.E.U16 desc[UR20][R8.64], R131 ;  /* 0x0000008308006986 */ /* 0x0003e2000c101514 */
[----:B------:R-:W-:Y:S01]  /*c0f0*/  ISETP.LT.AND P3, PT, R3, UR68, !P3 ;  /* 0x0000004403007c0c */ /* 0x000fe2000df61270 */
[----:B0-----:R-:W-:Y:S01]  /*c100*/  IMAD.WIDE R74, R186, 0x2, R6 ;  /* 0x00000002ba4a7825 */ /* 0x001fe200078e0206 */
[----:B------:R-:W-:Y:S01]  /*c110*/  ISETP.LT.AND P1, PT, R2, UR45, !P5 ;  /* 0x0000002d02007c0c */ /* 0x000fe2000ef21270 */
[----:B------:R-:W0:Y:S01]  /*c120*/  LDCU UR68, c[0x0][0x398] ;  /* 0x00007300ff4477ac */ /* 0x000e220008000800 */
[----:B------:R-:W-:Y:S01]  /*c130*/  ISETP.GE.AND P6, PT, R185, UR32, PT ;  /* 0x00000020b9007c0c */ /* 0x000fe2000bfc6270 */
[C---:B------:R-:W-:Y:S01]  /*c140*/  VIADD R185, R186.reuse, UR18 ;  /* 0x00000012bab97c36 */ /* 0x040fe20008000000 */
[----:B------:R2:W-:Y:S01]  /*c150*/  @P0 STG.E.U16 desc[UR20][R74.64], R227 ;  /* 0x000000e34a000986 */ /* 0x0005e2000c101514 */
[----:B-1----:R-:W-:Y:S01]  /*c160*/  PRMT R131, R227, 0x7632, R131 ;  /* 0x00007632e3837816 */ /* 0x002fe20000000083 */
[----:B------:R-:W-:Y:S01]  /*c170*/  IMAD.WIDE R8, R186, 0x2, R4 ;  /* 0x00000002ba087825 */ /* 0x000fe200078e0204 */
[----:B------:R-:W-:Y:S01]  /*c180*/  ISETP.LT.AND P5, PT, R3, UR75, !P5 ;  /* 0x0000004b03007c0c */ /* 0x000fe2000efa1270 */
[----:B------:R-:W1:Y:S02]  /*c190*/  LDCU UR32, c[0x0][0x39c] ;  /* 0x00007380ff2077ac */ /* 0x000e640008000800 */
[----:B------:R-:W-:Y:S01]  /*c1a0*/  VIADD R186, R0, 0x1e ;  /* 0x0000001e00ba7836 */ /* 0x000fe20000000000 */
[----:B------:R0:W-:Y:S01]  /*c1b0*/  @P4 STG.E.U16 desc[UR20][R8.64], R131 ;  /* 0x0000008308004986 */ /* 0x0001e2000c101514 */
[C---:B--2---:R-:W-:Y:S01]  /*c1c0*/  IMAD.WIDE R74, R185.reuse, 0x2, R6 ;  /* 0x00000002b94a7825 */ /* 0x044fe200078e0206 */
[----:B------:R-:W-:Y:S01]  /*c1d0*/  ISETP.LT.AND P0, PT, R2, UR42, !P6 ;  /* 0x0000002a02007c0c */ /* 0x000fe2000f701270 */
[----:B------:R-:W2:Y:S01]  /*c1e0*/  LDCU UR45, c[0x0][0x398] ;  /* 0x00007300ff2d77ac */ /* 0x000ea20008000800 */
[----:B------:R-:W-:Y:S01]  /*c1f0*/  ISETP.GE.AND P4, PT, R186, UR58, PT ;  /* 0x0000003aba007c0c */ /* 0x000fe2000bf86270 */
[----:B------:R-:W-:Y:S01]  /*c200*/  VIADD R186, R185, UR18 ;  /* 0x00000012b9ba7c36 */ /* 0x000fe20008000000 */
[----:B------:R1:W-:Y:S01]  /*c210*/  @P2 STG.E.U16 desc[UR20][R74.64], R229 ;  /* 0x000000e54a002986 */ /* 0x0003e2000c101514 */
[----:B------:R-:W2:Y:S01]  /*c220*/  LDCU UR75, c[0x0][0x398] ;  /* 0x00007300ff4b77ac */ /* 0x000ea20008000800 */
[----:B0-----:R-:W-:Y:S01]  /*c230*/  PRMT R131, R229, 0x7632, R131 ;  /* 0x00007632e5837816 */ /* 0x001fe20000000083 */
[----:B------:R-:W-:Y:S01]  /*c240*/  IMAD.WIDE R8, R185, 0x2, R4 ;  /* 0x00000002b9087825 */ /* 0x000fe200078e0204 */
[----:B------:R-:W-:Y:S01]  /*c250*/  ISETP.LT.AND P6, PT, R3, UR41, !P6 ;  /* 0x0000002903007c0c */ /* 0x000fe2000f7c1270 */
[----:B------:R-:W0:Y:S02]  /*c260*/  LDCU UR58, c[0x0][0x39c] ;  /* 0x00007380ff3a77ac */ /* 0x000e240008000800 */
[----:B------:R-:W-:Y:S01]  /*c270*/  VIADD R185, R0, 0x1f ;  /* 0x0000001f00b97836 */ /* 0x000fe20000000000 */
[----:B------:R2:W-:Y:S01]  /*c280*/  @P3 STG.E.U16 desc[UR20][R8.64], R131 ;  /* 0x0000008308003986 */ /* 0x0005e2000c101514 */
[----:B-1----:R-:W-:Y:S01]  /*c290*/  IMAD.WIDE R74, R186, 0x2, R6 ;  /* 0x00000002ba4a7825 */ /* 0x002fe200078e0206 */
[----:B------:R-:W-:Y:S01]  /*c2a0*/  ISETP.LT.AND P2, PT, R2, UR36, !P4 ;  /* 0x0000002402007c0c */ /* 0x000fe2000e741270 */
[----:B------:R-:W1:Y:S01]  /*c2b0*/  LDCU UR42, c[0x0][0x398] ;  /* 0x00007300ff2a77ac */ /* 0x000e620008000800 */
[----:B------:R-:W-:Y:S01]  /*c2c0*/  ISETP.GE.AND P3, PT, R185, UR46, PT ;  /* 0x0000002eb9007c0c */ /* 0x000fe2000bf66270 */
[C---:B------:R-:W-:Y:S01]  /*c2d0*/  VIADD R185, R186.reuse, UR18 ;  /* 0x00000012bab97c36 */ /* 0x040fe20008000000 */
[----:B------:R0:W-:Y:S01]  /*c2e0*/  @P1 STG.E.U16 desc[UR20][R74.64], R231 ;  /* 0x000000e74a001986 */ /* 0x0001e2000c101514 */
[----:B------:R-:W1:Y:S01]  /*c2f0*/  LDCU UR41, c[0x0][0x398] ;  /* 0x00007300ff2977ac */ /* 0x000e620008000800 */
[----:B--2---:R-:W-:Y:S01]  /*c300*/  PRMT R131, R231, 0x7632, R131 ;  /* 0x00007632e7837816 */ /* 0x004fe20000000083 */
[----:B------:R-:W-:Y:S01]  /*c310*/  IMAD.WIDE R8, R186, 0x2, R4 ;  /* 0x00000002ba087825 */ /* 0x000fe200078e0204 */
[----:B------:R-:W-:Y:S01]  /*c320*/  ISETP.LT.AND P4, PT, R3, UR33, !P4 ;  /* 0x0000002103007c0c */ /* 0x000fe2000e781270 */
[----:B------:R-:W2:Y:S02]  /*c330*/  LDCU UR46, c[0x0][0x39c] ;  /* 0x00007380ff2e77ac */ /* 0x000ea40008000800 */
[----:B------:R-:W-:Y:S01]  /*c340*/  VIADD R186, R0, 0x20 ;  /* 0x0000002000ba7836 */ /* 0x000fe20000000000 */
[----:B------:R1:W-:Y:S01]  /*c350*/  @P5 STG.E.U16 desc[UR20][R8.64], R131 ;  /* 0x0000008308005986 */ /* 0x0003e2000c101514 */
[C---:B0-----:R-:W-:Y:S01]  /*c360*/  IMAD.WIDE R74, R185.reuse, 0x2, R6 ;  /* 0x00000002b94a7825 */ /* 0x041fe200078e0206 */
[----:B------:R-:W-:Y:S01]  /*c370*/  ISETP.LT.AND P1, PT, R2, UR24, !P3 ;  /* 0x0000001802007c0c */ /* 0x000fe2000df21270 */
[----:B------:R-:W0:Y:S01]  /*c380*/  LDCU UR36, c[0x0][0x398] ;  /* 0x00007300ff2477ac */ /* 0x000e220008000800 */
[----:B------:R-:W-:Y:S01]  /*c390*/  ISETP.GE.AND P5, PT, R186, UR50, PT ;  /* 0x00000032ba007c0c */ /* 0x000fe2000bfa6270 */
[----:B------:R-:W-:Y:S01]  /*c3a0*/  VIADD R186, R185, UR18 ;  /* 0x00000012b9ba7c36 */ /* 0x000fe20008000000 */
[----:B------:R2:W-:Y:S01]  /*c3b0*/  @P0 STG.E.U16 desc[UR20][R74.64], R233 ;  /* 0x000000e94a000986 */ /* 0x0005e2000c101514 */
[----:B------:R-:W0:Y:S01]  /*c3c0*/  LDCU UR33, c[0x0][0x398] ;  /* 0x00007300ff2177ac */ /* 0x000e220008000800 */
[----:B-1----:R-:W-:Y:S01]  /*c3d0*/  PRMT R131, R233, 0x7632, R131 ;  /* 0x00007632e9837816 */ /* 0x002fe20000000083 */
[----:B------:R-:W-:Y:S01]  /*c3e0*/  IMAD.WIDE R8, R185, 0x2, R4 ;  /* 0x00000002b9087825 */ /* 0x000fe200078e0204 */
[----:B------:R-:W-:Y:S01]  /*c3f0*/  ISETP.LT.AND P3, PT, R3, UR57, !P3 ;  /* 0x0000003903007c0c */ /* 0x000fe2000df61270 */
[----:B------:R-:W1:Y:S02]  /*c400*/  LDCU UR50, c[0x0][0x39c] ;  /* 0x00007380ff3277ac */ /* 0x000e640008000800 */
[----:B------:R-:W-:Y:S01]  /*c410*/  VIADD R185, R0, 0x21 ;  /* 0x0000002100b97836 */ /* 0x000fe20000000000 */
[----:B------:R0:W-:Y:S01]  /*c420*/  @P6 STG.E.U16 desc[UR20][R8.64], R131 ;  /* 0x0000008308006986 */ /* 0x0001e2000c101514 */
[----:B--2---:R-:W-:Y:S01]  /*c430*/  IMAD.WIDE R74, R186, 0x2, R6 ;  /* 0x00000002ba4a7825 */ /* 0x004fe200078e0206 */
[----:B------:R-:W-:Y:S01]  /*c440*/  ISETP.LT.AND P0, PT, R2, UR67, !P5 ;  /* 0x0000004302007c0c */ /* 0x000fe2000ef01270 */
[----:B------:R-:W2:Y:S01]  /*c450*/  LDCU UR24, c[0x0][0x398] ;  /* 0x00007300ff1877ac */ /* 0x000ea20008000800 */
[----:B------:R-:W-:Y:S01]  /*c460*/  ISETP.GE.AND P6, PT, R185, UR65, PT ;  /* 0x00000041b9007c0c */ /* 0x000fe2000bfc6270 */
[C---:B------:R-:W-:Y:S01]  /*c470*/  VIADD R185, R186.reuse, UR18 ;  /* 0x00000012bab97c36 */ /* 0x040fe20008000000 */
        /* <DEDUP_REMOVED lines=8> */
[C---:B-1----:R-:W-:Y:S01]  /*c500*/  IMAD.WIDE R74, R185.reuse, 0x2, R6 ;  /* 0x00000002b94a7825 */ /* 0x042fe200078e0206 */
[----:B------:R-:W-:Y:S01]  /*c510*/  ISETP.LT.AND P2, PT, R2, UR31, !P6 ;  /* 0x0000001f02007c0c */ /* 0x000fe2000f741270 */
[----:B------:R-:W1:Y:S01]  /*c520*/  LDCU UR67, c[0x0][0x398] ;  /* 0x00007300ff4377ac */ /* 0x000e620008000800 */
[----:B------:R-:W-:Y:S01]  /*c530*/  ISETP.GE.AND P4, PT, R186, UR30, PT ;  /* 0x0000001eba007c0c */ /* 0x000fe2000bf86270 */
[----:B------:R-:W-:Y:S01]  /*c540*/  VIADD R186, R185, UR18 ;  /* 0x00000012b9ba7c36 */ /* 0x000fe20008000000 */
        /* <DEDUP_REMOVED lines=8> */
[----:B0-----:R-:W-:Y:S01]  /*c5d0*/  IMAD.WIDE R74, R186, 0x2, R6 ;  /* 0x00000002ba4a7825 */ /* 0x001fe200078e0206 */
[----:B------:R-:W-:Y:S01]  /*c5e0*/  ISETP.LT.AND P1, PT, R2, UR66, !P4 ;  /* 0x0000004202007c0c */ /* 0x000fe2000e721270 */
[----:B------:R-:W0:Y:S01]  /*c5f0*/  LDCU UR31, c[0x0][0x398] ;  /* 0x00007300ff1f77ac */ /* 0x000e220008000800 */
[----:B------:R-:W-:Y:S01]  /*c600*/  ISETP.GE.AND P3, PT, R185, UR49, PT ;  /* 0x00000031b9007c0c */ /* 0x000fe2000bf66270 */
[C---:B------:R-:W-:Y:S01]  /*c610*/  VIADD R185, R186.reuse, UR18 ;  /* 0x00000012bab97c36 */ /* 0x040fe20008000000 */
        /* <DEDUP_REMOVED lines=53> */
[----:B------:R-:W-:Y:S01]  /*c970*/  ISETP.LT.AND P4, PT, R3, UR6, !P4 ;  /* 0x0000000603007c0c */ /* 0x000fe2000e781270 */
        /* <DEDUP_REMOVED lines=8> */
[----:B------:R-:W1:Y:S02]  /*ca00*/  LDCU UR76, c[0x0][0x398] ;  /* 0x00007300ff4c77ac */ /* 0x000e640008000800 */
[----:B------:R-:W-:Y:S01]  /*ca10*/  ISETP.GE.AND P5, PT, R186, UR38, PT ;  /* 0x00000026ba007c0c */ /* 0x000fe2000bfa6270 */
[----:B------:R-:W-:Y:S01]  /*ca20*/  VIADD R186, R185, UR18 ;  /* 0x00000012b9ba7c36 */ /* 0x000fe20008000000 */
[----:B------:R-:W-:Y:S01]  /*ca30*/  ISETP.LT.AND P3, PT, R3, UR72, !P3 ;  /* 0x0000004803007c0c */ /* 0x000fe2000df61270 */
[----:B------:R0:W-:Y:S01]  /*ca40*/  @P1 STG.E.U16 desc[UR20][R74.64], R249 ;  /* 0x000000f94a001986 */ /* 0x0001e2000c101514 */
[----:B------:R-:W1:Y:S01]  /*ca50*/  LDCU UR38, c[0x0][0x39c] ;  /* 0x00007380ff2677ac */ /* 0x000e620008000800 */
[----:B--2---:R-:W-:Y:S01]  /*ca60*/  PRMT R131, R249, 0x7632, R131 ;  /* 0x00007632f9837816 */ /* 0x004fe20000000083 */
[----:B------:R-:W-:Y:S01]  /*ca70*/  IMAD.WIDE R8, R185, 0x2, R4 ;  /* 0x00000002b9087825 */ /* 0x000fe200078e0204 */
[----:B------:R-:W2:Y:S03]  /*ca80*/  LDCU UR6, c[0x0][0x398] ;  /* 0x00007300ff0677ac */ /* 0x000ea60008000800 */
[----:B------:R-:W-:Y:S01]  /*ca90*/  VIADD R185, R0, 0x29 ;  /* 0x0000002900b97836 */ /* 0x000fe20000000000 */
[----:B------:R1:W-:Y:S01]  /*caa0*/  @P6 STG.E.U16 desc[UR20][R8.64], R131 ;  /* 0x0000008308006986 */ /* 0x0003e2000c101514 */
[C---:B0-----:R-:W-:Y:S01]  /*cab0*/  IMAD.WIDE R74, R186.reuse, 0x2, R6 ;  /* 0x00000002ba4a7825 */ /* 0x041fe200078e0206 */
[----:B------:R-:W0:Y:S02]  /*cac0*/  LDCU UR56, c[0x0][0x398] ;  /* 0x00007300ff3877ac */ /* 0x000e240008000800 */
[----:B------:R-:W-:Y:S01]  /*cad0*/  ISETP.GE.AND P6, PT, R185, UR28, PT ;  /* 0x0000001cb9007c0c */ /* 0x000fe2000bfc6270 */
[----:B------:R-:W-:Y:S01]  /*cae0*/  VIADD R185, R186, UR18 ;  /* 0x00000012bab97c36 */ /* 0x000fe20008000000 */
[----:B------:R2:W-:Y:S01]  /*caf0*/  @P0 STG.E.U16 desc[UR20][R74.64], R251 ;  /* 0x000000fb4a000986 */ /* 0x0005e2000c101514 */
[----:B------:R-:W-:Y:S01]  /*cb00*/  ISETP.LT.AND P1, PT, R2, UR62, !P5 ;  /* 0x0000003e02007c0c */ /* 0x000fe2000ef21270 */
[----:B------:R-:W0:Y:S01]  /*cb10*/  LDCU UR28, c[0x0][0x39c] ;  /* 0x00007380ff1c77ac */ /* 0x000e220008000800 */
[----:B-1----:R-:W-:Y:S01]  /*cb20*/  PRMT R131, R251, 0x7632, R131 ;  /* 0x00007632fb837816 */ /* 0x002fe20000000083 */
[----:B------:R-:W-:Y:S01]  /*cb30*/  IMAD.WIDE R8, R186, 0x2, R4 ;  /* 0x00000002ba087825 */ /* 0x000fe200078e0204 */
[----:B------:R-:W1:Y:S03]  /*cb40*/  LDCU UR72, c[0x0][0x398] ;  /* 0x00007300ff4877ac */ /* 0x000e660008000800 */
[----:B--2---:R-:W-:Y:S01]  /*cb50*/  IMAD.WIDE R74, R185, 0x2, R6 ;  /* 0x00000002b94a7825 */ /* 0x004fe200078e0206 */
[----:B------:R2:W-:Y:S01]  /*cb60*/  @P4 STG.E.U16 desc[UR20][R8.64], R131 ;  /* 0x0000008308004986 */ /* 0x0005e2000c101514 */
[----:B------:R-:W-:Y:S01]  /*cb70*/  ISETP.LT.AND P0, PT, R2, UR47, !P6 ;  /* 0x0000002f02007c0c */ /* 0x000fe2000f701270 */
[----:B------:R-:W0:Y:S02]  /*cb80*/  LDCU UR62, c[0x0][0x398] ;  /* 0x00007300ff3e77ac */ /* 0x000e240008000800 */
[----:B------:R-:W-:Y:S01]  /*cb90*/  @P2 STG.E.U16 desc[UR20][R74.64], R189 ;  /* 0x000000bd4a002986 */ /* 0x000fe2000c101514 */
[----:B--2---:R-:W-:Y:S01]  /*cba0*/  PRMT R131, R201, 0x7610, R131 ;  /* 0x00007610c9837816 */ /* 0x004fe20000000083 */
[----:B------:R-:W-:-:S02]  /*cbb0*/  IMAD.WIDE R8, R185, 0x2, R4 ;  /* 0x00000002b9087825 */ /* 0x000fc400078e0204 */
[----:B------:R-:W2:Y:S01]  /*cbc0*/  LDL.LU.S16 R201, [R1+0x116] ;  /* 0x0001160001c97983 */ /* 0x000ea20000300600 */
[----:B------:R-:W-:Y:S01]  /*cbd0*/  ISETP.LT.AND P5, PT, R3, UR44, !P5 ;  /* 0x0000002c03007c0c */ /* 0x000fe2000efa1270 */
[----:B------:R-:W0:Y:S02]  /*cbe0*/  LDCU UR44, c[0x0][0x398] ;  /* 0x00007300ff2c77ac */ /* 0x000e240008000800 */
[----:B------:R1:W-:Y:S01]  /*cbf0*/  @P3 STG.E.U16 desc[UR20][R8.64], R131 ;  /* 0x0000008308003986 */ /* 0x0003e2000c101514 */
[----:B------:R-:W-:Y:S01]  /*cc00*/  VIADD R186, R0, 0x2a ;  /* 0x0000002a00ba7836 */ /* 0x000fe20000000000 */
[----:B------:R-:W0:Y:S02]  /*cc10*/  LDCU UR47, c[0x0][0x398] ;  /* 0x00007300ff2f77ac */ /* 0x000e240008000800 */
[----:B------:R-:W3:Y:S01]  /*cc20*/  LDL.S16 R202, [R1+0x118] ;  /* 0x0001180001ca7983 */ /* 0x000ee20000100600 */
[----:B-1----:R-:W-:-:S03]  /*cc30*/  PRMT R131, R200, 0x7610, R131 ;  /* 0x00007610c8837816 */ /* 0x002fc60000000083 */
[----:B------:R-:W3:Y:S01]  /*cc40*/  LDL.LU.S16 R200, [R1+0x11a] ;  /* 0x00011a0001c87983 */ /* 0x000ee20000300600 */
[----:B------:R-:W-:Y:S01]  /*cc50*/  ISETP.GE.AND P4, PT, R186, UR43, PT ;  /* 0x0000002bba007c0c */ /* 0x000fe2000bf86270 */
[----:B------:R-:W-:Y:S01]  /*cc60*/  VIADD R186, R185, UR18 ;  /* 0x00000012b9ba7c36 */ /* 0x000fe20008000000 */
[----:B------:R-:W-:Y:S01]  /*cc70*/  ISETP.LT.AND P6, PT, R3, UR71, !P6 ;  /* 0x0000004703007c0c */ /* 0x000fe2000f7c1270 */
[----:B------:R-:W-:Y:S01]  /*cc80*/  VIADD R185, R0, 0x2b ;  /* 0x0000002b00b97836 */ /* 0x000fe20000000000 */
[----:B------:R-:W-:Y:S01]  /*cc90*/  PRMT R189, R204, 0x7610, R189 ;  /* 0x00007610ccbd7816 */ /* 0x000fe200000000bd */
[----:B------:R-:W-:Y:S01]  /*cca0*/  IMAD.WIDE R74, R186, 0x2, R6 ;  /* 0x00000002ba4a7825 */ /* 0x000fe200078e0206 */
[----:B------:R-:W5:Y:S01]  /*ccb0*/  LDL.S16 R204, [R1+0x11c] ;  /* 0x00011c0001cc7983 */ /* 0x000f620000100600 */
[----:B------:R-:W-:Y:S01]  /*ccc0*/  ISETP.LT.AND P2, PT, R2, UR37, !P4 ;  /* 0x0000002502007c0c */ /* 0x000fe2000e741270 */
[----:B------:R-:W1:Y:S01]  /*ccd0*/  LDCU UR43, c[0x0][0x39c] ;  /* 0x00007380ff2b77ac */ /* 0x000e620008000800 */
[----:B------:R-:W-:Y:S01]  /*cce0*/  ISETP.GE.AND P3, PT, R185, UR4, PT ;  /* 0x00000004b9007c0c */ /* 0x000fe2000bf66270 */
[C---:B------:R-:W-:Y:S01]  /*ccf0*/  IMAD.WIDE R8, R186.reuse, 0x2, R4 ;  /* 0x00000002ba087825 */ /* 0x040fe200078e0204 */
[----:B------:R0:W-:Y:S01]  /*cd00*/  @P1 STG.E.U16 desc[UR20][R74.64], R189 ;  /* 0x000000bd4a001986 */ /* 0x0001e2000c101514 */
[----:B------:R-:W-:Y:S01]  /*cd10*/  ISETP.LT.AND P4, PT, R3, UR39, !P4 ;  /* 0x0000002703007c0c */ /* 0x000fe2000e781270 */
[----:B------:R-:W1:Y:S01]  /*cd20*/  LDCU UR71, c[0x0][0x398] ;  /* 0x00007300ff4777ac */ /* 0x000e620008000800 */
[----:B------:R-:W-:Y:S01]  /*cd30*/  VIADD R185, R186, UR18 ;  /* 0x00000012bab97c36 */ /* 0x000fe20008000000 */
[----:B------:R4:W-:Y:S01]  /*cd40*/  @P5 STG.E.U16 desc[UR20][R8.64], R131 ;  /* 0x0000008308005986 */ /* 0x0009e2000c101514 */
[----:B------:R-:W1:Y:S01]  /*cd50*/  LDCU UR4, c[0x0][0x39c] ;  /* 0x00007380ff0477ac */ /* 0x000e620008000800 */
[----:B------:R-:W1:Y:S01]  /*cd60*/  LDCU UR37, c[0x0][0x398] ;  /* 0x00007300ff2577ac */ /* 0x000e620008000800 */
[----:B0-----:R-:W-:Y:S01]  /*cd70*/  PRMT R189, R203, 0x7610, R189 ;  /* 0x00007610cbbd7816 */ /* 0x001fe200000000bd */
[C---:B------:R-:W-:Y:S01]  /*cd80*/  IMAD.WIDE R74, R185.reuse, 0x2, R6 ;  /* 0x00000002b94a7825 */ /* 0x040fe200078e0206 */
[----:B----4-:R-:W-:Y:S01]  /*cd90*/  ISETP.LT.AND P1, PT, R2, UR12, !P3 ;  /* 0x0000000c02007c0c */ /* 0x010fe2000df21270 */
[----:B------:R-:W0:Y:S02]  /*cda0*/  LDCU UR39, c[0x0][0x398] ;  /* 0x00007300ff2777ac */ /* 0x000e240008000800 */
[----:B------:R-:W-:Y:S01]  /*cdb0*/  IMAD.WIDE R8, R185, 0x2, R4 ;  /* 0x00000002b9087825 */ /* 0x000fe200078e0204 */
[----:B------:R-:W-:Y:S01]  /*cdc0*/  @P0 STG.E.U16 desc[UR20][R74.64], R189 ;  /* 0x000000bd4a000986 */ /* 0x000fe2000c101514 */
[----:B--2---:R-:W-:-:S02]  /*cdd0*/  PRMT R131, R201, 0x7610, R131 ;  /* 0x00007610c9837816 */ /* 0x004fc40000000083 */
[----:B------:R-:W-:Y:S01]  /*cde0*/  VIADD R186, R0, 0x2c ;  /* 0x0000002c00ba7836 */ /* 0x000fe20000000000 */
[----:B------:R-:W2:Y:S01]  /*cdf0*/  LDL.LU.S16 R201, [R1+0x11e] ;  /* 0x00011e0001c97983 */ /* 0x000ea20000300600 */
[----:B------:R-:W4:Y:S03]  /*ce00*/  LDCU UR12, c[0x0][0x398] ;  /* 0x00007300ff0c77ac */ /* 0x000f260008000800 */
[----:B------:R3:W-:Y:S04]  /*ce10*/  @P6 STG.E.U16 desc[UR20][R8.64], R131 ;  /* 0x0000008308006986 */ /* 0x0007e8000c101514 */
[----:B------:R-:W4:Y:S01]  /*ce20*/  LDL.S16 R203, [R1+0x120] ;  /* 0x0001200001cb7983 */ /* 0x000f220000100600 */
[----:B---3--:R-:W-:-:S03]  /*ce30*/  PRMT R131, R200, 0x7610, R131 ;  /* 0x00007610c8837816 */ /* 0x008fc60000000083 */
[----:B------:R-:W3:Y:S01]  /*ce40*/  LDL.LU.S16 R200, [R1+0x122] ;  /* 0x0001220001c87983 */ /* 0x000ee20000300600 */
[----:B------:R-:W-:Y:S01]  /*ce50*/  ISETP.GE.AND P5, PT, R186, UR34, PT ;  /* 0x00000022ba007c0c */ /* 0x000fe2000bfa6270 */
[----:B------:R-:W-:Y:S01]  /*ce60*/  VIADD R186, R185, UR18 ;  /* 0x00000012b9ba7c36 */ /* 0x000fe20008000000 */
[----:B------:R-:W-:Y:S01]  /*ce70*/  ISETP.LT.AND P3, PT, R3, UR70, !P3 ;  /* 0x0000004603007c0c */ /* 0x000fe2000df61270 */
[----:B------:R-:W-:Y:S01]  /*ce80*/  VIADD R185, R0, 0x2d ;  /* 0x0000002d00b97836 */ /* 0x000fe20000000000 */
[----:B------:R-:W-:Y:S01]  /*ce90*/  PRMT R189, R202, 0x7610, R189 ;  /* 0x00007610cabd7816 */ /* 0x000fe200000000bd */
[----:B------:R-:W-:Y:S01]  /*cea0*/  IMAD.WIDE R74, R186, 0x2, R6 ;  /* 0x00000002ba4a7825 */ /* 0x000fe200078e0206 */
[----:B------:R-:W4:Y:S01]  /*ceb0*/  LDL.S16 R202, [R1+0x124] ;  /* 0x0001240001ca7983 */ /* 0x000f220000100600 */
[----:B------:R-:W-:Y:S01]  /*cec0*/  ISETP.LT.AND P0, PT, R2, UR53, !P5 ;  /* 0x0000003502007c0c */ /* 0x000fe2000ef01270 */
[----:B------:R-:W0:Y:S01]  /*ced0*/  LDCU UR34, c[0x0][0x39c] ;  /* 0x00007380ff2277ac */ /* 0x000e220008000800 */
[----:B------:R-:W-:Y:S01]  /*cee0*/  ISETP.GE.AND P6, PT, R185, UR48, PT ;  /* 0x00000030b9007c0c */ /* 0x000fe2000bfc6270 */
[C---:B------:R-:W-:Y:S01]  /*cef0*/  IMAD.WIDE R8, R186.reuse, 0x2, R4 ;  /* 0x00000002ba087825 */ /* 0x040fe200078e0204 */
[----:B------:R1:W-:Y:S01]  /*cf00*/  @P2 STG.E.U16 desc[UR20][R74.64], R189 ;  /* 0x000000bd4a002986 */ /* 0x0003e2000c101514 */
[----:B-----5:R-:W-:Y:S01]  /*cf10*/  ISETP.LT.AND P5, PT, R3, UR54, !P5 ;  /* 0x0000003603007c0c */ /* 0x020fe2000efa1270 */
[----:B------:R-:W5:Y:S01]  /*cf20*/  LDCU UR48, c[0x0][0x39c] ;  /* 0x00007380ff3077ac */ /* 0x000f620008000800 */
[----:B------:R-:W-:Y:S01]  /*cf30*/  VIADD R185, R186, UR18 ;  /* 0x00000012bab97c36 */ /* 0x000fe20008000000 */
[----:B------:R0:W-:Y:S01]  /*cf40*/  @P4 STG.E.U16 desc[UR20][R8.64], R131 ;  /* 0x0000008308004986 */ /* 0x0001e2000c101514 */
[----:B------:R-:W2:Y:S01]  /*cf50*/  LDCU UR70, c[0x0][0x398] ;  /* 0x00007300ff4677ac */ /* 0x000ea20008000800 */
[----:B------:R-:W2:Y:S01]  /*cf60*/  LDCU UR53, c[0x0][0x398] ;  /* 0x00007300ff3577ac */ /* 0x000ea20008000800 */
[----:B-1----:R-:W-:Y:S01]  /*cf70*/  PRMT R189, R204, 0x7610, R189 ;  /* 0x00007610ccbd7816 */ /* 0x002fe200000000bd */
[C---:B------:R-:W-:Y:S01]  /*cf80*/  IMAD.WIDE R74, R185.reuse, 0x2, R6 ;  /* 0x00000002b94a7825 */ /* 0x040fe200078e0206 */
[----:B------:R-:W-:Y:S01]  /*cf90*/  ISETP.LT.AND P2, PT, R2, UR60, !P6 ;  /* 0x0000003c02007c0c */ /* 0x000fe2000f741270 */
[----:B------:R-:W1:Y:S02]  /*cfa0*/  LDCU UR54, c[0x0][0x398] ;  /* 0x00007300ff3677ac */ /* 0x000e640008000800 */
[----:B0-----:R-:W-:Y:S01]  /*cfb0*/  IMAD.WIDE R8, R185, 0x2, R4 ;  /* 0x00000002b9087825 */ /* 0x001fe200078e0204 */
[----:B------:R-:W-:Y:S01]  /*cfc0*/  @P1 STG.E.U16 desc[UR20][R74.64], R189 ;  /* 0x000000bd4a001986 */ /* 0x000fe2000c101514 */
[----:B--2---:R-:W-:-:S02]  /*cfd0*/  PRMT R131, R201, 0x7610, R131 ;  /* 0x00007610c9837816 */ /* 0x004fc40000000083 */
[----:B------:R-:W-:Y:S01]  /*cfe0*/  VIADD R186, R0, 0x2e ;  /* 0x0000002e00ba7836 */ /* 0x000fe20000000000 */
[----:B------:R-:W2:Y:S01]  /*cff0*/  LDL.LU.S16 R201, [R1+0x126] ;  /* 0x0001260001c97983 */ /* 0x000ea20000300600 */
[----:B------:R-:W0:Y:S03]  /*d000*/  LDCU UR60, c[0x0][0x398] ;  /* 0x00007300ff3c77ac */ /* 0x000e260008000800 */
[----:B------:R3:W-:Y:S04]  /*d010*/  @P3 STG.E.U16 desc[UR20][R8.64], R131 ;  /* 0x0000008308003986 */ /* 0x0007e8000c101514 */
[----:B------:R-:W5:Y:S01]  /*d020*/  LDL.S16 R204, [R1+0x128] ;  /* 0x0001280001cc7983 */ /* 0x000f620000100600 */
[----:B---3--:R-:W-:-:S03]  /*d030*/  PRMT R131, R200, 0x7610, R131 ;  /* 0x00007610c8837816 */ /* 0x008fc60000000083 */
[----:B------:R-:W3:Y:S01]  /*d040*/  LDL.LU.S16 R200, [R1+0x12a] ;  /* 0x00012a0001c87983 */ /* 0x000ee20000300600 */
[----:B------:R-:W-:Y:S01]  /*d050*/  ISETP.GE.AND P4, PT, R186, UR10, PT ;  /* 0x0000000aba007c0c */ /* 0x000fe2000bf86270 */
[----:B------:R-:W-:Y:S01]  /*d060*/  VIADD R186, R185, UR18 ;  /* 0x00000012b9ba7c36 */ /* 0x000fe20008000000 */
[----:B------:R-:W-:Y:S01]  /*d070*/  ISETP.LT.AND P6, PT, R3, UR69, !P6 ;  /* 0x0000004503007c0c */ /* 0x000fe2000f7c1270 */
[----:B------:R-:W-:Y:S01]  /*d080*/  VIADD R185, R0, 0x2f ;  /* 0x0000002f00b97836 */ /* 0x000fe20000000000 */
[----:B----4-:R-:W-:Y:S01]  /*d090*/  PRMT R189, R203, 0x7610, R189 ;  /* 0x00007610cbbd7816 */ /* 0x010fe200000000bd */
[----:B------:R-:W-:Y:S01]  /*d0a0*/  IMAD.WIDE R74, R186, 0x2, R6 ;  /* 0x00000002ba4a7825 */ /* 0x000fe200078e0206 */
[----:B------:R-:W4:Y:S01]  /*d0b0*/  LDL.S16 R203, [R1+0x12c] ;  /* 0x00012c0001cb7983 */ /* 0x000f220000100600 */
[----:B------:R-:W-:Y:S01]  /*d0c0*/  ISETP.LT.AND P1, PT, R2, UR8, !P4 ;  /* 0x0000000802007c0c */ /* 0x000fe2000e721270 */
[----:B------:R-:W0:Y:S01]  /*d0d0*/  LDCU UR10, c[0x0][0x39c] ;  /* 0x00007380ff0a77ac */ /* 0x000e220008000800 */
[----:B------:R-:W-:Y:S01]  /*d0e0*/  ISETP.GE.AND P3, PT, R185, UR52, PT ;  /* 0x00000034b9007c0c */ /* 0x000fe2000bf66270 */
[C---:B------:R-:W-:Y:S01]  /*d0f0*/  IMAD.WIDE R8, R186.reuse, 0x2, R4 ;  /* 0x00000002ba087825 */ /* 0x040fe200078e0204 */
[----:B------:R1:W-:Y:S01]  /*d100*/  @P0 STG.E.U16 desc[UR20][R74.64], R189 ;  /* 0x000000bd4a000986 */ /* 0x0003e2000c101514 */
[----:B------:R-:W-:Y:S01]  /*d110*/  ISETP.LT.AND P4, PT, R3, UR61, !P4 ;  /* 0x0000003d03007c0c */ /* 0x000fe2000e781270 */
[----:B------:R-:W0:Y:S01]  /*d120*/  LDCU UR69, c[0x0][0x398] ;  /* 0x00007300ff4577ac */ /* 0x000e220008000800 */
        /* <DEDUP_REMOVED lines=15> */
[----:B------:R-:W2:Y:S01]  /*d220*/  LDL.S16 R202, [R1+0x130] ;  /* 0x0001300001ca7983 */ /* 0x000ea20000100600 */
[----:B---3--:R-:W-:-:S03]  /*d230*/  PRMT R131, R200, 0x7610, R131 ;  /* 0x00007610c8837816 */ /* 0x008fc60000000083 */
[----:B------:R-:W3:Y:S01]  /*d240*/  LDL.LU.S16 R200, [R1+0x132] ;  /* 0x0001320001c87983 */ /* 0x000ee20000300600 */
[----:B------:R-:W-:Y:S01]  /*d250*/  ISETP.GE.AND P5, PT, R186, UR59, PT ;  /* 0x0000003bba007c0c */ /* 0x000fe2000bfa6270 */
[----:B------:R-:W-:Y:S01]  /*d260*/  VIADD R186, R185, UR18 ;  /* 0x00000012b9ba7c36 */ /* 0x000fe20008000000 */
[----:B------:R-:W-:Y:S01]  /*d270*/  ISETP.LT.AND P3, PT, R3, UR68, !P3 ;  /* 0x0000004403007c0c */ /* 0x000fe2000df61270 */
[----:B------:R-:W-:Y:S01]  /*d280*/  VIADD R185, R0, 0x31 ;  /* 0x0000003100b97836 */ /* 0x000fe20000000000 */
[----:B-----5:R-:W-:Y:S01]  /*d290*/  PRMT R189, R204, 0x7610, R189 ;  /* 0x00007610ccbd7816 */ /* 0x020fe200000000bd */
[----:B------:R-:W-:Y:S01]  /*d2a0*/  IMAD.WIDE R74, R186, 0x2, R6 ;  /* 0x00000002ba4a7825 */ /* 0x000fe200078e0206 */
[----:B------:R-:W5:Y:S01]  /*d2b0*/  LDL.S16 R204, [R1+0x134] ;  /* 0x0001340001cc7983 */ /* 0x000f620000100600 */
        /* <DEDUP_REMOVED lines=9> */
[----:B------:R-:W0:Y:S01]  /*d350*/  LDCU UR32, c[0x0][0x39c] ;  /* 0x00007380ff2077ac */ /* 0x000e220008000800 */
[----:B------:R-:W0:Y:S01]  /*d360*/  LDCU UR45, c[0x0][0x398] ;  /* 0x00007300ff2d77ac */ /* 0x000e220008000800 */
[----:B----4-:R-:W-:Y:S01]  /*d370*/  PRMT R189, R203, 0x7610, R189 ;  /* 0x00007610cbbd7816 */ /* 0x010fe200000000bd */
[C---:B------:R-:W-:Y:S01]  /*d380*/  IMAD.WIDE R74, R185.reuse, 0x2, R6 ;  /* 0x00000002b94a7825 */ /* 0x040fe200078e0206 */
[----:B------:R-:W-:Y:S01]  /*d390*/  ISETP.LT.AND P1, PT, R2, UR42, !P6 ;  /* 0x0000002a02007c0c */ /* 0x000fe2000f721270 */
[----:B------:R-:W4:Y:S02]  /*d3a0*/  LDCU UR75, c[0x0][0x398] ;  /* 0x00007300ff4b77ac */ /* 0x000f240008000800 */
[----:B-1----:R-:W-:Y:S01]  /*d3b0*/  IMAD.WIDE R8, R185, 0x2, R4 ;  /* 0x00000002b9087825 */ /* 0x002fe200078e0204 */
[----:B------:R-:W-:Y:S01]  /*d3c0*/  @P0 STG.E.U16 desc[UR20][R74.64], R189 ;  /* 0x000000bd4a000986 */ /* 0x000fe2000c101514 */
[----:B--2---:R-:W-:-:S02]  /*d3d0*/  PRMT R131, R201, 0x7610, R131 ;  /* 0x00007610c9837816 */ /* 0x004fc40000000083 */
[----:B------:R-:W-:Y:S01]  /*d3e0*/  VIADD R186, R0, 0x32 ;  /* 0x0000003200ba7836 */ /* 0x000fe20000000000 */
[----:B------:R-:W2:Y:S01]  /*d3f0*/  LDL.LU.S16 R201, [R1+0x136] ;  /* 0x0001360001c97983 */ /* 0x000ea20000300600 */
[----:B------:R-:W1:Y:S03]  /*d400*/  LDCU UR42, c[0x0][0x398] ;  /* 0x00007300ff2a77ac */ /* 0x000e660008000800 */
        /* <DEDUP_REMOVED lines=22> */
[----:B-----5:R-:W-:Y:S01]  /*d570*/  PRMT R189, R204, 0x7610, R189 ;  /* 0x00007610ccbd7816 */ /* 0x020fe200000000bd */
[C---:B------:R-:W-:Y:S01]  /*d580*/  IMAD.WIDE R74, R185.reuse, 0x2, R6 ;  /* 0x00000002b94a7825 */ /* 0x040fe200078e0206 */
[----:B------:R-:W-:Y:S01]  /*d590*/  ISETP.LT.AND P2, PT, R2, UR24, !P3 ;  /* 0x0000001802007c0c */ /* 0x000fe2000df41270 */
[----:B------:R-:W5:Y:S02]  /*d5a0*/  LDCU UR33, c[0x0][0x398] ;  /* 0x00007300ff2177ac */ /* 0x000f640008000800 */
[----:B-1----:R-:W-:Y:S01]  /*d5b0*/  IMAD.WIDE R8, R185, 0x2, R4 ;  /* 0x00000002b9087825 */ /* 0x002fe200078e0204 */
[----:B------:R-:W-:Y:S01]  /*d5c0*/  @P1 STG.E.U16 desc[UR20][R74.64], R189 ;  /* 0x000000bd4a001986 */ /* 0x000fe2000c101514 */
[----:B--2---:R-:W-:-:S02]  /*d5d0*/  PRMT R131, R201, 0x7610, R131 ;  /* 0x00007610c9837816 */ /* 0x004fc40000000083 */
[----:B------:R-:W-:Y:S01]  /*d5e0*/  VIADD R186, R0, 0x34 ;  /* 0x0000003400ba7836 */ /* 0x000fe20000000000 */
[----:B------:R-:W2:Y:S01]  /*d5f0*/  LDL.LU.S16 R201, [R1+0x13e] ;  /* 0x00013e0001c97983 */ /* 0x000ea20000300600 */
[----:B------:R-:W1:Y:S03]  /*d600*/  LDCU UR24, c[0x0][0x398] ;  /* 0x00007300ff1877ac */ /* 0x000e660008000800 */
        /* <DEDUP_REMOVED lines=120> */
[----:B------:R-:W4:Y:S01]  /*dd90*/  LDL.LU.S16 R202, [R1+0x15e] ;  /* 0x00015e0001ca7983 */ /* 0x000f220000300600 */
[----:B------:R-:W-:Y:S01]  /*dda0*/  ISETP.LT.AND P0, PT, R2, UR56, !P3 ;  /* 0x0000003802007c0c */ /* 0x000fe2000df01270 */
[----:B------:R-:W1:Y:S01]  /*ddb0*/  LDCU UR6, c[0x0][0x398] ;  /* 0x00007300ff0677ac */ /* 0x000e620008000800 */
[----:B0-----:R-:W-:Y:S01]  /*ddc0*/  IMAD.WIDE R8, R185, 0x2, R4 ;  /* 0x00000002b9087825 */ /* 0x001fe200078e0204 */
[----:B------:R-:W-:Y:S01]  /*ddd0*/  @P2 STG.E.U16 desc[UR20][R74.64], R189 ;  /* 0x000000bd4a002986 */ /* 0x000fe2000c101514 */
[----:B--2---:R-:W-:-:S02]  /*dde0*/  PRMT R131, R201, 0x7610, R131 ;  /* 0x00007610c9837816 */ /* 0x004fc40000000083 */
[----:B------:R-:W-:Y:S01]  /*ddf0*/  VIADD R186, R0, 0x3c ;  /* 0x0000003c00ba7836 */ /* 0x000fe20000000000 */
[----:B------:R-:W2:Y:S01]  /*de00*/  LDL.S16 R201, [R1+0x160] ;  /* 0x0001600001c97983 */ /* 0x000ea20000100600 */
[----:B------:R-:W0:Y:S03]  /*de10*/  LDCU UR56, c[0x0][0x398] ;  /* 0x00007300ff3877ac */ /* 0x000e260008000800 */
[----:B------:R3:W-:Y:S02]  /*de20*/  @P6 STG.E.U16 desc[UR20][R8.64], R131 ;  /* 0x0000008308006986 */ /* 0x0007e4000c101514 */
[----:B---3--:R-:W-:Y:S02]  /*de30*/  PRMT R131, R200, 0x7610, R131 ;  /* 0x00007610c8837816 */ /* 0x008fe40000000083 */
[----:B------:R-:W3:Y:S01]  /*de40*/  LDL.LU.S16 R200, [R1+0x162] ;  /* 0x0001620001c87983 */ /* 0x000ee20000300600 */
[----:B------:R-:W-:Y:S01]  /*de50*/  ISETP.GE.AND P5, PT, R186, UR38, PT ;  /* 0x00000026ba007c0c */ /* 0x000fe2000bfa6270 */
[----:B------:R-:W-:Y:S01]  /*de60*/  VIADD R186, R185, UR18 ;  /* 0x00000012b9ba7c36 */ /* 0x000fe20008000000 */
[----:B-----5:R-:W-:Y:S01]  /*de70*/  PRMT R189, R204, 0x7610, R189 ;  /* 0x00007610ccbd7816 */ /* 0x020fe200000000bd */
[----:B------:R-:W-:Y:S01]  /*de80*/  VIADD R185, R0, 0x3d ;  /* 0x0000003d00b97836 */ /* 0x000fe20000000000 */
[----:B------:R-:W5:Y:S01]  /*de90*/  LDL.S16 R205, [R1+0x164] ;  /* 0x0001640001cd7983 */ /* 0x000f620000100600 */
[C---:B------:R-:W-:Y:S01]  /*dea0*/  IMAD.WIDE R74, R186.reuse, 0x2, R6 ;  /* 0x00000002ba4a7825 */ /* 0x040fe200078e0206 */
[----:B------:R-:W-:Y:S01]  /*deb0*/  ISETP.LT.AND P3, PT, R3, UR72, !P3 ;  /* 0x0000004803007c0c */ /* 0x000fe2000df61270 */
[----:B------:R-:W0:Y:S01]  /*dec0*/  LDCU UR38, c[0x0][0x39c] ;  /* 0x00007380ff2677ac */ /* 0x000e220008000800 */
[----:B------:R-:W-:Y:S01]  /*ded0*/  ISETP.GE.AND P6, PT, R185, UR28, PT ;  /* 0x0000001cb9007c0c */ /* 0x000fe2000bfc6270 */
[C---:B------:R-:W-:Y:S01]  /*dee0*/  VIADD R185, R186.reuse, UR18 ;  /* 0x00000012bab97c36 */ /* 0x040fe20008000000 */
[----:B------:R-:W5:Y:S01]  /*def0*/  LDL.LU.S16 R204, [R1+0x166] ;  /* 0x0001660001cc7983 */ /* 0x000f620000300600 */
[----:B------:R-:W-:Y:S01]  /*df00*/  IMAD.WIDE R8, R186, 0x2, R4 ;  /* 0x00000002ba087825 */ /* 0x000fe200078e0204 */
[----:B------:R-:W-:Y:S01]  /*df10*/  ISETP.LT.AND P2, PT, R2, UR62, !P5 ;  /* 0x0000003e02007c0c */ /* 0x000fe2000ef41270 */
[----:B------:R-:W0:Y:S01]  /*df20*/  LDCU UR72, c[0x0][0x398] ;  /* 0x00007300ff4877ac */ /* 0x000e220008000800 */
[----:B------:R4:W-:Y:S01]  /*df30*/  @P1 STG.E.U16 desc[UR20][R74.64], R189 ;  /* 0x000000bd4a001986 */ /* 0x0009e2000c101514 */
[----:B------:R-:W-:Y:S01]  /*df40*/  VIADD R186, R0, 0x3e ;  /* 0x0000003e00ba7836 */ /* 0x000fe20000000000 */
[----:B------:R-:W0:Y:S02]  /*df50*/  LDCU UR28, c[0x0][0x39c] ;  /* 0x00007380ff1c77ac */ /* 0x000e240008000800 */
[----:B------:R1:W-:Y:S01]  /*df60*/  @P4 STG.E.U16 desc[UR20][R8.64], R131 ;  /* 0x0000008308004986 */ /* 0x0003e2000c101514 */
[----:B------:R-:W-:Y:S01]  /*df70*/  PRMT R196, R242, 0x7632, R196 ;  /* 0x00007632f2c47816 */ /* 0x000fe200000000c4 */
[----:B------:R-:W0:Y:S01]  /*df80*/  LDCU UR62, c[0x0][0x398] ;  /* 0x00007300ff3e77ac */ /* 0x000e220008000800 */
[----:B----4-:R-:W-:Y:S01]  /*df90*/  PRMT R189, R203, 0x7610, R189 ;  /* 0x00007610cbbd7816 */ /* 0x010fe200000000bd */
[----:B------:R-:W-:Y:S01]  /*dfa0*/  IMAD.WIDE R74, R185, 0x2, R6 ;  /* 0x00000002b94a7825 */ /* 0x000fe200078e0206 */
[----:B------:R-:W4:Y:S01]  /*dfb0*/  LDL.S16 R203, [R1+0x168] ;  /* 0x0001680001cb7983 */ /* 0x000f220000100600 */
[----:B-1----:R-:W-:-:S02]  /*dfc0*/  PRMT R131, R202, 0x7610, R131 ;  /* 0x00007610ca837816 */ /* 0x002fc40000000083 */
[----:B------:R-:W-:Y:S01]  /*dfd0*/  IMAD.WIDE R8, R185, 0x2, R4 ;  /* 0x00000002b9087825 */ /* 0x000fe200078e0204 */
[----:B------:R2:W-:Y:S04]  /*dfe0*/  @P0 STG.E.U16 desc[UR20][R74.64], R189 ;  /* 0x000000bd4a000986 */ /* 0x0005e8000c101514 */
[----:B------:R-:W4:Y:S04]  /*dff0*/  LDL.LU.S16 R202, [R1+0x16a] ;  /* 0x00016a0001ca7983 */ /* 0x000f280000300600 */
[----:B------:R3:W-:Y:S01]  /*e000*/  @P3 STG.E.U16 desc[UR20][R8.64], R131 ;  /* 0x0000008308003986 */ /* 0x0007e2000c101514 */
[----:B--2---:R-:W-:-:S03]  /*e010*/  PRMT R189, R201, 0x7610, R189 ;  /* 0x00007610c9bd7816 */ /* 0x004fc600000000bd */
[----:B------:R-:W2:Y:S01]  /*e020*/  LDL.S16 R201, [R1+0x16c] ;  /* 0x00016c0001c97983 */ /* 0x000ea20000100600 */
[----:B---3--:R-:W-:-:S03]  /*e030*/  PRMT R131, R200, 0x7610, R131 ;  /* 0x00007610c8837816 */ /* 0x008fc60000000083 */
[----:B------:R-:W3:Y:S01]  /*e040*/  LDL.LU.S16 R200, [R1+0x16e] ;  /* 0x00016e0001c87983 */ /* 0x000ee20000300600 */
[----:B------:R-:W-:Y:S01]  /*e050*/  ISETP.LT.AND P5, PT, R3, UR44, !P5 ;  /* 0x0000002c03007c0c */ /* 0x000fe2000efa1270 */
[----:B------:R-:W1:Y:S01]  /*e060*/  LDCU UR44, c[0x0][0x398] ;  /* 0x00007300ff2c77ac */ /* 0x000e620008000800 */
[----:B------:R-:W-:Y:S01]  /*e070*/  ISETP.GE.AND P4, PT, R186, UR43, PT ;  /* 0x0000002bba007c0c */ /* 0x000fe2000bf86270 */
[----:B------:R-:W-:Y:S02]  /*e080*/  VIADD R186, R185, UR18 ;  /* 0x00000012b9ba7c36 */ /* 0x000fe40008000000 */
[----:B------:R-:W-:Y:S01]  /*e090*/  VIADD R185, R0, 0x3f ;  /* 0x0000003f00b97836 */ /* 0x000fe20000000000 */
[----:B------:R-:W-:Y:S01]  /*e0a0*/  ISETP.LT.AND P1, PT, R2, UR47, !P6 ;  /* 0x0000002f02007c0c */ /* 0x000fe2000f721270 */
[C---:B------:R-:W-:Y:S01]  /*e0b0*/  IMAD.WIDE R74, R186.reuse, 0x2, R6 ;  /* 0x00000002ba4a7825 */ /* 0x040fe200078e0206 */
[----:B------:R-:W-:Y:S01]  /*e0c0*/  ISETP.LT.AND P6, PT, R3, UR71, !P6 ;  /* 0x0000004703007c0c */ /* 0x000fe2000f7c1270 */
[----:B------:R-:W0:Y:S01]  /*e0d0*/  LDCU UR43, c[0x0][0x39c] ;  /* 0x00007380ff2b77ac */ /* 0x000e220008000800 */
[----:B------:R-:W-:Y:S01]  /*e0e0*/  ISETP.GE.AND P3, PT, R185, UR4, PT ;  /* 0x00000004b9007c0c */ /* 0x000fe2000bf66270 */
[----:B------:R-:W-:-:S02]  /*e0f0*/  VIADD R185, R186, UR18 ;  /* 0x00000012bab97c36 */ /* 0x000fc40008000000 */
[----:B------:R-:W-:Y:S01]  /*e100*/  IMAD.WIDE R8, R186, 0x2, R4 ;  /* 0x00000002ba087825 */ /* 0x000fe200078e0204 */
[----:B------:R-:W-:Y:S01]  /*e110*/  ISETP.LT.AND P0, PT, R2, UR37, !P4 ;  /* 0x0000002502007c0c */ /* 0x000fe2000e701270 */
[----:B------:R5:W-:Y:S01]  /*e120*/  @P2 STG.E.U16 desc[UR20][R74.64], R189 ;  /* 0x000000bd4a002986 */ /* 0x000be2000c101514 */
[----:B------:R-:W0:Y:S01]  /*e130*/  LDCU UR47, c[0x0][0x398] ;  /* 0x00007300ff2f77ac */ /* 0x000e220008000800 */
[----:B------:R-:W-:Y:S02]  /*e140*/  VIADD R186, R0, 0x40 ;  /* 0x0000004000ba7836 */ /* 0x000fe40000000000 */
[----:B------:R1:W-:Y:S01]  /*e150*/  @P5 STG.E.U16 desc[UR20][R8.64], R131 ;  /* 0x0000008308005986 */ /* 0x0003e2000c101514 */
[----:B------:R-:W0:Y:S02]  /*e160*/  LDCU UR71, c[0x0][0x398] ;  /* 0x00007300ff4777ac */ /* 0x000e240008000800 */
[----:B------:R-:W-:Y:S01]  /*e170*/  ISETP.GE.AND P5, PT, R186, UR34, PT ;  /* 0x00000022ba007c0c */ /* 0x000fe2000bfa6270 */
[----:B------:R-:W-:Y:S01]  /*e180*/  VIADD R186, R185, UR18 ;  /* 0x00000012b9ba7c36 */ /* 0x000fe20008000000 */
[----:B------:R-:W-:Y:S01]  /*e190*/  ISETP.LT.AND P4, PT, R3, UR39, !P4 ;  /* 0x0000002703007c0c */ /* 0x000fe2000e781270 */
[----:B------:R-:W0:Y:S01]  /*e1a0*/  LDCU UR4, c[0x0][0x39c] ;  /* 0x00007380ff0477ac */ /* 0x000e220008000800 */
[----:B-----5:R-:W-:Y:S01]  /*e1b0*/  PRMT R189, R205, 0x7610, R189 ;  /* 0x00007610cdbd7816 */ /* 0x020fe200000000bd */
[C---:B------:R-:W-:Y:S01]  /*e1c0*/  IMAD.WIDE R74, R185.reuse, 0x2, R6 ;  /* 0x00000002b94a7825 */ /* 0x040fe200078e0206 */
[----:B------:R-:W-:Y:S01]  /*e1d0*/  ISETP.LT.AND P2, PT, R2, UR12, !P3 ;  /* 0x0000000c02007c0c */ /* 0x000fe2000df41270 */
[----:B------:R-:W5:Y:S01]  /*e1e0*/  LDCU UR37, c[0x0][0x398] ;  /* 0x00007300ff2577ac */ /* 0x000f620008000800 */
[----:B-1----:R-:W-:Y:S01]  /*e1f0*/  PRMT R131, R204, 0x7610, R131 ;  /* 0x00007610cc837816 */ /* 0x002fe20000000083 */
[----:B------:R-:W-:Y:S01]  /*e200*/  IMAD.WIDE R8, R185, 0x2, R4 ;  /* 0x00000002b9087825 */ /* 0x000fe200078e0204 */
[----:B------:R4:W-:Y:S01]  /*e210*/  @P1 STG.E.U16 desc[UR20][R74.64], R189 ;  /* 0x000000bd4a001986 */ /* 0x0009e2000c101514 */
[----:B------:R-:W1:Y:S02]  /*e220*/  LDCU UR39, c[0x0][0x398] ;  /* 0x00007300ff2777ac */ /* 0x000e640008000800 */
[----:B------:R-:W-:Y:S01]  /*e230*/  VIADD R185, R0, 0x41 ;  /* 0x0000004100b97836 */ /* 0x000fe20000000000 */
[----:B------:R0:W-:Y:S01]  /*e240*/  @P6 STG.E.U16 desc[UR20][R8.64], R131 ;  /* 0x0000008308006986 */ /* 0x0001e2000c101514 */
[----:B------:R-:W-:Y:S01]  /*e250*/  ISETP.LT.AND P3, PT, R3, UR70, !P3 ;  /* 0x0000004603007c0c */ /* 0x000fe2000df61270 */
[----:B------:R-:W1:Y:S02]  /*e260*/  LDCU UR34, c[0x0][0x39c] ;  /* 0x00007380ff2277ac */ /* 0x000e640008000800 */
[----:B------:R-:W-:Y:S01]  /*e270*/  ISETP.GE.AND P6, PT, R185, UR48, PT ;  /* 0x00000030b9007c0c */ /* 0x000fe2000bfc6270 */
[C---:B------:R-:W-:Y:S01]  /*e280*/  VIADD R185, R186.reuse, UR18 ;  /* 0x00000012bab97c36 */ /* 0x040fe20008000000 */
[----:B------:R-:W1:Y:S01]  /*e290*/  LDCU UR12, c[0x0][0x398] ;  /* 0x00007300ff0c77ac */ /* 0x000e620008000800 */
[----:B----4-:R-:W-:Y:S01]  /*e2a0*/  PRMT R189, R203, 0x7610, R189 ;  /* 0x00007610cbbd7816 */ /* 0x010fe200000000bd */
[----:B------:R-:W-:Y:S01]  /*e2b0*/  IMAD.WIDE R74, R186, 0x2, R6 ;  /* 0x00000002ba4a7825 */ /* 0x000fe200078e0206 */
[----:B------:R-:W-:Y:S01]  /*e2c0*/  ISETP.LT.AND P1, PT, R2, UR53, !P5 ;  /* 0x0000003502007c0c */ /* 0x000fe2000ef21270 */
[----:B------:R-:W4:Y:S01]  /*e2d0*/  LDCU UR70, c[0x0][0x398] ;  /* 0x00007300ff4677ac */ /* 0x000f220008000800 */
[----:B0-----:R-:W-:Y:S01]  /*e2e0*/  PRMT R131, R202, 0x7610, R131 ;  /* 0x00007610ca837816 */ /* 0x001fe20000000083 */
[----:B------:R-:W-:Y:S01]  /*e2f0*/  IMAD.WIDE R8, R186, 0x2, R4 ;  /* 0x00000002ba087825 */ /* 0x000fe200078e0204 */
[----:B------:R0:W-:Y:S01]  /*e300*/  @P0 STG.E.U16 desc[UR20][R74.64], R189 ;  /* 0x000000bd4a000986 */ /* 0x0001e2000c101514 */
[----:B------:R-:W1:Y:S02]  /*e310*/  LDCU UR48, c[0x0][0x39c] ;  /* 0x00007380ff3077ac */ /* 0x000e640008000800 */
[----:B------:R-:W-:Y:S01]  /*e320*/  VIADD R186, R0, 0x42 ;  /* 0x0000004200ba7836 */ /* 0x000fe20000000000 */
[----:B------:R1:W-:Y:S01]  /*e330*/  @P4 STG.E.U16 desc[UR20][R8.64], R131 ;  /* 0x0000008308004986 */ /* 0x0003e2000c101514 */
[----:B------:R-:W-:Y:S01]  /*e340*/  ISETP.LT.AND P5, PT, R3, UR54, !P5 ;  /* 0x0000003603007c0c */ /* 0x000fe2000efa1270 */
[----:B------:R-:W2:Y:S01]  /*e350*/  LDCU UR53, c[0x0][0x398] ;  /* 0x00007300ff3577ac */ /* 0x000ea20008000800 */
[C-C-:B0-----:R-:W-:Y:S01]  /*e360*/  IMAD.WIDE R74, R185.reuse, 0x2, R6.reuse ;  /* 0x00000002b94a7825 */ /* 0x141fe200078e0206 */
[----:B------:R-:W-:Y:S01]  /*e370*/  ISETP.GE.AND P4, PT, R186, UR10, PT ;  /* 0x0000000aba007c0c */ /* 0x000fe2000bf86270 */
[----:B------:R-:W0:Y:S02]  /*e380*/  LDCU UR10, c[0x0][0x39c] ;  /* 0x00007380ff0a77ac */ /* 0x000e240008000800 */
[----:B------:R-:W-:Y:S01]  /*e390*/  VIADD R186, R185, UR18 ;  /* 0x00000012b9ba7c36 */ /* 0x000fe20008000000 */
[----:B------:R-:W-:Y:S01]  /*e3a0*/  ISETP.LT.AND P0, PT, R2, UR60, !P6 ;  /* 0x0000003c02007c0c */ /* 0x000fe2000f701270 */
[----:B------:R-:W0:Y:S01]  /*e3b0*/  LDCU UR54, c[0x0][0x398] ;  /* 0x00007300ff3677ac */ /* 0x000e220008000800 */
[----:B------:R-:W-:Y:S01]  /*e3c0*/  ISETP.LT.AND P6, PT, R3, UR69, !P6 ;  /* 0x0000004503007c0c */ /* 0x000fe2000f7c1270 */
[----:B-1----:R-:W-:Y:S01]  /*e3d0*/  IMAD.WIDE R8, R186, 0x2, R6 ;  /* 0x00000002ba087825 */ /* 0x002fe200078e0206 */
[----:B------:R-:W1:Y:S01]  /*e3e0*/  LDCU UR60, c[0x0][0x398] ;  /* 0x00007300ff3c77ac */ /* 0x000e620008000800 */
[----:B------:R-:W0:Y:S01]  /*e3f0*/  LDCU UR69, c[0x0][0x398] ;  /* 0x00007300ff4577ac */ /* 0x000e220008000800 */
[----:B------:R-:W-:-:S02]  /*e400*/  PRMT R197, R88, 0x7610, R197 ;  /* 0x0000761058c57816 */ /* 0x000fc400000000c5 */
[----:B------:R-:W-:Y:S02]  /*e410*/  PRMT R198, R87, 0x7610, R198 ;  /* 0x0000761057c67816 */ /* 0x000fe400000000c6 */
[----:B------:R-:W-:Y:S02]  /*e420*/  PRMT R199, R89, 0x7610, R199 ;  /* 0x0000761059c77816 */ /* 0x000fe400000000c7 */
[----:B--2---:R-:W-:-:S05]  /*e430*/  PRMT R189, R201, 0x7610, R189 ;  /* 0x00007610c9bd7816 */ /* 0x004fca00000000bd */
[----:B------:R2:W-:Y:S02]  /*e440*/  @P2 STG.E.U16 desc[UR20][R74.64], R189 ;  /* 0x000000bd4a002986 */ /* 0x0005e4000c101514 */
[----:B--2---:R-:W-:Y:S01]  /*e450*/  IMAD.WIDE R74, R185, 0x2, R4 ;  /* 0x00000002b94a7825 */ /* 0x004fe200078e0204 */
[----:B---3--:R-:W-:-:S03]  /*e460*/  PRMT R131, R200, 0x7610, R131 ;  /* 0x00007610c8837816 */ /* 0x008fc60000000083 */
[----:B------:R-:W-:Y:S02]  /*e470*/  VIADD R185, R0, 0x43 ;  /* 0x0000004300b97836 */ /* 0x000fe40000000000 */
[----:B------:R2:W-:Y:S03]  /*e480*/  @P3 STG.E.U16 desc[UR20][R74.64], R131 ;  /* 0x000000834a003986 */ /* 0x0005e6000c101514 */
[----:B------:R-:W-:Y:S01]  /*e490*/  ISETP.GE.AND P3, PT, R185, UR52, PT ;  /* 0x00000034b9007c0c */ /* 0x000fe2000bf66270 */
[----:B------:R-:W-:Y:S01]  /*e4a0*/  VIADD R185, R186, UR18 ;  /* 0x00000012bab97c36 */ /* 0x000fe20008000000 */
[----:B------:R3:W-:Y:S01]  /*e4b0*/  @P1 STG.E.U16 desc[UR20][R8.64], R214 ;  /* 0x000000d608001986 */ /* 0x0007e2000c101514 */
[----:B------:R-:W-:Y:S01]  /*e4c0*/  ISETP.LT.AND P2, PT, R2, UR8, !P4 ;  /* 0x0000000802007c0c */ /* 0x000fe2000e741270 */
[----:B------:R-:W0:Y:S01]  /*e4d0*/  LDCU UR52, c[0x0][0x39c] ;  /* 0x00007380ff3477ac */ /* 0x000e220008000800 */
[----:B--2---:R-:W-:Y:S01]  /*e4e0*/  PRMT R131, R214, 0x7632, R131 ;  /* 0x00007632d6837816 */ /* 0x004fe20000000083 */
[----:B------:R-:W-:-:S04]  /*e4f0*/  IMAD.WIDE R74, R186, 0x2, R4 ;  /* 0x00000002ba4a7825 */ /* 0x000fc800078e0204 */
[----:B---3--:R-:W-:Y:S01]  /*e500*/  IMAD.WIDE R8, R185, 0x2, R6 ;  /* 0x00000002b9087825 */ /* 0x008fe200078e0206 */
[----:B------:R-:W-:Y:S01]  /*e510*/  ISETP.LT.AND P1, PT, R2, UR29, !P3 ;  /* 0x0000001d02007c0c */ /* 0x000fe2000df21270 */
[----:B------:R-:W2:Y:S02]  /*e520*/  LDCU UR8, c[0x0][0x398] ;  /* 0x00007300ff0877ac */ /* 0x000ea40008000800 */
[----:B------:R-:W-:Y:S01]  /*e530*/  VIADD R186, R0, 0x44 ;  /* 0x0000004400ba7836 */ /* 0x000fe20000000000 */
[----:B------:R3:W-:Y:S01]  /*e540*/  @P5 STG.E.U16 desc[UR20][R74.64], R131 ;  /* 0x000000834a005986 */ /* 0x0007e2000c101514 */
[----:B------:R-:W-:Y:S01]  /*e550*/  ISETP.LT.AND P4, PT, R3, UR61, !P4 ;  /* 0x0000003d03007c0c */ /* 0x000fe2000e781270 */
[----:B------:R-:W0:Y:S02]  /*e560*/  LDCU UR61, c[0x0][0x398] ;  /* 0x00007300ff3d77ac */ /* 0x000e240008000800 */
[----:B------:R-:W-:Y:S01]  /*e570*/  ISETP.GE.AND P5, PT, R186, UR59, PT ;  /* 0x0000003bba007c0c */ /* 0x000fe2000bfa6270 */
[----:B------:R-:W-:Y:S01]  /*e580*/  VIADD R186, R185, UR18 ;  /* 0x00000012b9ba7c36 */ /* 0x000fe20008000000 */
[----:B------:R1:W-:Y:S01]  /*e590*/  @P0 STG.E.U16 desc[UR20][R8.64], R220 ;  /* 0x000000dc08000986 */ /* 0x0003e2000c101514 */
[----:B------:R-:W-:Y:S01]  /*e5a0*/  ISETP.LT.AND P3, PT, R3, UR68, !P3 ;  /* 0x0000004403007c0c */ /* 0x000fe2000df61270 */
[----:B------:R-:W0:Y:S01]  /*e5b0*/  LDCU UR29, c[0x0][0x398] ;  /* 0x00007300ff1d77ac */ /* 0x000e220008000800 */
[----:B---3--:R-:W-:Y:S01]  /*e5c0*/  PRMT R131, R220, 0x7632, R131 ;  /* 0x00007632dc837816 */ /* 0x008fe20000000083 */
[----:B------:R-:W-:Y:S01]  /*e5d0*/  IMAD.WIDE R74, R185, 0x2, R4 ;  /* 0x00000002b94a7825 */ /* 0x000fe200078e0204 */
[----:B------:R-:W3:Y:S03]  /*e5e0*/  LDCU UR59, c[0x0][0x39c] ;  /* 0x00007380ff3b77ac */ /* 0x000ee60008000800 */
[----:B------:R-:W-:Y:S01]  /*e5f0*/  VIADD R185, R0, 0x45 ;  /* 0x0000004500b97836 */ /* 0x000fe20000000000 */
[----:B------:R0:W-:Y:S01]  /*e600*/  @P6 STG.E.U16 desc[UR20][R74.64], R131 ;  /* 0x000000834a006986 */ /* 0x0001e2000c101514 */
[----:B-1----:R-:W-:Y:S01]  /*e610*/  IMAD.WIDE R8, R186, 0x2, R6 ;  /* 0x00000002ba087825 */ /* 0x002fe200078e0206 */
[----:B------:R-:W-:Y:S01]  /*e620*/  ISETP.LT.AND P0, PT, R2, UR45, !P5 ;  /* 0x0000002d02007c0c */ /* 0x000fe2000ef01270 */
[----:B------:R-:W1:Y:S01]  /*e630*/  LDCU UR68, c[0x0][0x398] ;  /* 0x00007300ff4477ac */ /* 0x000e620008000800 */
[----:B------:R-:W-:Y:S01]  /*e640*/  ISETP.GE.AND P6, PT, R185, UR32, PT ;  /* 0x00000020b9007c0c */ /* 0x000fe2000bfc6270 */
[----:B------:R-:W-:Y:S01]  /*e650*/  VIADD R185, R186, UR18 ;  /* 0x00000012bab97c36 */ /* 0x000fe20008000000 */
[----:B------:R2:W-:Y:S01]  /*e660*/  @P2 STG.E.U16 desc[UR20][R8.64], R222 ;  /* 0x000000de08002986 */ /* 0x0005e2000c101514 */
[----:B0-----:R-:W-:Y:S01]  /*e670*/  PRMT R131, R222, 0x7632, R131 ;  /* 0x00007632de837816 */ /* 0x001fe20000000083 */
[----:B------:R-:W-:Y:S01]  /*e680*/  IMAD.WIDE R74, R186, 0x2, R4 ;  /* 0x00000002ba4a7825 */ /* 0x000fe200078e0204 */
[----:B------:R-:W-:Y:S01]  /*e690*/  ISETP.LT.AND P5, PT, R3, UR75, !P5 ;  /* 0x0000004b03007c0c */ /* 0x000fe2000efa1270 */
[----:B------:R-:W0:Y:S02]  /*e6a0*/  LDCU UR32, c[0x0][0x39c] ;  /* 0x00007380ff2077ac */ /* 0x000e240008000800 */
[----:B------:R-:W-:Y:S01]  /*e6b0*/  VIADD R186, R0, 0x46 ;  /* 0x0000004600ba7836 */ /* 0x000fe20000000000 */
[----:B------:R1:W-:Y:S01]  /*e6c0*/  @P4 STG.E.U16 desc[UR20][R74.64], R131 ;  /* 0x000000834a004986 */ /* 0x0003e2000c101514 */
[C---:B--2---:R-:W-:Y:S01]  /*e6d0*/  IMAD.WIDE R8, R185.reuse, 0x2, R6 ;  /* 0x00000002b9087825 */ /* 0x044fe200078e0206 */
[----:B------:R-:W-:Y:S01]  /*e6e0*/  ISETP.LT.AND P2, PT, R2, UR42, !P6 ;  /* 0x0000002a02007c0c */ /* 0x000fe2000f741270 */
[----:B------:R-:W2:Y:S01]  /*e6f0*/  LDCU UR45, c[0x0][0x398] ;  /* 0x00007300ff2d77ac */ /* 0x000ea20008000800 */
[----:B------:R-:W-:Y:S01]  /*e700*/  ISETP.GE.AND P4, PT, R186, UR58, PT ;  /* 0x0000003aba007c0c */ /* 0x000fe2000bf86270 */
[C---:B------:R-:W-:Y:S01]  /*e710*/  VIADD R186, R185.reuse, UR18 ;  /* 0x00000012b9ba7c36 */ /* 0x040fe20008000000 */
[----:B------:R0:W-:Y:S01]  /*e720*/  @P1 STG.E.U16 desc[UR20][R8.64], R224 ;  /* 0x000000e008001986 */ /* 0x0001e2000c101514 */
[----:B------:R-:W2:Y:S01]  /*e730*/  LDCU UR75, c[0x0][0x398] ;  /* 0x00007300ff4b77ac */ /* 0x000ea20008000800 */
[----:B-1----:R-:W-:Y:S01]  /*e740*/  PRMT R131, R224, 0x7632, R131 ;  /* 0x00007632e0837816 */ /* 0x002fe20000000083 */
[----:B------:R-:W-:Y:S01]  /*e750*/  IMAD.WIDE R74, R185, 0x2, R4 ;  /* 0x00000002b94a7825 */ /* 0x000fe200078e0204 */
[----:B------:R-:W-:Y:S01]  /*e760*/  ISETP.LT.AND P6, PT, R3, UR41, !P6 ;  /* 0x0000002903007c0c */ /* 0x000fe2000f7c1270 */
[----:B------:R-:W1:Y:S02]  /*e770*/  LDCU UR58, c[0x0][0x39c] ;  /* 0x00007380ff3a77ac */ /* 0x000e640008000800 */
[----:B------:R-:W-:Y:S01]  /*e780*/  VIADD R185, R0, 0x47 ;  /* 0x0000004700b97836 */ /* 0x000fe20000000000 */
[----:B------:R2:W-:Y:S01]  /*e790*/  @P3 STG.E.U16 desc[UR20][R74.64], R131 ;  /* 0x000000834a003986 */ /* 0x0005e2000c101514 */
[----:B0-----:R-:W-:Y:S01]  /*e7a0*/  IMAD.WIDE R8, R186, 0x2, R6 ;  /* 0x00000002ba087825 */ /* 0x001fe200078e0206 */
[----:B------:R-:W-:Y:S01]  /*e7b0*/  ISETP.LT.AND P1, PT, R2, UR36, !P4 ;  /* 0x0000002402007c0c */ /* 0x000fe2000e721270 */
[----:B------:R-:W0:Y:S01]  /*e7c0*/  LDCU UR42, c[0x0][0x398] ;  /* 0x00007300ff2a77ac */ /* 0x000e220008000800 */
[----:B------:R-:W-:Y:S01]  /*e7d0*/  ISETP.GE.AND P3, PT, R185, UR46, PT ;  /* 0x0000002eb9007c0c */ /* 0x000fe2000bf66270 */
[----:B------:R-:W-:Y:S01]  /*e7e0*/  VIADD R185, R186, UR18 ;  /* 0x00000012bab97c36 */ /* 0x000fe20008000000 */
[----:B------:R1:W-:Y:S01]  /*e7f0*/  @P0 STG.E.U16 desc[UR20][R8.64], R226 ;  /* 0x000000e208000986 */ /* 0x0003e2000c101514 */
[----:B------:R-:W0:Y:S01]  /*e800*/  LDCU UR41, c[0x0][0x398] ;  /* 0x00007300ff2977ac */ /* 0x000e220008000800 */
[----:B--2---:R-:W-:Y:S01]  /*e810*/  PRMT R131, R226, 0x7632, R131 ;  /* 0x00007632e2837816 */ /* 0x004fe20000000083 */
[----:B------:R-:W-:Y:S01]  /*e820*/  IMAD.WIDE R74, R186, 0x2, R4 ;  /* 0x00000002ba4a7825 */ /* 0x000fe200078e0204 */
[----:B------:R-:W-:Y:S01]  /*e830*/  ISETP.LT.AND P4, PT, R3, UR33, !P4 ;  /* 0x0000002103007c0c */ /* 0x000fe2000e781270 */
[----:B------:R-:W2:Y:S02]  /*e840*/  LDCU UR46, c[0x0][0x39c] ;  /* 0x00007380ff2e77ac */ /* 0x000ea40008000800 */
[----:B------:R-:W-:Y:S01]  /*e850*/  VIADD R186, R0, 0x48 ;  /* 0x0000004800ba7836 */ /* 0x000fe20000000000 */
[----:B------:R0:W-:Y:S01]  /*e860*/  @P5 STG.E.U16 desc[UR20][R74.64], R131 ;  /* 0x000000834a005986 */ /* 0x0001e2000c101514 */
[C---:B-1----:R-:W-:Y:S01]  /*e870*/  IMAD.WIDE R8, R185.reuse, 0x2, R6 ;  /* 0x00000002b9087825 */ /* 0x042fe200078e0206 */
[----:B------:R-:W-:Y:S01]  /*e880*/  ISETP.LT.AND P0, PT, R2, UR24, !P3 ;  /* 0x0000001802007c0c */ /* 0x000fe2000df01270 */
[----:B------:R-:W1:Y:S01]  /*e890*/  LDCU UR36, c[0x0][0x398] ;  /* 0x00007300ff2477ac */ /* 0x000e620008000800 */
[----:B------:R-:W-:Y:S01]  /*e8a0*/  ISETP.GE.AND P5, PT, R186, UR50, PT ;  /* 0x00000032ba007c0c */ /* 0x000fe2000bfa6270 */
[C---:B------:R-:W-:Y:S01]  /*e8b0*/  VIADD R186, R185.reuse, UR18 ;  /* 0x00000012b9ba7c36 */ /* 0x040fe20008000000 */
[----:B------:R2:W-:Y:S01]  /*e8c0*/  @P2 STG.E.U16 desc[UR20][R8.64], R228 ;  /* 0x000000e408002986 */ /* 0x0005e2000c101514 */
[----:B------:R-:W1:Y:S01]  /*e8d0*/  LDCU UR33, c[0x0][0x398] ;  /* 0x00007300ff2177ac */ /* 0x000e620008000800 */
[----:B0-----:R-:W-:Y:S01]  /*e8e0*/  PRMT R131, R228, 0x7632, R131 ;  /* 0x00007632e4837816 */ /* 0x001fe20000000083 */
[----:B------:R-:W-:Y:S01]  /*e8f0*/  IMAD.WIDE R74, R185, 0x2, R4 ;  /* 0x00000002b94a7825 */ /* 0x000fe200078e0204 */
[----:B------:R-:W-:Y:S01]  /*e900*/  ISETP.LT.AND P3, PT, R3, UR57, !P3 ;  /* 0x0000003903007c0c */ /* 0x000fe2000df61270 */
[----:B------:R-:W0:Y:S02]  /*e910*/  LDCU UR50, c[0x0][0x39c] ;  /* 0x00007380ff3277ac */ /* 0x000e240008000800 */
[----:B------:R-:W-:Y:S01]  /*e920*/  VIADD R185, R0, 0x49 ;  /* 0x0000004900b97836 */ /* 0x000fe20000000000 */
[----:B------:R1:W-:Y:S01]  /*e930*/  @P6 STG.E.U16 desc[UR20][R74.64], R131 ;  /* 0x000000834a006986 */ /* 0x0003e2000c101514 */
[----:B--2---:R-:W-:Y:S01]  /*e940*/  IMAD.WIDE R8, R186, 0x2, R6 ;  /* 0x00000002ba087825 */ /* 0x004fe200078e0206 */
[----:B------:R-:W-:Y:S01]  /*e950*/  ISETP.LT.AND P2, PT, R2, UR67, !P5 ;  /* 0x0000004302007c0c */ /* 0x000fe2000ef41270 */
[----:B------:R-:W2:Y:S01]  /*e960*/  LDCU UR24, c[0x0][0x398] ;  /* 0x00007300ff1877ac */ /* 0x000ea20008000800 */
[----:B------:R-:W-:Y:S01]  /*e970*/  ISETP.GE.AND P6, PT, R185, UR65, PT ;  /* 0x00000041b9007c0c */ /* 0x000fe2000bfc6270 */
[----:B------:R-:W-:Y:S01]  /*e980*/  VIADD R185, R186, UR18 ;  /* 0x00000012bab97c36 */ /* 0x000fe20008000000 */
        /* <DEDUP_REMOVED lines=8> */
[C---:B0-----:R-:W-:Y:S01]  /*ea10*/  IMAD.WIDE R8, R185.reuse, 0x2, R6 ;  /* 0x00000002b9087825 */ /* 0x041fe200078e0206 */
[----:B------:R-:W-:Y:S01]  /*ea20*/  ISETP.LT.AND P1, PT, R2, UR31, !P6 ;  /* 0x0000001f02007c0c */ /* 0x000fe2000f721270 */
[----:B------:R-:W0:Y:S01]  /*ea30*/  LDCU UR67, c[0x0][0x398] ;  /* 0x00007300ff4377ac */ /* 0x000e220008000800 */
[----:B------:R-:W-:Y:S01]  /*ea40*/  ISETP.GE.AND P4, PT, R186, UR30, PT ;  /* 0x0000001eba007c0c */ /* 0x000fe2000bf86270 */
[C---:B------:R-:W-:Y:S01]  /*ea50*/  VIADD R186, R185.reuse, UR18 ;  /* 0x00000012b9ba7c36 */ /* 0x040fe20008000000 */
        /* <DEDUP_REMOVED lines=14> */
[----:B------:R-:W-:Y:S01]  /*eb40*/  ISETP.LT.AND P4, PT, R3, UR22, !P4 ;  /* 0x0000001603007c0c */ /* 0x000fe2000e781270 */
[----:B------:R-:W1:Y:S01]  /*eb50*/  LDCU UR51, c[0x0][0x398] ;  /* 0x00007300ff3377ac */ /* 0x000e620008000800 */
[----:B0-----:R-:W-:Y:S01]  /*eb60*/  PRMT R131, R234, 0x7632, R131 ;  /* 0x00007632ea837816 */ /* 0x001fe20000000083 */
[----:B------:R-:W-:Y:S01]  /*eb70*/  IMAD.WIDE R74, R186, 0x2, R4 ;  /* 0x00000002ba4a7825 */ /* 0x000fe200078e0204 */
[----:B------:R-:W0:Y:S03]  /*eb80*/  LDCU UR66, c[0x0][0x398] ;  /* 0x00007300ff4277ac */ /* 0x000e260008000800 */
[----:B------:R-:W-:Y:S01]  /*eb90*/  VIADD R186, R0, 0x4c ;  /* 0x0000004c00ba7836 */ /* 0x000fe20000000000 */
[----:B------:R1:W-:Y:S01]  /*eba0*/  @P5 STG.E.U16 desc[UR20][R74.64], R131 ;  /* 0x000000834a005986 */ /* 0x0003e2000c101514 */
[C---:B--2---:R-:W-:Y:S01]  /*ebb0*/  IMAD.WIDE R8, R185.reuse, 0x2, R6 ;  /* 0x00000002b9087825 */ /* 0x044fe200078e0206 */
[----:B------:R-:W-:Y:S01]  /*ebc0*/  ISETP.LT.AND P2, PT, R2, UR74, !P3 ;  /* 0x0000004a02007c0c */ /* 0x000fe2000df41270 */
[----:B------:R-:W2:Y:S01]  /*ebd0*/  LDCU UR22, c[0x0][0x398] ;  /* 0x00007300ff1677ac */ /* 0x000ea20008000800 */
[----:B------:R-:W-:Y:S01]  /*ebe0*/  ISETP.GE.AND P5, PT, R186, UR14, PT ;  /* 0x0000000eba007c0c */ /* 0x000fe2000bfa6270 */
[C---:B------:R-:W-:Y:S01]  /*ebf0*/  VIADD R189, R185.reuse, UR18 ;  /* 0x00000012b9bd7c36 */ /* 0x040fe20008000000 */
[----:B------:R-:W-:Y:S01]  /*ec00*/  PRMT R186, R236, 0x7632, R186 ;  /* 0x00007632ecba7816 */ /* 0x000fe200000000ba */
[----:B------:R0:W-:Y:S01]  /*ec10*/  @P1 STG.E.U16 desc[UR20][R8.64], R236 ;  /* 0x000000ec08001986 */ /* 0x0001e2000c101514 */
[----:B------:R-:W2:Y:S01]  /*ec20*/  LDCU UR49, c[0x0][0x39c] ;  /* 0x00007380ff3177ac */ /* 0x000ea20008000800 */
[----:B-1----:R-:W-:Y:S01]  /*ec30*/  IMAD.WIDE R74, R185, 0x2, R4 ;  /* 0x00000002b94a7825 */ /* 0x002fe200078e0204 */
[----:B------:R-:W-:Y:S01]  /*ec40*/  ISETP.LT.AND P3, PT, R3, UR64, !P3 ;  /* 0x0000004003007c0c */ /* 0x000fe2000df61270 */
[----:B------:R-:W1:Y:S02]  /*ec50*/  LDCU UR74, c[0x0][0x398] ;  /* 0x00007300ff4a77ac */ /* 0x000e640008000800 */
[----:B------:R-:W-:Y:S01]  /*ec60*/  VIADD R131, R0, 0x4d ;  /* 0x0000004d00837836 */ /* 0x000fe20000000000 */
[----:B------:R2:W-:Y:S01]  /*ec70*/  @P6 STG.E.U16 desc[UR20][R74.64], R186 ;  /* 0x000000ba4a006986 */ /* 0x0005e2000c101514 */
[----:B------:R-:W-:Y:S01]  /*ec80*/  PRMT R185, R238, 0x7632, R185 ;  /* 0x00007632eeb97816 */ /* 0x000fe200000000b9 */
[----:B0-----:R-:W-:Y:S01]  /*ec90*/  IMAD.WIDE R8, R189, 0x2, R6 ;  /* 0x00000002bd087825 */ /* 0x001fe200078e0206 */
[----:B------:R-:W-:Y:S01]  /*eca0*/  ISETP.LT.AND P1, PT, R2, UR40, !P5 ;  /* 0x0000002802007c0c */ /* 0x000fe2000ef21270 */
[----:B------:R-:W0:Y:S01]  /*ecb0*/  LDCU UR14, c[0x0][0x39c] ;  /* 0x00007380ff0e77ac */ /* 0x000e220008000800 */
[----:B------:R-:W-:Y:S01]  /*ecc0*/  ISETP.GE.AND P6, PT, R131, UR35, PT ;  /* 0x0000002383007c0c */ /* 0x000fe2000bfc6270 */
[C---:B------:R-:W-:Y:S01]  /*ecd0*/  VIADD R131, R189.reuse, UR18 ;  /* 0x00000012bd837c36 */ /* 0x040fe20008000000 */
[----:B------:R1:W-:Y:S01]  /*ece0*/  @P0 STG.E.U16 desc[UR20][R8.64], R238 ;  /* 0x000000ee08000986 */ /* 0x0003e2000c101514 */
[----:B------:R-:W0:Y:S01]  /*ecf0*/  LDCU UR64, c[0x0][0x398] ;  /* 0x00007300ff4077ac */ /* 0x000e220008000800 */
[----:B--2---:R-:W-:-:S04]  /*ed00*/  IMAD.WIDE R74, R189, 0x2, R4 ;  /* 0x00000002bd4a7825 */ /* 0x004fc800078e0204 */
[----:B------:R-:W-:Y:S01]  /*ed10*/  VIADD R186, R0, 0x4e ;  /* 0x0000004e00ba7836 */ /* 0x000fe20000000000 */
[----:B------:R-:W-:Y:S01]  /*ed20*/  ISETP.LT.AND P5, PT, R3, UR16, !P5 ;  /* 0x0000001003007c0c */ /* 0x000fe2000efa1270 */
[----:B------:R2:W-:Y:S01]  /*ed30*/  @P4 STG.E.U16 desc[UR20][R74.64], R185 ;  /* 0x000000b94a004986 */ /* 0x0005e2000c101514 */
[C---:B-1----:R-:W-:Y:S01]  /*ed40*/  IMAD.WIDE R8, R131.reuse, 0x2, R6 ;  /* 0x0000000283087825 */ /* 0x042fe200078e0206 */
[----:B------:R-:W-:Y:S01]  /*ed50*/  ISETP.LT.AND P0, PT, R2, UR73, !P6 ;  /* 0x0000004902007c0c */ /* 0x000fe2000f701270 */
[----:B------:R-:W1:Y:S01]  /*ed60*/  LDCU UR40, c[0x0][0x398] ;  /* 0x00007300ff2877ac */ /* 0x000e620008000800 */
[----:B------:R-:W-:Y:S01]  /*ed70*/  ISETP.GE.AND P4, PT, R186, UR77, PT ;  /* 0x0000004dba007c0c */ /* 0x000fe2000bf86270 */
[C---:B------:R-:W-:Y:S01]  /*ed80*/  VIADD R189, R131.reuse, UR18 ;  /* 0x0000001283bd7c36 */ /* 0x040fe20008000000 */
[----:B------:R-:W-:Y:S01]  /*ed90*/  PRMT R186, R240, 0x7632, R186 ;  /* 0x00007632f0ba7816 */ /* 0x000fe200000000ba */
[----:B------:R0:W-:Y:S01]  /*eda0*/  @P2 STG.E.U16 desc[UR20][R8.64], R240 ;  /* 0x000000f008002986 */ /* 0x0001e2000c101514 */
[----:B------:R-:W1:Y:S01]  /*edb0*/  LDCU UR16, c[0x0][0x398] ;  /* 0x00007300ff1077ac */ /* 0x000e620008000800 */
[----:B--2---:R-:W-:Y:S01]  /*edc0*/  IMAD.WIDE R74, R131, 0x2, R4 ;  /* 0x00000002834a7825 */ /* 0x004fe200078e0204 */
[----:B------:R-:W-:Y:S01]  /*edd0*/  ISETP.LT.AND P6, PT, R3, UR55, !P6 ;  /* 0x0000003703007c0c */ /* 0x000fe2000f7c1270 */
[----:B------:R-:W2:Y:S02]  /*ede0*/  LDCU UR35, c[0x0][0x39c] ;  /* 0x00007380ff2377ac */ /* 0x000ea40008000800 */
[C---:B------:R-:W-:Y:S01]  /*edf0*/  VIADD R131, R0.reuse, 0x4f ;  /* 0x0000004f00837836 */ /* 0x040fe20000000000 */
[----:B------:R1:W-:Y:S01]  /*ee00*/  @P3 STG.E.U16 desc[UR20][R74.64], R186 ;  /* 0x000000ba4a003986 */ /* 0x0003e2000c101514 */
[----:B------:R-:W-:Y:S01]  /*ee10*/  VIADD R185, R0, 0x50 ;  /* 0x0000005000b97836 */ /* 0x000fe20000000000 */
[----:B------:R-:W2:Y:S01]  /*ee20*/  LDCU UR73, c[0x0][0x398] ;  /* 0x00007300ff4977ac */ /* 0x000ea20008000800 */
[----:B0-----:R-:W-:Y:S01]  /*ee30*/  IMAD.WIDE R8, R189, 0x2, R6 ;  /* 0x00000002bd087825 */ /* 0x001fe200078e0206 */
[----:B------:R-:W-:-:S02]  /*ee40*/  ISETP.GE.AND P3, PT, R131, UR63, PT ;  /* 0x0000003f83007c0c */ /* 0x000fc4000bf66270 */
[----:B------:R-:W-:Y:S01]  /*ee50*/  ISETP.LT.AND P2, PT, R2, UR76, !P4 ;  /* 0x0000004c02007c0c */ /* 0x000fe2000e741270 */
[C---:B------:R-:W-:Y:S01]  /*ee60*/  VIADD R131, R189.reuse, UR18 ;  /* 0x00000012bd837c36 */ /* 0x040fe20008000000 */
[----:B------:R0:W-:Y:S01]  /*ee70*/  @P1 STG.E.U16 desc[UR20][R8.64], R242 ;  /* 0x000000f208001986 */ /* 0x0001e2000c101514 */
[----:B------:R-:W2:Y:S01]  /*ee80*/  LDCU UR77, c[0x0][0x39c] ;  /* 0x00007380ff4d77ac */ /* 0x000ea20008000800 */
[----:B-1----:R-:W-:Y:S01]  /*ee90*/  IMAD.WIDE R74, R189, 0x2, R4 ;  /* 0x00000002bd4a7825 */ /* 0x002fe200078e0204 */
[----:B------:R-:W-:Y:S01]  /*eea0*/  ISETP.LT.AND P4, PT, R3, UR6, !P4 ;  /* 0x0000000603007c0c */ /* 0x000fe2000e781270 */
[----:B------:R-:W1:Y:S01]  /*eeb0*/  LDCU UR55, c[0x0][0x398] ;  /* 0x00007300ff3777ac */ /* 0x000e620008000800 */
[----:B------:R-:W-:Y:S02]  /*eec0*/  PRMT R186, R244, 0x7632, R186 ;  /* 0x00007632f4ba7816 */ /* 0x000fe400000000ba */
[----:B------:R2:W-:Y:S01]  /*eed0*/  @P5 STG.E.U16 desc[UR20][R74.64], R196 ;  /* 0x000000c44a005986 */ /* 0x0005e2000c101514 */
[----:B------:R-:W-:Y:S01]  /*eee0*/  ISETP.GE.AND P5, PT, R185, UR38, PT ;  /* 0x00000026b9007c0c */ /* 0x000fe2000bfa6270 */
[C---:B------:R-:W-:Y:S01]  /*eef0*/  VIADD R185, R131.reuse, UR18 ;  /* 0x0000001283b97c36 */ /* 0x040fe20008000000 */
[----:B------:R-:W1:Y:S01]  /*ef00*/  LDCU UR76, c[0x0][0x398] ;  /* 0x00007300ff4c77ac */ /* 0x000e620008000800 */
[----:B0-----:R-:W-:Y:S01]  /*ef10*/  IMAD.WIDE R8, R131, 0x2, R6 ;  /* 0x0000000283087825 */ /* 0x001fe200078e0206 */
[----:B------:R-:W-:-:S02]  /*ef20*/  ISETP.LT.AND P1, PT, R2, UR56, !P3 ;  /* 0x0000003802007c0c */ /* 0x000fc4000df21270 */
[----:B------:R-:W-:Y:S01]  /*ef30*/  ISETP.LT.AND P3, PT, R3, UR72, !P3 ;  /* 0x0000004803007c0c */ /* 0x000fe2000df61270 */
[----:B------:R-:W0:Y:S01]  /*ef40*/  LDCU UR6, c[0x0][0x398] ;  /* 0x00007300ff0677ac */ /* 0x000e220008000800 */
[----:B--2---:R-:W-:Y:S01]  /*ef50*/  IMAD.WIDE R74, R131, 0x2, R4 ;  /* 0x00000002834a7825 */ /* 0x004fe200078e0204 */
[----:B------:R2:W-:Y:S01]  /*ef60*/  @P0 STG.E.U16 desc[UR20][R8.64], R244 ;  /* 0x000000f408000986 */ /* 0x0005e2000c101514 */
[----:B------:R-:W-:Y:S01]  /*ef70*/  PRMT R189, R246, 0x7632, R189 ;  /* 0x00007632f6bd7816 */ /* 0x000fe200000000bd */
[----:B------:R-:W0:Y:S01]  /*ef80*/  LDCU UR63, c[0x0][0x39c] ;  /* 0x00007380ff3f77ac */ /* 0x000e220008000800 */
[----:B------:R-:W-:Y:S01]  /*ef90*/  VIADD R131, R0, 0x51 ;  /* 0x0000005100837836 */ /* 0x000fe20000000000 */
[----:B------:R1:W-:Y:S01]  /*efa0*/  @P6 STG.E.U16 desc[UR20][R74.64], R186 ;  /* 0x000000ba4a006986 */ /* 0x0003e2000c101514 */
[----:B------:R-:W-:Y:S01]  /*efb0*/  PRMT R196, R84, 0x7610, R196 ;  /* 0x0000761054c47816 */ /* 0x000fe200000000c4 */
[----:B------:R-:W0:Y:S02]  /*efc0*/  LDCU UR56, c[0x0][0x398] ;  /* 0x00007300ff3877ac */ /* 0x000e240008000800 */
[----:B------:R-:W-:Y:S01]  /*efd0*/  ISETP.GE.AND P6, PT, R131, UR28, PT ;  /* 0x0000001c83007c0c */ /* 0x000fe2000bfc6270 */
[C---:B------:R-:W-:Y:S01]  /*efe0*/  VIADD R131, R185.reuse, UR18 ;  /* 0x00000012b9837c36 */ /* 0x040fe20008000000 */
[----:B------:R-:W0:Y:S01]  /*eff0*/  LDCU UR38, c[0x0][0x39c] ;  /* 0x00007380ff2677ac */ /* 0x000e220008000800 */
[C---:B--2---:R-:W-:Y:S01]  /*f000*/  IMAD.WIDE R8, R185.reuse, 0x2, R6 ;  /* 0x00000002b9087825 */ /* 0x044fe200078e0206 */
[----:B------:R-:W-:Y:S01]  /*f010*/  ISETP.LT.AND P0, PT, R2, UR62, !P5 ;  /* 0x0000003e02007c0c */ /* 0x000fe2000ef01270 */
[----:B------:R-:W2:Y:S02]  /*f020*/  LDCU UR72, c[0x0][0x398] ;  /* 0x00007300ff4877ac */ /* 0x000ea40008000800 */
[----:B-1----:R-:W-:Y:S01]  /*f030*/  IMAD.WIDE R74, R185, 0x2, R4 ;  /* 0x00000002b94a7825 */ /* 0x002fe200078e0204 */
[----:B------:R-:W-:Y:S01]  /*f040*/  ISETP.LT.AND P5, PT, R3, UR44, !P5 ;  /* 0x0000002c03007c0c */ /* 0x000fe2000efa1270 */
[----:B------:R1:W-:Y:S01]  /*f050*/  @P2 STG.E.U16 desc[UR20][R8.64], R246 ;  /* 0x000000f608002986 */ /* 0x0003e2000c101514 */
[----:B------:R-:W-:Y:S01]  /*f060*/  PRMT R186, R248, 0x7632, R186 ;  /* 0x00007632f8ba7816 */ /* 0x000fe200000000ba */
[----:B------:R-:W-:Y:S01]  /*f070*/  VIADD R185, R0, 0x52 ;  /* 0x0000005200b97836 */ /* 0x000fe20000000000 */
[----:B------:R-:W0:Y:S01]  /*f080*/  LDCU UR62, c[0x0][0x398] ;  /* 0x00007300ff3e77ac */ /* 0x000e220008000800 */
[----:B------:R2:W-:Y:S03]  /*f090*/  @P4 STG.E.U16 desc[UR20][R74.64], R189 ;  /* 0x000000bd4a004986 */ /* 0x0005e6000c101514 */
[----:B------:R-:W-:Y:S01]  /*f0a0*/  ISETP.GE.AND P4, PT, R185, UR43, PT ;  /* 0x0000002bb9007c0c */ /* 0x000fe2000bf86270 */
[C---:B------:R-:W-:Y:S01]  /*f0b0*/  VIADD R185, R131.reuse, UR18 ;  /* 0x0000001283b97c36 */ /* 0x040fe20008000000 */
[----:B------:R-:W0:Y:S01]  /*f0c0*/  LDCU UR28, c[0x0][0x39c] ;  /* 0x00007380ff1c77ac */ /* 0x000e220008000800 */
[C---:B-1----:R-:W-:Y:S01]  /*f0d0*/  IMAD.WIDE R8, R131.reuse, 0x2, R6 ;  /* 0x0000000283087825 */ /* 0x042fe200078e0206 */
[----:B------:R-:W-:Y:S01]  /*f0e0*/  ISETP.LT.AND P2, PT, R2, UR47, !P6 ;  /* 0x0000002f02007c0c */ /* 0x000fe2000f741270 */
[----:B------:R-:W1:Y:S02]  /*f0f0*/  LDCU UR44, c[0x0][0x398] ;  /* 0x00007300ff2c77ac */ /* 0x000e640008000800 */
[----:B--2---:R-:W-:Y:S01]  /*f100*/  IMAD.WIDE R74, R131, 0x2, R4 ;  /* 0x00000002834a7825 */ /* 0x004fe200078e0204 */
[----:B------:R2:W-:Y:S01]  /*f110*/  @P1 STG.E.U16 desc[UR20][R8.64], R248 ;  /* 0x000000f808001986 */ /* 0x0005e2000c101514 */
[----:B------:R-:W-:Y:S01]  /*f120*/  PRMT R189, R250, 0x7632, R189 ;  /* 0x00007632fabd7816 */ /* 0x000fe200000000bd */
[----:B------:R-:W0:Y:S01]  /*f130*/  LDCU UR47, c[0x0][0x398] ;  /* 0x00007300ff2f77ac */ /* 0x000e220008000800 */
[----:B------:R-:W-:Y:S01]  /*f140*/  VIADD R131, R0, 0x53 ;  /* 0x0000005300837836 */ /* 0x000fe20000000000 */
[----:B------:R1:W-:Y:S01]  /*f150*/  @P3 STG.E.U16 desc[UR20][R74.64], R186 ;  /* 0x000000ba4a003986 */ /* 0x0003e2000c101514 */
[----:B------:R-:W-:Y:S01]  /*f160*/  ISETP.LT.AND P6, PT, R3, UR71, !P6 ;  /* 0x0000004703007c0c */ /* 0x000fe2000f7c1270 */
[----:B------:R-:W0:Y:S02]  /*f170*/  LDCU UR43, c[0x0][0x39c] ;  /* 0x00007380ff2b77ac */ /* 0x000e240008000800 */
[----:B------:R-:W-:Y:S01]  /*f180*/  ISETP.GE.AND P3, PT, R131, UR4, PT ;  /* 0x0000000483007c0c */ /* 0x000fe2000bf66270 */
[C---:B--2---:R-:W-:Y:S01]  /*f190*/  IMAD.WIDE R8, R185.reuse, 0x2, R6 ;  /* 0x00000002b9087825 */ /* 0x044fe200078e0206 */
[----:B-----5:R-:W-:Y:S01]  /*f1a0*/  ISETP.LT.AND P1, PT, R2, UR37, !P4 ;  /* 0x0000002502007c0c */ /* 0x020fe2000e721270 */
[----:B------:R-:W2:Y:S02]  /*f1b0*/  LDCU UR71, c[0x0][0x398] ;  /* 0x00007300ff4777ac */ /* 0x000ea40008000800 */
[C---:B-1----:R-:W-:Y:S01]  /*f1c0*/  IMAD.WIDE R74, R185.reuse, 0x2, R4 ;  /* 0x00000002b94a7825 */ /* 0x042fe200078e0204 */
[----:B------:R1:W-:Y:S01]  /*f1d0*/  @P0 STG.E.U16 desc[UR20][R8.64], R250 ;  /* 0x000000fa08000986 */ /* 0x0003e2000c101514 */
[----:B------:R-:W-:Y:S01]  /*f1e0*/  PRMT R186, R252, 0x7632, R186 ;  /* 0x00007632fcba7816 */ /* 0x000fe200000000ba */
[----:B------:R-:W5:Y:S01]  /*f1f0*/  LDCU UR37, c[0x0][0x398] ;  /* 0x00007300ff2577ac */ /* 0x000f620008000800 */
[----:B------:R-:W-:Y:S01]  /*f200*/  VIADD R131, R185, UR18 ;  /* 0x00000012b9837c36 */ /* 0x000fe20008000000 */
[----:B------:R0:W-:Y:S01]  /*f210*/  @P5 STG.E.U16 desc[UR20][R74.64], R189 ;  /* 0x000000bd4a005986 */ /* 0x0001e2000c101514 */
[----:B------:R-:W-:Y:S01]  /*f220*/  VIADD R185, R0, 0x54 ;  /* 0x0000005400b97836 */ /* 0x000fe20000000000 */
[----:B------:R-:W-:Y:S01]  /*f230*/  ISETP.LT.AND P4, PT, R3, UR39, !P4 ;  /* 0x0000002703007c0c */ /* 0x000fe2000e781270 */
[----:B------:R-:W2:Y:S03]  /*f240*/  LDCU UR39, c[0x0][0x398] ;  /* 0x00007300ff2777ac */ /* 0x000ea60008000800 */
[----:B------:R-:W-:Y:S01]  /*f250*/  ISETP.GE.AND P5, PT, R185, UR34, PT ;  /* 0x00000022b9007c0c */ /* 0x000fe2000bfa6270 */
[C---:B------:R-:W-:Y:S01]  /*f260*/  VIADD R185, R131.reuse, UR18 ;  /* 0x0000001283b97c36 */ /* 0x040fe20008000000 */
[----:B------:R-:W-:Y:S01]  /*f270*/  ISETP.LT.AND P0, PT, R2, UR12, !P3 ;  /* 0x0000000c02007c0c */ /* 0x000fe2000df01270 */
[----:B-1----:R-:W-:Y:S01]  /*f280*/  IMAD.WIDE R8, R131, 0x2, R6 ;  /* 0x0000000283087825 */ /* 0x002fe200078e0206 */
[----:B------:R-:W1:Y:S01]  /*f290*/  LDCU UR4, c[0x0][0x39c] ;  /* 0x00007380ff0477ac */ /* 0x000e620008000800 */
[----:B0-----:R-:W-:-:S02]  /*f2a0*/  PRMT R189, R81, 0x7610, R189 ;  /* 0x0000761051bd7816 */ /* 0x001fc400000000bd */
[----:B------:R-:W2:Y:S01]  /*f2b0*/  LDL.LU R81, [R1+0x2f4] ;  /* 0x0002f40001517983 */ /* 0x000ea20000300800 */
[----:B------:R-:W-:Y:S01]  /*f2c0*/  IMAD.WIDE R74, R131, 0x2, R4 ;  /* 0x00000002834a7825 */ /* 0x000fe200078e0204 */
[----:B----4-:R-:W-:Y:S01]  /*f2d0*/  ISETP.LT.AND P3, PT, R3, UR70, !P3 ;  /* 0x0000004603007c0c */ /* 0x010fe2000df61270 */
[----:B------:R-:W0:Y:S01]  /*f2e0*/  LDCU UR12, c[0x0][0x398] ;  /* 0x00007300ff0c77ac */ /* 0x000e220008000800 */
[----:B------:R4:W-:Y:S01]  /*f2f0*/  @P2 STG.E.U16 desc[UR20][R8.64], R252 ;  /* 0x000000fc08002986 */ /* 0x0009e2000c101514 */
[----:B------:R-:W-:Y:S01]  /*f300*/  VIADD R131, R0, 0x55 ;  /* 0x0000005500837836 */ /* 0x000fe20000000000 */
[----:B------:R-:W0:Y:S02]  /*f310*/  LDCU UR34, c[0x0][0x39c] ;  /* 0x00007380ff2277ac */ /* 0x000e240008000800 */
[----:B------:R1:W-:Y:S02]  /*f320*/  @P6 STG.E.U16 desc[UR20][R74.64], R186 ;  /* 0x000000ba4a006986 */ /* 0x0003e4000c101514 */
[----:B------:R-:W-:Y:S01]  /*f330*/  ISETP.GE.AND P6, PT, R131, UR48, PT ;  /* 0x0000003083007c0c */ /* 0x000fe2000bfc6270 */
[C---:B------:R-:W-:Y:S01]  /*f340*/  VIADD R131, R185.reuse, UR18 ;  /* 0x00000012b9837c36 */ /* 0x040fe20008000000 */
[----:B------:R-:W2:Y:S01]  /*f350*/  LDL.LU R84, [R1+0x2f0] ;  /* 0x0002f00001547983 */ /* 0x000ea20000300800 */
[----:B------:R-:W0:Y:S01]  /*f360*/  LDCU UR70, c[0x0][0x398] ;  /* 0x00007300ff4677ac */ /* 0x000e220008000800 */
[C---:B----4-:R-:W-:Y:S01]  /*f370*/  IMAD.WIDE R8, R185.reuse, 0x2, R6 ;  /* 0x00000002b9087825 */ /* 0x050fe200078e0206 */
[----:B------:R-:W-:Y:S01]  /*f380*/  ISETP.LT.AND P2, PT, R2, UR53, !P5 ;  /* 0x0000003502007c0c */ /* 0x000fe2000ef41270 */
[----:B------:R-:W4:Y:S02]  /*f390*/  LDCU UR53, c[0x0][0x398] ;  /* 0x00007300ff3577ac */ /* 0x000f240008000800 */
[----:B-1----:R-:W-:Y:S01]  /*f3a0*/  IMAD.WIDE R74, R185, 0x2, R4 ;  /* 0x00000002b94a7825 */ /* 0x002fe200078e0204 */
[----:B------:R-:W-:Y:S01]  /*f3b0*/  PRMT R186, R83, 0x7610, R186 ;  /* 0x0000761053ba7816 */ /* 0x000fe200000000ba */
[----:B------:R1:W-:Y:S01]  /*f3c0*/  @P1 STG.E.U16 desc[UR20][R8.64], R189 ;  /* 0x000000bd08001986 */ /* 0x0003e2000c101514 */
[----:B------:R-:W0:Y:S01]  /*f3d0*/  LDCU UR48, c[0x0][0x39c] ;  /* 0x00007380ff3077ac */ /* 0x000e220008000800 */
[----:B------:R-:W-:-:S02]  /*f3e0*/  VIADD R185, R0, 0x56 ;  /* 0x0000005600b97836 */ /* 0x000fc40000000000 */
[----:B------:R-:W2:Y:S04]  /*f3f0*/  LDL.LU R83, [R1+0x2ec] ;  /* 0x0002ec0001537983 */ /* 0x000ea80000300800 */
[----:B------:R0:W-:Y:S01]  /*f400*/  @P4 STG.E.U16 desc[UR20][R74.64], R196 ;  /* 0x000000c44a004986 */ /* 0x0001e2000c101514 */
[----:B------:R-:W-:Y:S01]  /*f410*/  ISETP.GE.AND P4, PT, R185, UR10, PT ;  /* 0x0000000ab9007c0c */ /* 0x000fe2000bf86270 */
[C---:B------:R-:W-:Y:S02]  /*f420*/  VIADD R185, R131.reuse, UR18 ;  /* 0x0000001283b97c36 */ /* 0x040fe40008000000 */
[----:B-1----:R-:W-:Y:S01]  /*f430*/  IMAD.WIDE R8, R131, 0x2, R6 ;  /* 0x0000000283087825 */ /* 0x002fe200078e0206 */
[----:B------:R-:W-:Y:S01]  /*f440*/  PRMT R189, R86, 0x7610, R189 ;  /* 0x0000761056bd7816 */ /* 0x000fe200000000bd */
[----:B------:R-:W1:Y:S01]  /*f450*/  LDCU UR10, c[0x0][0x39c] ;  /* 0x00007380ff0a77ac */ /* 0x000e620008000800 */
[----:B------:R-:W2:Y:S01]  /*f460*/  LDL.LU R86, [R1+0x2e8] ;  /* 0x0002e80001567983 */ /* 0x000ea20000300800 */
[----:B------:R-:W-:-:S02]  /*f470*/  ISETP.LT.AND P5, PT, R3, UR54, !P5 ;  /* 0x0000003603007c0c */ /* 0x000fc4000efa1270 */
[----:B------:R-:W-:Y:S01]  /*f480*/  ISETP.LT.AND P1, PT, R2, UR60, !P6 ;  /* 0x0000003c02007c0c */ /* 0x000fe2000f721270 */
[----:B0-----:R-:W-:Y:S01]  /*f490*/  IMAD.WIDE R74, R131, 0x2, R4 ;  /* 0x00000002834a7825 */ /* 0x001fe200078e0204 */
[----:B------:R-:W-:Y:S01]  /*f4a0*/  PRMT R196, R85, 0x7610, R196 ;  /* 0x0000761055c47816 */ /* 0x000fe200000000c4 */
[----:B------:R0:W-:Y:S01]  /*f4b0*/  @P0 STG.E.U16 desc[UR20][R8.64], R186 ;  /* 0x000000ba08000986 */ /* 0x0001e2000c101514 */
[----:B------:R-:W1:Y:S01]  /*f4c0*/  LDCU UR54, c[0x0][0x398] ;  /* 0x00007300ff3677ac */ /* 0x000e620008000800 */
[----:B------:R-:W-:Y:S02]  /*f4d0*/  VIADD R131, R0, 0x57 ;  /* 0x0000005700837836 */ /* 0x000fe40000000000 */
[----:B------:R-:W2:Y:S01]  /*f4e0*/  LDL.LU R85, [R1+0x2e4] ;  /* 0x0002e40001557983 */ /* 0x000ea20000300800 */
[----:B------:R-:W-:Y:S01]  /*f4f0*/  ISETP.LT.AND P6, PT, R3, UR69, !P6 ;  /* 0x0000004503007c0c */ /* 0x000fe2000f7c1270 */
[----:B------:R-:W1:Y:S02]  /*f500*/  LDCU UR60, c[0x0][0x398] ;  /* 0x00007300ff3c77ac */ /* 0x000e640008000800 */
[----:B------:R3:W-:Y:S01]  /*f510*/  @P3 STG.E.U16 desc[UR20][R74.64], R189 ;  /* 0x000000bd4a003986 */ /* 0x0007e2000c101514 */
[----:B------:R-:W-:Y:S01]  /*f520*/  ISETP.GE.AND P3, PT, R131, UR52, PT ;  /* 0x0000003483007c0c */ /* 0x000fe2000bf66270 */
[----:B------:R-:W-:-:S02]  /*f530*/  VIADD R131, R185, UR18 ;  /* 0x00000012b9837c36 */ /* 0x000fc40008000000 */
[C---:B0-----:R-:W-:Y:S01]  /*f540*/  IMAD.WIDE R8, R185.reuse, 0x2, R6 ;  /* 0x00000002b9087825 */ /* 0x041fe200078e0206 */
[C---:B------:R-:W-:Y:S01]  /*f550*/  ISETP.LT.AND P0, PT, R2.reuse, UR8, !P4 ;  /* 0x0000000802007c0c */ /* 0x040fe2000e701270 */
[----:B------:R-:W2:Y:S01]  /*f560*/  LDL.LU R88, [R1+0x2e0] ;  /* 0x0002e00001587983 */ /* 0x000ea20000300800 */
[----:B------:R-:W0:Y:S03]  /*f570*/  LDCU UR69, c[0x0][0x398] ;  /* 0x00007300ff4577ac */ /* 0x000e260008000800 */
[----:B------:R1:W-:Y:S01]  /*f580*/  @P2 STG.E.U16 desc[UR20][R8.64], R196 ;  /* 0x000000c408002986 */ /* 0x0003e2000c101514 */
[----:B---3--:R-:W-:Y:S01]  /*f590*/  IMAD.WIDE R74, R185, 0x2, R4 ;  /* 0x00000002b94a7825 */ /* 0x008fe200078e0204 */
[----:B------:R-:W-:Y:S02]  /*f5a0*/  ISETP.LT.AND P4, PT, R3, UR61, !P4 ;  /* 0x0000003d03007c0c */ /* 0x000fe4000e781270 */
[----:B------:R-:W3:Y:S01]  /*f5b0*/  LDL.LU R87, [R1+0x2dc] ;  /* 0x0002dc0001577983 */ /* 0x000ee20000300800 */
[----:B------:R-:W-:Y:S01]  /*f5c0*/  ISETP.LT.AND P2, PT, R2, UR29, !P3 ;  /* 0x0000001d02007c0c */ /* 0x000fe2000df41270 */
[----:B------:R-:W-:Y:S01]  /*f5d0*/  VIADD R185, R131, UR18 ;  /* 0x0000001283b97c36 */ /* 0x000fe20008000000 */
[----:B------:R-:W0:Y:S01]  /*f5e0*/  LDCU UR8, c[0x0][0x398] ;  /* 0x00007300ff0877ac */ /* 0x000e220008000800 */
[----:B------:R4:W-:Y:S01]  /*f5f0*/  @P5 STG.E.U16 desc[UR20][R74.64], R197 ;  /* 0x000000c54a005986 */ /* 0x0009e2000c101514 */
[----:B------:R-:W-:-:S02]  /*f600*/  VIADD R186, R0, 0x58 ;  /* 0x0000005800ba7836 */ /* 0x000fc40000000000 */
[----:B------:R-:W-:Y:S01]  /*f610*/  VIADD R189, R0, 0x59 ;  /* 0x0000005900bd7836 */ /* 0x000fe20000000000 */
[----:B-1----:R-:W-:Y:S01]  /*f620*/  PRMT R196, R90, 0x7610, R196 ;  /* 0x000076105ac47816 */ /* 0x002fe200000000c4 */
[----:B------:R-:W-:Y:S01]  /*f630*/  IMAD.WIDE R8, R131, 0x2, R6 ;  /* 0x0000000283087825 */ /* 0x000fe200078e0206 */
[----:B------:R-:W-:Y:S01]  /*f640*/  ISETP.GE.AND P5, PT, R186, UR59, PT ;  /* 0x0000003bba007c0c */ /* 0x000fe2000bfa6270 */
[----:B------:R-:W2:Y:S01]  /*f650*/  LDL.LU R90, [R1+0x2d8] ;  /* 0x0002d800015a7983 */ /* 0x000ea20000300800 */
[----:B------:R-:W-:Y:S01]  /*f660*/  ISETP.LT.AND P3, PT, R3, UR68, !P3 ;  /* 0x0000004403007c0c */ /* 0x000fe2000df61270 */
[----:B------:R-:W1:Y:S02]  /*f670*/  LDCU UR61, c[0x0][0x398] ;  /* 0x00007300ff3d77ac */ /* 0x000e640008000800 */
[----:B------:R0:W-:Y:S01]  /*f680*/  @P1 STG.E.U16 desc[UR20][R8.64], R198 ;  /* 0x000000c608001986 */ /* 0x0001e2000c101514 */
[----:B----4-:R-:W-:Y:S01]  /*f690*/  IMAD.WIDE R74, R131, 0x2, R4 ;  /* 0x00000002834a7825 */ /* 0x010fe200078e0204 */
[----:B------:R-:W-:Y:S01]  /*f6a0*/  ISETP.GE.AND P1, PT, R189, UR32, PT ;  /* 0x00000020bd007c0c */ /* 0x000fe2000bf26270 */
[----:B------:R-:W4:Y:S01]  /*f6b0*/  LDCU UR52, c[0x0][0x39c] ;  /* 0x00007380ff3477ac */ /* 0x000f220008000800 */
[----:B------:R-:W2:Y:S01]  /*f6c0*/  LDL.LU R89, [R1+0x2d4] ;  /* 0x0002d40001597983 */ /* 0x000ea20000300800 */
[----:B------:R-:W-:Y:S01]  /*f6d0*/  VIADD R131, R185, UR18 ;  /* 0x00000012b9837c36 */ /* 0x000fe20008000000 */
[----:B------:R-:W-:Y:S01]  /*f6e0*/  PRMT R189, R92, 0x7610, R189 ;  /* 0x000076105cbd7816 */ /* 0x000fe200000000bd */
[----:B------:R-:W-:Y:S01]  /*f6f0*/  VIADD R186, R0, 0x5a ;  /* 0x0000005a00ba7836 */ /* 0x000fe20000000000 */
[----:B------:R1:W-:Y:S01]  /*f700*/  @P6 STG.E.U16 desc[UR20][R74.64], R196 ;  /* 0x000000c44a006986 */ /* 0x0003e2000c101514 */
[----:B------:R-:W-:Y:S01]  /*f710*/  PRMT R197, R91, 0x7610, R197 ;  /* 0x000076105bc57816 */ /* 0x000fe200000000c5 */
[----:B------:R-:W2:Y:S01]  /*f720*/  LDCU UR29, c[0x0][0x398] ;  /* 0x00007300ff1d77ac */ /* 0x000ea20008000800 */
[----:B0-----:R-:W-:Y:S01]  /*f730*/  IMAD.WIDE R8, R185, 0x2, R6 ;  /* 0x00000002b9087825 */ /* 0x001fe200078e0206 */
[----:B------:R-:W2:Y:S01]  /*f740*/  LDL.LU R92, [R1+0x2d0] ;  /* 0x0002d000015c7983 */ /* 0x000ea20000300800 */
[----:B------:R-:W-:Y:S01]  /*f750*/  PRMT R198, R97, 0x7610, R198 ;  /* 0x0000761061c67816 */ /* 0x000fe200000000c6 */
[----:B------:R-:W0:Y:S02]  /*f760*/  LDCU UR59, c[0x0][0x39c] ;  /* 0x00007380ff3b77ac */ /* 0x000e240008000800 */
[----:B------:R4:W-:Y:S01]  /*f770*/  @P0 STG.E.U16 desc[UR20][R8.64], R199 ;  /* 0x000000c708000986 */ /* 0x0009e2000c101514 */
[----:B------:R-:W0:Y:S01]  /*f780*/  LDCU UR68, c[0x0][0x398] ;  /* 0x00007300ff4477ac */ /* 0x000e220008000800 */
[----:B-1----:R-:W-:Y:S01]  /*f790*/  IMAD.WIDE R74, R185, 0x2, R4 ;  /* 0x00000002b94a7825 */ /* 0x002fe200078e0204 */
[----:B------:R-:W-:Y:S01]  /*f7a0*/  ISETP.GE.AND P6, PT, R186, UR58, PT ;  /* 0x0000003aba007c0c */ /* 0x000fe2000bfc6270 */
[----:B------:R-:W2:Y:S01]  /*f7b0*/  LDL.LU R91, [R1+0x2cc] ;  /* 0x0002cc00015b7983 */ /* 0x000ea20000300800 */
[----:B------:R-:W-:Y:S01]  /*f7c0*/  PRMT R196, R96, 0x7610, R196 ;  /* 0x0000761060c47816 */ /* 0x000fe200000000c4 */
[C---:B------:R-:W-:Y:S01]  /*f7d0*/  VIADD R185, R0.reuse, 0x5c ;  /* 0x0000005c00b97836 */ /* 0x040fe20000000000 */
[----:B------:R-:W1:Y:S01]  /*f7e0*/  LDCU UR32, c[0x0][0x398] ;  /* 0x00007300ff2077ac */ /* 0x000e620008000800 */
[----:B----4-:R-:W-:Y:S01]  /*f7f0*/  IMAD.WIDE R8, R131, 0x2, R6 ;  /* 0x0000000283087825 */ /* 0x010fe200078e0206 */
[----:B------:R4:W-:Y:S01]  /*f800*/  @P4 STG.E.U16 desc[UR20][R74.64], R189 ;  /* 0x000000bd4a004986 */ /* 0x0009e2000c101514 */
[----:B------:R-:W0:Y:S02]  /*f810*/  LDCU UR58, c[0x0][0x398] ;  /* 0x00007300ff3a77ac */ /* 0x000e240008000800 */
[----:B------:R-:W-:Y:S01]  /*f820*/  VIADD R186, R0, 0x5b ;  /* 0x0000005b00ba7836 */ /* 0x000fe20000000000 */
[----:B------:R1:W-:Y:S01]  /*f830*/  @P2 STG.E.U16 desc[UR20][R8.64], R197 ;  /* 0x000000c508002986 */ /* 0x0003e2000c101514 */
[----:B------:R-:W-:Y:S01]  /*f840*/  ISETP.LT.AND P2, PT, R2, UR45, !P5 ;  /* 0x0000002d02007c0c */ /* 0x000fe2000ef41270 */
[----:B------:R-:W0:Y:S01]  /*f850*/  LDCU UR45, c[0x0][0x398] ;  /* 0x00007300ff2d77ac */ /* 0x000e220008000800 */
[----:B------:R-:W-:Y:S01]  /*f860*/  ISETP.GE.AND P4, PT, R185, UR50, PT ;  /* 0x00000032b9007c0c */ /* 0x000fe2000bf86270 */
[----:B------:R-:W-:Y:S01]  /*f870*/  VIADD R185, R131, UR18 ;  /* 0x0000001283b97c36 */ /* 0x000fe20008000000 */
[----:B------:R-:W-:Y:S01]  /*f880*/  ISETP.GE.AND P0, PT, R186, UR46, PT ;  /* 0x0000002eba007c0c */ /* 0x000fe2000bf06270 */
[----:B------:R-:W0:Y:S01]  /*f890*/  LDCU UR46, c[0x0][0x39c] ;  /* 0x00007380ff2e77ac */ /* 0x000e220008000800 */
[----:B------:R-:W-:Y:S01]  /*f8a0*/  ISETP.LT.AND P5, PT, R3, UR75, !P5 ;  /* 0x0000004b03007c0c */ /* 0x000fe2000efa1270 */
[----:B----4-:R-:W-:Y:S01]  /*f8b0*/  IMAD.WIDE R74, R131, 0x2, R4 ;  /* 0x00000002834a7825 */ /* 0x010fe200078e0204 */
[----:B------:R-:W-:Y:S01]  /*f8c0*/  PRMT R186, R94, 0x7610, R186 ;  /* 0x000076105eba7816 */ /* 0x000fe200000000ba */
[----:B------:R-:W4:Y:S01]  /*f8d0*/  LDCU UR50, c[0x0][0x398] ;  /* 0x00007300ff3277ac */ /* 0x000f220008000800 */
[----:B------:R-:W-:Y:S01]  /*f8e0*/  PRMT R189, R93, 0x7610, R189 ;  /* 0x000076105dbd7816 */ /* 0x000fe200000000bd */
[----:B-1----:R-:W-:Y:S01]  /*f8f0*/  IMAD.WIDE R8, R185, 0x2, R6 ;  /* 0x00000002b9087825 */ /* 0x002fe200078e0206 */
[----:B------:R-:W2:Y:S03]  /*f900*/  LDL.LU R94, [R1+0x2c8] ;  /* 0x0002c800015e7983 */ /* 0x000ea60000300800 */
[----:B------:R-:W-:Y:S01]  /*f910*/  VIADD R131, R0, 0x5d ;  /* 0x0000005d00837836 */ /* 0x000fe20000000000 */
[----:B------:R1:W-:Y:S01]  /*f920*/  @P3 STG.E.U16 desc[UR20][R74.64], R186 ;  /* 0x000000ba4a003986 */ /* 0x0003e2000c101514 */
[C---:B------:R-:W-:Y:S01]  /*f930*/  ISETP.LT.AND P3, PT, R2.reuse, UR42, !P1 ;  /* 0x0000002a02007c0c */ /* 0x040fe2000cf61270 */
[----:B------:R-:W0:Y:S02]  /*f940*/  LDCU UR42, c[0x0][0x39c] ;  /* 0x00007380ff2a77ac */ /* 0x000e240008000800 */
[----:B------:R-:W2:Y:S04]  /*f950*/  LDL.LU R93, [R1+0x2c4] ;  /* 0x0002c400015d7983 */ /* 0x000ea80000300800 */
[----:B------:R0:W-:Y:S01]  /*f960*/  @P2 STG.E.U16 desc[UR20][R8.64], R189 ;  /* 0x000000bd08002986 */ /* 0x0001e2000c101514 */
[----:B------:R-:W-:Y:S01]  /*f970*/  ISETP.GE.AND P2, PT, R131, UR65, PT ;  /* 0x0000004183007c0c */ /* 0x000fe2000bf46270 */
[----:B-1----:R-:W-:Y:S01]  /*f980*/  IMAD.WIDE R74, R185, 0x2, R4 ;  /* 0x00000002b94a7825 */ /* 0x002fe200078e0204 */
[----:B------:R-:W-:Y:S01]  /*f990*/  ISETP.LT.AND P1, PT, R3, UR41, !P1 ;  /* 0x0000002903007c0c */ /* 0x000fe2000cf21270 */
[----:B------:R-:W2:Y:S01]  /*f9a0*/  LDL.LU R96, [R1+0x2c0] ;  /* 0x0002c00001607983 */ /* 0x000ea20000300800 */
[----:B------:R-:W-:Y:S01]  /*f9b0*/  PRMT R197, R95, 0x7610, R197 ;  /* 0x000076105fc57816 */ /* 0x000fe200000000c5 */
[----:B------:R-:W-:Y:S01]  /*f9c0*/  VIADD R131, R185, UR18 ;  /* 0x00000012b9837c36 */ /* 0x000fe20008000000 */
[----:B------:R-:W1:Y:S01]  /*f9d0*/  LDCU UR65, c[0x0][0x398] ;  /* 0x00007300ff4177ac */ /* 0x000e620008000800 */
[----:B------:R4:W-:Y:S01]  /*f9e0*/  @P5 STG.E.U16 desc[UR20][R74.64], R196 ;  /* 0x000000c44a005986 */ /* 0x0009e2000c101514 */
[----:B------:R-:W-:Y:S01]  /*f9f0*/  ISETP.LT.AND P5, PT, R2, UR36, !P6 ;  /* 0x0000002402007c0c */ /* 0x000fe2000f7a1270 */
[C---:B0-----:R-:W-:Y:S01]  /*fa00*/  IMAD.WIDE R8, R131.reuse, 0x2, R6 ;  /* 0x0000000283087825 */ /* 0x041fe200078e0206 */
[----:B------:R-:W-:Y:S01]  /*fa10*/  PRMT R189, R98, 0x7610, R189 ;  /* 0x0000761062bd7816 */ /* 0x000fe200000000bd */
[----:B------:R-:W2:Y:S01]  /*fa20*/  LDL.LU R95, [R1+0x2bc] ;  /* 0x0002bc00015f7983 */ /* 0x000ea20000300800 */
[----:B------:R-:W0:Y:S01]  /*fa30*/  LDCU UR41, c[0x0][0x398] ;  /* 0x00007300ff2977ac */ /* 0x000e220008000800 */
[----:B------:R-:W-:Y:S01]  /*fa40*/  VIADD R185, R131, UR18 ;  /* 0x0000001283b97c36 */ /* 0x000fe20008000000 */
[----:B------:R-:W-:Y:S01]  /*fa50*/  ISETP.LT.AND P6, PT, R3, UR33, !P6 ;  /* 0x0000002103007c0c */ /* 0x000fe2000f7c1270 */
[----:B------:R1:W-:Y:S01]  /*fa60*/  @P3 STG.E.U16 desc[UR20][R8.64], R197 ;  /* 0x000000c508003986 */ /* 0x0003e2000c101514 */
[----:B------:R-:W-:Y:S01]  /*fa70*/  VIADD R186, R0, 0x5e ;  /* 0x0000005e00ba7836 */ /* 0x000fe20000000000 */
[----:B------:R-:W0:Y:S01]  /*fa80*/  LDCU UR36, c[0x0][0x39c] ;  /* 0x00007380ff2477ac */ /* 0x000e220008000800 */
[----:B----4-:R-:W-:Y:S01]  /*fa90*/  IMAD.WIDE R74, R185, 0x2, R6 ;  /* 0x00000002b94a7825 */ /* 0x010fe200078e0206 */
[----:B------:R-:W4:Y:S01]  /*faa0*/  LDL.LU R98, [R1+0x2b8] ;  /* 0x0002b80001627983 */ /* 0x000f220000300800 */
[----:B------:R-:W-:Y:S01]  /*fab0*/  PRMT R196, R100, 0x7610, R196 ;  /* 0x0000761064c47816 */ /* 0x000fe200000000c4 */
[----:B------:R-:W0:Y:S02]  /*fac0*/  LDCU UR33, c[0x0][0x398] ;  /* 0x00007300ff2177ac */ /* 0x000e240008000800 */
[----:B------:R-:W3:Y:S01]  /*fad0*/  LDL.LU R97, [R1+0x2b4] ;  /* 0x0002b40001617983 */ /* 0x000ee20000300800 */
[----:B-1----:R-:W-:Y:S01]  /*fae0*/  IMAD.WIDE R8, R131, 0x2, R4 ;  /* 0x0000000283087825 */ /* 0x002fe200078e0204 */
[----:B------:R-:W-:-:S02]  /*faf0*/  PRMT R197, R99, 0x7610, R197 ;  /* 0x0000761063c57816 */ /* 0x000fc400000000c5 */
[----:B------:R-:W3:Y:S04]  /*fb00*/  LDL.LU R100, [R1+0x2b0] ;  /* 0x0002b00001647983 */ /* 0x000ee80000300800 */
[----:B------:R-:W-:Y:S04]  /*fb10*/  @P1 STG.E.U16 desc[UR20][R8.64], R189 ;  /* 0x000000bd08001986 */ /* 0x000fe8000c101514 */
[----:B------:R1:W-:Y:S01]  /*fb20*/  @P5 STG.E.U16 desc[UR20][R74.64], R198 ;  /* 0x000000c64a005986 */ /* 0x0003e2000c101514 */
[----:B------:R-:W-:Y:S01]  /*fb30*/  ISETP.LT.AND P5, PT, R2, UR24, !P0 ;  /* 0x0000001802007c0c */ /* 0x000fe2000c7a1270 */
[----:B------:R-:W-:Y:S01]  /*fb40*/  VIADD R131, R185, UR18 ;  /* 0x00000012b9837c36 */ /* 0x000fe20008000000 */
[----:B------:R-:W-:Y:S01]  /*fb50*/  ISETP.LT.AND P0, PT, R3, UR57, !P0 ;  /* 0x0000003903007c0c */ /* 0x000fe2000c701270 */
[----:B------:R-:W3:Y:S01]  /*fb60*/  LDL.LU R99, [R1+0x2ac] ;  /* 0x0002ac0001637983 */ /* 0x000ee20000300800 */
[----:B------:R-:W-:Y:S01]  /*fb70*/  ISETP.GE.AND P3, PT, R186, UR30, PT ;  /* 0x0000001eba007c0c */ /* 0x000fe2000bf66270 */
[----:B------:R-:W0:Y:S01]  /*fb80*/  LDCU UR24, c[0x0][0x39c] ;  /* 0x00007380ff1877ac */ /* 0x000e220008000800 */
[----:B-1----:R-:W-:Y:S01]  /*fb90*/  IMAD.WIDE R74, R185, 0x2, R4 ;  /* 0x00000002b94a7825 */ /* 0x002fe200078e0204 */
[----:B------:R-:W-:Y:S01]  /*fba0*/  PRMT R189, R102, 0x7610, R189 ;  /* 0x0000761066bd7816 */ /* 0x000fe200000000bd */
[----:B------:R-:W1:Y:S01]  /*fbb0*/  LDCU UR30, c[0x0][0x398] ;  /* 0x00007300ff1e77ac */ /* 0x000e620008000800 */
[----:B------:R-:W3:Y:S01]  /*fbc0*/  LDL.LU R102, [R1+0x2a8] ;  /* 0x0002a80001667983 */ /* 0x000ee20000300800 */
[----:B------:R-:W-:Y:S01]  /*fbd0*/  IMAD.WIDE R8, R131, 0x2, R6 ;  /* 0x0000000283087825 */ /* 0x000fe200078e0206 */
[----:B------:R-:W-:Y:S01]  /*fbe0*/  PRMT R198, R101, 0x7610, R198 ;  /* 0x0000761065c67816 */ /* 0x000fe200000000c6 */
[----:B------:R-:W0:Y:S01]  /*fbf0*/  LDCU UR57, c[0x0][0x398] ;  /* 0x00007300ff3977ac */ /* 0x000e220008000800 */
[----:B------:R5:W-:Y:S01]  /*fc00*/  @P6 STG.E.U16 desc[UR20][R74.64], R196 ;  /* 0x000000c44a006986 */ /* 0x000be2000c101514 */
[----:B------:R-:W-:Y:S01]  /*fc10*/  ISETP.LT.AND P6, PT, R2, UR67, !P4 ;  /* 0x0000004302007c0c */ /* 0x000fe2000e7c1270 */
[----:B------:R-:W-:Y:S01]  /*fc20*/  VIADD R185, R131, UR18 ;  /* 0x0000001283b97c36 */ /* 0x000fe20008000000 */
[----:B------:R-:W-:Y:S01]  /*fc30*/  ISETP.LT.AND P4, PT, R3, UR26, !P4 ;  /* 0x0000001a03007c0c */ /* 0x000fe2000e781270 */
[----:B------:R1:W-:Y:S01]  /*fc40*/  @P5 STG.E.U16 desc[UR20][R8.64], R197 ;  /* 0x000000c508005986 */ /* 0x0003e2000c101514 */
[----:B------:R-:W-:Y:S01]  /*fc50*/  VIADD R186, R0, 0x5f ;  /* 0x0000005f00ba7836 */ /* 0x000fe20000000000 */
[----:B------:R-:W0:Y:S02]  /*fc60*/  LDCU UR26, c[0x0][0x398] ;  /* 0x00007300ff1a77ac */ /* 0x000e240008000800 */
[----:B------:R-:W3:Y:S01]  /*fc70*/  LDL.LU R101, [R1+0x2a4] ;  /* 0x0002a40001657983 */ /* 0x000ee20000300800 */
[----:B------:R-:W0:Y:S01]  /*fc80*/  LDCU UR67, c[0x0][0x398] ;  /* 0x00007300ff4377ac */ /* 0x000e220008000800 */
[----:B-----5:R-:W-:-:S04]  /*fc90*/  IMAD.WIDE R74, R185, 0x2, R6 ;  /* 0x00000002b94a7825 */ /* 0x020fc800078e0206 */
[----:B-1----:R-:W-:Y:S01]  /*fca0*/  IMAD.WIDE R8, R131, 0x2, R4 ;  /* 0x0000000283087825 */ /* 0x002fe200078e0204 */
[----:B------:R-:W-:Y:S02]  /*fcb0*/  PRMT R196, R104, 0x7610, R196 ;  /* 0x0000761068c47816 */ /* 0x000fe400000000c4 */
[----:B------:R-:W5:Y:S04]  /*fcc0*/  LDL.LU R104, [R1+0x2a0] ;  /* 0x0002a00001687983 */ /* 0x000f680000300800 */
[----:B------:R-:W-:Y:S04]  /*fcd0*/  @P0 STG.E.U16 desc[UR20][R8.64], R189 ;  /* 0x000000bd08000986 */ /* 0x000fe8000c101514 */
[----:B------:R1:W-:Y:S01]  /*fce0*/  @P6 STG.E.U16 desc[UR20][R74.64], R198 ;  /* 0x000000c64a006986 */ /* 0x0003e2000c101514 */
[----:B------:R-:W-:Y:S01]  /*fcf0*/  ISETP.LT.AND P6, PT, R2, UR31, !P2 ;  /* 0x0000001f02007c0c */ /* 0x000fe2000d7c1270 */
[----:B------:R-:W-:Y:S01]  /*fd00*/  VIADD R131, R185, UR18 ;  /* 0x00000012b9837c36 */ /* 0x000fe20008000000 */
[----:B------:R-:W-:Y:S01]  /*fd10*/  ISETP.LT.AND P2, PT, R3, UR51, !P2 ;  /* 0x0000003303007c0c */ /* 0x000fe2000d741270 */
[----:B------:R-:W0:Y:S01]  /*fd20*/  LDCU UR31, c[0x0][0x398] ;  /* 0x00007300ff1f77ac */ /* 0x000e220008000800 */
[----:B------:R-:W-:-:S02]  /*fd30*/  PRMT R197, R103, 0x7610, R197 ;  /* 0x0000761067c57816 */ /* 0x000fc400000000c5 */
[----:B------:R-:W3:Y:S01]  /*fd40*/  LDL.LU R103, [R1+0x29c] ;  /* 0x00029c0001677983 */ /* 0x000ee20000300800 */
[----:B-1----:R-:W-:Y:S01]  /*fd50*/  IMAD.WIDE R74, R185, 0x2, R4 ;  /* 0x00000002b94a7825 */ /* 0x002fe200078e0204 */
[----:B------:R-:W-:Y:S01]  /*fd60*/  PRMT R189, R106, 0x7610, R189 ;  /* 0x000076106abd7816 */ /* 0x000fe200000000bd */
[----:B------:R-:W1:Y:S01]  /*fd70*/  LDCU UR51, c[0x0][0x398] ;  /* 0x00007300ff3377ac */ /* 0x000e620008000800 */
[----:B------:R-:W3:Y:S01]  /*fd80*/  LDL.LU R106, [R1+0x298] ;  /* 0x00029800016a7983 */ /* 0x000ee20000300800 */
[----:B------:R-:W-:-:S03]  /*fd90*/  IMAD.WIDE R8, R131, 0x2, R6 ;  /* 0x0000000283087825 */ /* 0x000fc600078e0206 */
[----:B------:R0:W-:Y:S01]  /*fda0*/  @P4 STG.E.U16 desc[UR20][R74.64], R196 ;  /* 0x000000c44a004986 */ /* 0x0001e2000c101514 */
[----:B------:R-:W-:Y:S01]  /*fdb0*/  ISETP.LT.AND P4, PT, R2, UR66, !P3 ;  /* 0x0000004202007c0c */ /* 0x000fe2000df81270 */
[----:B------:R-:W-:Y:S01]  /*fdc0*/  VIADD R185, R131, UR18 ;  /* 0x0000001283b97c36 */ /* 0x000fe20008000000 */
[----:B------:R-:W-:Y:S01]  /*fdd0*/  PRMT R198, R105, 0x7610, R198 ;  /* 0x0000761069c67816 */ /* 0x000fe200000000c6 */
[----:B------:R1:W-:Y:S01]  /*fde0*/  @P6 STG.E.U16 desc[UR20][R8.64], R197 ;  /* 0x000000c508006986 */ /* 0x0003e2000c101514 */
[----:B------:R-:W-:Y:S01]  /*fdf0*/  ISETP.LT.AND P3, PT, R3, UR22, !P3 ;  /* 0x0000001603007c0c */ /* 0x000fe2000df61270 */
[----:B------:R-:W2:Y:S02]  /*fe00*/  LDCU UR66, c[0x0][0x398] ;  /* 0x00007300ff4277ac */ /* 0x000ea40008000800 */
[----:B------:R-:W3:Y:S01]  /*fe10*/  LDL.LU R105, [R1+0x294] ;  /* 0x0002940001697983 */ /* 0x000ee20000300800 */
[----:B------:R-:W-:Y:S01]  /*fe20*/  ISETP.GE.AND P1, PT, R186, UR49, PT ;  /* 0x00000031ba007c0c */ /* 0x000fe2000bf26270 */
[----:B0-----:R-:W-:Y:S01]  /*fe30*/  IMAD.WIDE R74, R185, 0x2, R6 ;  /* 0x00000002b94a7825 */ /* 0x001fe200078e0206 */
[----:B------:R-:W-:Y:S01]  /*fe40*/  PRMT R196, R108, 0x7610, R196 ;  /* 0x000076106cc47816 */ /* 0x000fe200000000c4 */
[----:B------:R-:W0:Y:S01]  /*fe50*/  LDCU UR49, c[0x0][0x398] ;  /* 0x00007300ff3177ac */ /* 0x000e220008000800 */
[----:B------:R-:W3:Y:S01]  /*fe60*/  LDL.LU R108, [R1+0x290] ;  /* 0x00029000016c7983 */ /* 0x000ee20000300800 */
[----:B-1----:R-:W-:Y:S01]  /*fe70*/  IMAD.WIDE R8, R131, 0x2, R4 ;  /* 0x0000000283087825 */ /* 0x002fe200078e0204 */
[----:B------:R-:W-:Y:S01]  /*fe80*/  PRMT R197, R107, 0x7610, R197 ;  /* 0x000076106bc57816 */ /* 0x000fe200000000c5 */
[----:B------:R-:W1:Y:S01]  /*fe90*/  LDCU UR22, c[0x0][0x39c] ;  /* 0x00007380ff1677ac */ /* 0x000e620008000800 */
[----:B------:R-:W3:Y:S01]  /*fea0*/  LDL.LU R107, [R1+0x28c] ;  /* 0x00028c00016b7983 */ /* 0x000ee20000300800 */
[----:B------:R-:W-:-:S03]  /*feb0*/  VIADD R186, R0, 0x60 ;  /* 0x0000006000ba7836 */ /* 0x000fc60000000000 */
[----:B------:R-:W-:Y:S04]  /*fec0*/  @P2 STG.E.U16 desc[UR20][R8.64], R189 ;  /* 0x000000bd08002986 */ /* 0x000fe8000c101514 */
[----:B------:R0:W-:Y:S01]  /*fed0*/  @P4 STG.E.U16 desc[UR20][R74.64], R198 ;  /* 0x000000c64a004986 */ /* 0x0001e2000c101514 */
[----:B------:R-:W-:Y:S01]  /*fee0*/  ISETP.LT.AND P4, PT, R2, UR74, !P1 ;  /* 0x0000004a02007c0c */ /* 0x000fe2000cf81270 */
[----:B------:R-:W-:Y:S01]  /*fef0*/  VIADD R131, R185, UR18 ;  /* 0x00000012b9837c36 */ /* 0x000fe20008000000 */
[----:B------:R-:W-:Y:S02]  /*ff00*/  ISETP.GE.AND P5, PT, R186, UR14, PT ;  /* 0x0000000eba007c0c */ /* 0x000fe4000bfa6270 */
[----:B------:R-:W-:Y:S01]  /*ff10*/  ISETP.LT.AND P1, PT, R3, UR64, !P1 ;  /* 0x0000004003007c0c */ /* 0x000fe2000cf21270 */
[----:B0-----:R-:W-:Y:S01]  /*ff20*/  IMAD.WIDE R74, R185, 0x2, R4 ;  /* 0x00000002b94a7825 */ /* 0x001fe200078e0204 */
[----:B------:R-:W-:Y:S01]  /*ff30*/  PRMT R189, R110, 0x7610, R189 ;  /* 0x000076106ebd7816 */ /* 0x000fe200000000bd */
[----:B------:R-:W0:Y:S01]  /*ff40*/  LDCU UR14, c[0x0][0x39c] ;  /* 0x00007380ff0e77ac */ /* 0x000e220008000800 */
[----:B------:R-:W3:Y:S01]  /*ff50*/  LDL.LU R110, [R1+0x288] ;  /* 0x00028800016e7983 */ /* 0x000ee20000300800 */
[----:B------:R-:W-:Y:S01]  /*ff60*/  IMAD.WIDE R8, R131, 0x2, R6 ;  /* 0x0000000283087825 */ /* 0x000fe200078e0206 */
[----:B------:R-:W-:Y:S01]  /*ff70*/  PRMT R198, R109, 0x7610, R198 ;  /* 0x000076106dc67816 */ /* 0x000fe200000000c6 */
[----:B------:R-:W0:Y:S01]  /*ff80*/  LDCU UR64, c[0x0][0x39c] ;  /* 0x00007380ff4077ac */ /* 0x000e220008000800 */
[----:B------:R1:W-:Y:S01]  /*ff90*/  @P3 STG.E.U16 desc[UR20][R74.64], R196 ;  /* 0x000000c44a003986 */ /* 0x0003e2000c101514 */
[----:B------:R-:W-:Y:S01]  /*ffa0*/  ISETP.LT.AND P3, PT, R2, UR40, !P5 ;  /* 0x0000002802007c0c */ /* 0x000fe2000ef61270 */
[----:B------:R-:W-:-:S02]  /*ffb0*/  VIADD R185, R131, UR18 ;  /* 0x0000001283b97c36 */ /* 0x000fc40008000000 */
[----:B------:R-:W-:Y:S01]  /*ffc0*/  VIADD R186, R0, 0x61 ;  /* 0x0000006100ba7836 */ /* 0x000fe20000000000 */
[----:B------:R0:W-:Y:S01]  /*ffd0*/  @P4 STG.E.U16 desc[UR20][R8.64], R197 ;  /* 0x000000c508004986 */ /* 0x0001e2000c101514 */
[----:B------:R-:W-:Y:S01]  /*ffe0*/  ISETP.LT.AND P5, PT, R3, UR16, !P5 ;  /* 0x0000001003007c0c */ /* 0x000fe2000efa1270 */
[----:B------:R-:W2:Y:S02]  /*fff0*/  LDCU UR40, c[0x0][0x39c] ;  /* 0x00007380ff2877ac */ /* 0x000ea40008000800 */
[----:B------:R-:W4:Y:S01]  /*10000*/  LDL.LU R109, [R1+0x284] ;  /* 0x00028400016d7983 */ /* 0x000f220000300800 */
[----:B------:R-:W-:Y:S01]  /*10010*/  ISETP.GE.AND P0, PT, R186, UR35, PT ;  /* 0x00000023ba007c0c */ /* 0x000fe2000bf06270 */
[----:B-1----:R-:W-:Y:S01]  /*10020*/  IMAD.WIDE R74, R185, 0x2, R6 ;  /* 0x00000002b94a7825 */ /* 0x002fe200078e0206 */
[----:B------:R-:W-:Y:S01]  /*10030*/  PRMT R196, R112, 0x7610, R196 ;  /* 0x0000761070c47816 */ /* 0x000fe200000000c4 */
[----:B------:R-:W1:Y:S01]  /*10040*/  LDCU UR35, c[0x0][0x39c] ;  /* 0x00007380ff2377ac */ /* 0x000e620008000800 */
[----:B------:R-:W4:Y:S01]  /*10050*/  LDL.LU R112, [R1+0x280] ;  /* 0x0002800001707983 */ /* 0x000f220000300800 */
[----:B0-----:R-:W-:Y:S01]  /*10060*/  IMAD.WIDE R8, R131, 0x2, R4 ;  /* 0x0000000283087825 */ /* 0x001fe200078e0204 */
[----:B------:R-:W-:Y:S01]  /*10070*/  PRMT R197, R111, 0x7610, R197 ;  /* 0x000076106fc57816 */ /* 0x000fe200000000c5 */
[----:B------:R-:W0:Y:S01]  /*10080*/  LDCU UR16, c[0x0][0x398] ;  /* 0x00007300ff1077ac */ /* 0x000e220008000800 */
[----:B------:R-:W4:Y:S01]  /*10090*/  LDL.LU R111, [R1+0x27c] ;  /* 0x00027c00016f7983 */ /* 0x000f220000300800 */
        /* <DEDUP_REMOVED lines=10> */
[----:B------:R-:W4:Y:S01]  /*10140*/  LDL.LU R114, [R1+0x278] ;  /* 0x0002780001727983 */ /* 0x000f220000300800 */
[----:B------:R-:W-:Y:S01]  /*10150*/  PRMT R198, R113, 0x7610, R198 ;  /* 0x0000761071c67816 */ /* 0x000fe200000000c6 */
[----:B------:R-:W-:-:S02]  /*10160*/  IMAD.WIDE R8, R131, 0x2, R6 ;  /* 0x0000000283087825 */ /* 0x000fc400078e0206 */
[----:B------:R1:W-:Y:S01]  /*10170*/  @P5 STG.E.U16 desc[UR20][R74.64], R196 ;  /* 0x000000c44a005986 */ /* 0x0003e2000c101514 */
[----:B------:R-:W-:-:S03]  /*10180*/  ISETP.LT.AND P5, PT, R2, UR76, !P6 ;  /* 0x0000004c02007c0c */ /* 0x000fc6000f7a1270 */
[----:B------:R-:W4:Y:S01]  /*10190*/  LDL.LU R113, [R1+0x274] ;  /* 0x0002740001717983 */ /* 0x000f220000300800 */
[----:B------:R-:W-:Y:S02]  /*101a0*/  VIADD R185, R131, UR18 ;  /* 0x0000001283b97c36 */ /* 0x000fe40008000000 */
[----:B------:R-:W-:Y:S01]  /*101b0*/  VIADD R186, R0, 0x63 ;  /* 0x0000006300ba7836 */ /* 0x000fe20000000000 */
[----:B------:R0:W-:Y:S01]  /*101c0*/  @P3 STG.E.U16 desc[UR20][R8.64], R197 ;  /* 0x000000c508003986 */ /* 0x0001e2000c101514 */
[----:B------:R-:W-:Y:S01]  /*101d0*/  ISETP.LT.AND P6, PT, R3, UR6, !P6 ;  /* 0x0000000603007c0c */ /* 0x000fe2000f7c1270 */
[----:B------:R-:W2:Y:S01]  /*101e0*/  LDCU UR6, c[0x0][0x398] ;  /* 0x00007300ff0677ac */ /* 0x000ea20008000800 */
[----:B-1----:R-:W-:Y:S01]  /*101f0*/  IMAD.WIDE R74, R185, 0x2, R6 ;  /* 0x00000002b94a7825 */ /* 0x002fe200078e0206 */
[----:B------:R-:W-:Y:S01]  /*10200*/  ISETP.GE.AND P2, PT, R186, UR63, PT ;  /* 0x0000003fba007c0c */ /* 0x000fe2000bf46270 */
[----:B------:R-:W1:Y:S02]  /*10210*/  LDCU UR63, c[0x0][0x398] ;  /* 0x00007300ff3f77ac */ /* 0x000e640008000800 */
[----:B0-----:R-:W-:Y:S01]  /*10220*/  IMAD.WIDE R8, R131, 0x2, R4 ;  /* 0x0000000283087825 */ /* 0x001fe200078e0204 */
[----:B------:R-:W-:-:S02]  /*10230*/  PRMT R196, R116, 0x7610, R196 ;  /* 0x0000761074c47816 */ /* 0x000fc400000000c4 */
[----:B------:R-:W4:Y:S01]  /*10240*/  LDL.LU R116, [R1+0x270] ;  /* 0x0002700001747983 */ /* 0x000f220000300800 */
[----:B------:R-:W-:Y:S01]  /*10250*/  VIADD R186, R0, 0x64 ;  /* 0x0000006400ba7836 */ /* 0x000fe20000000000 */
[----:B------:R-:W-:Y:S02]  /*10260*/  PRMT R197, R115, 0x7610, R197 ;  /* 0x0000761073c57816 */ /* 0x000fe400000000c5 */
[----:B------:R-:W-:Y:S04]  /*10270*/  @P0 STG.E.U16 desc[UR20][R8.64], R189 ;  /* 0x000000bd08000986 */ /* 0x000fe8000c101514 */
[----:B------:R0:W-:Y:S01]  /*10280*/  @P5 STG.E.U16 desc[UR20][R74.64], R198 ;  /* 0x000000c64a005986 */ /* 0x0001e2000c101514 */
[----:B------:R-:W-:Y:S01]  /*10290*/  ISETP.LT.AND P5, PT, R2, UR56, !P2 ;  /* 0x0000003802007c0c */ /* 0x000fe2000d7a1270 */
[----:B------:R-:W-:-:S02]  /*102a0*/  VIADD R131, R185, UR18 ;  /* 0x00000012b9837c36 */ /* 0x000fc40008000000 */
[----:B------:R-:W4:Y:S01]  /*102b0*/  LDL.LU R115, [R1+0x26c] ;  /* 0x00026c0001737983 */ /* 0x000f220000300800 */
[----:B------:R-:W-:Y:S01]  /*102c0*/  ISETP.GE.AND P4, PT, R186, UR38, PT ;  /* 0x00000026ba007c0c */ /* 0x000fe2000bf86270 */
[----:B------:R-:W1:Y:S01]  /*102d0*/  LDCU UR56, c[0x0][0x39c] ;  /* 0x00007380ff3877ac */ /* 0x000e620008000800 */
[----:B------:R-:W-:Y:S01]  /*102e0*/  ISETP.LT.AND P2, PT, R3, UR72, !P2 ;  /* 0x0000004803007c0c */ /* 0x000fe2000d741270 */
[----:B0-----:R-:W-:Y:S01]  /*102f0*/  IMAD.WIDE R74, R185, 0x2, R4 ;  /* 0x00000002b94a7825 */ /* 0x001fe200078e0204 */
[----:B------:R-:W-:Y:S01]  /*10300*/  PRMT R189, R118, 0x7610, R189 ;  /* 0x0000761076bd7816 */ /* 0x000fe200000000bd */
[----:B------:R-:W0:Y:S01]  /*10310*/  LDCU UR38, c[0x0][0x398] ;  /* 0x00007300ff2677ac */ /* 0x000e220008000800 */
[----:B------:R-:W4:Y:S01]  /*10320*/  LDL.LU R118, [R1+0x268] ;  /* 0x0002680001767983 */ /* 0x000f220000300800 */
[----:B------:R-:W-:Y:S01]  /*10330*/  PRMT R198, R117, 0x7610, R198 ;  /* 0x0000761075c67816 */ /* 0x000fe200000000c6 */
[C---:B------:R-:W-:Y:S02]  /*10340*/  IMAD.WIDE R8, R131.reuse, 0x2, R6 ;  /* 0x0000000283087825 */ /* 0x040fe400078e0206 */
[----:B------:R1:W-:Y:S01]  /*10350*/  @P6 STG.E.U16 desc[UR20][R74.64], R196 ;  /* 0x000000c44a006986 */ /* 0x0003e2000c101514 */
[----:B------:R-:W-:Y:S01]  /*10360*/  ISETP.LT.AND P6, PT, R2, UR62, !P4 ;  /* 0x0000003e02007c0c */ /* 0x000fe2000e7c1270 */
[----:B------:R-:W-:-:S02]  /*10370*/  VIADD R185, R131, UR18 ;  /* 0x0000001283b97c36 */ /* 0x000fc40008000000 */
[----:B------:R-:W5:Y:S01]  /*10380*/  LDL.LU R117, [R1+0x264] ;  /* 0x0002640001757983 */ /* 0x000f620000300800 */
[----:B------:R-:W-:-:S03]  /*10390*/  VIADD R186, R0, 0x65 ;  /* 0x0000006500ba7836 */ /* 0x000fc60000000000 */
[----:B------:R0:W-:Y:S01]  /*103a0*/  @P5 STG.E.U16 desc[UR20][R8.64], R197 ;  /* 0x000000c508005986 */ /* 0x0001e2000c101514 */
[----:B------:R-:W2:Y:S01]  /*103b0*/  LDCU UR62, c[0x0][0x398] ;  /* 0x00007300ff3e77ac */ /* 0x000ea20008000800 */
[----:B------:R-:W-:Y:S01]  /*103c0*/  ISETP.GE.AND P1, PT, R186, UR28, PT ;  /* 0x0000001cba007c0c */ /* 0x000fe2000bf26270 */
[----:B-1----:R-:W-:Y:S01]  /*103d0*/  IMAD.WIDE R74, R185, 0x2, R6 ;  /* 0x00000002b94a7825 */ /* 0x002fe200078e0206 */
[----:B------:R-:W-:Y:S01]  /*103e0*/  PRMT R196, R120, 0x7610, R196 ;  /* 0x0000761078c47816 */ /* 0x000fe200000000c4 */
[----:B------:R-:W1:Y:S01]  /*103f0*/  LDCU UR28, c[0x0][0x398] ;  /* 0x00007300ff1c77ac */ /* 0x000e620008000800 */
[----:B------:R-:W-:Y:S01]  /*10400*/  ISETP.LT.AND P4, PT, R3, UR44, !P4 ;  /* 0x0000002c03007c0c */ /* 0x000fe2000e781270 */
[----:B------:R-:W5:Y:S01]  /*10410*/  LDL.LU R120, [R1+0x260] ;  /* 0x0002600001787983 */ /* 0x000f620000300800 */
[----:B0-----:R-:W-:Y:S01]  /*10420*/  IMAD.WIDE R8, R131, 0x2, R4 ;  /* 0x0000000283087825 */ /* 0x001fe200078e0204 */
[----:B------:R-:W-:Y:S01]  /*10430*/  PRMT R197, R119, 0x7610, R197 ;  /* 0x0000761077c57816 */ /* 0x000fe200000000c5 */
[----:B------:R-:W0:Y:S01]  /*10440*/  LDCU UR44, c[0x0][0x39c] ;  /* 0x00007380ff2c77ac */ /* 0x000e220008000800 */
[----:B------:R-:W5:Y:S04]  /*10450*/  LDL.LU R119, [R1+0x25c] ;  /* 0x00025c0001777983 */ /* 0x000f680000300800 */
[----:B------:R1:W-:Y:S04]  /*10460*/  @P2 STG.E.U16 desc[UR20][R8.64], R189 ;  /* 0x000000bd08002986 */ /* 0x0003e8000c101514 */
[----:B------:R0:W-:Y:S01]  /*10470*/  @P6 STG.E.U16 desc[UR20][R74.64], R198 ;  /* 0x000000c64a006986 */ /* 0x0001e2000c101514 */
[----:B------:R-:W-:Y:S01]  /*10480*/  ISETP.LT.AND P6, PT, R2, UR47, !P1 ;  /* 0x0000002f02007c0c */ /* 0x000fe2000cfc1270 */
[----:B------:R-:W-:Y:S01]  /*10490*/  VIADD R131, R185, UR18 ;  /* 0x00000012b9837c36 */ /* 0x000fe20008000000 */
[----:B------:R-:W2:Y:S01]  /*104a0*/  LDCU UR47, c[0x0][0x398] ;  /* 0x00007300ff2f77ac */ /* 0x000ea20008000800 */
[----:B-1----:R-:W-:-:S02]  /*104b0*/  PRMT R189, R122, 0x7610, R189 ;  /* 0x000076107abd7816 */ /* 0x002fc400000000bd */
[----:B------:R-:W5:Y:S01]  /*104c0*/  LDL.LU R122, [R1+0x258] ;  /* 0x00025800017a7983 */ /* 0x000f620000300800 */
[----:B0-----:R-:W-:Y:S01]  /*104d0*/  PRMT R198, R121, 0x7610, R198 ;  /* 0x0000761079c67816 */ /* 0x001fe200000000c6 */
[----:B------:R-:W-:Y:S02]  /*104e0*/  IMAD.WIDE R74, R185, 0x2, R4 ;  /* 0x00000002b94a7825 */ /* 0x000fe400078e0204 */
[----:B------:R-:W5:Y:S02]  /*104f0*/  LDL.LU R121, [R1+0x254] ;  /* 0x0002540001797983 */ /* 0x000f640000300800 */
[----:B------:R-:W-:Y:S02]  /*10500*/  IMAD.WIDE R8, R131, 0x2, R6 ;  /* 0x0000000283087825 */ /* 0x000fe400078e0206 */
[----:B------:R0:W-:Y:S04]  /*10510*/  @P4 STG.E.U16 desc[UR20][R74.64], R196 ;  /* 0x000000c44a004986 */ /* 0x0001e8000c101514 */
[----:B------:R1:W-:Y:S01]  /*10520*/  @P6 STG.E.U16 desc[UR20][R8.64], R197 ;  /* 0x000000c508006986 */ /* 0x0003e2000c101514 */
[----:B0-----:R-:W-:-:S03]  /*10530*/  PRMT R196, R124, 0x7610, R196 ;  /* 0x000076107cc47816 */ /* 0x001fc600000000c4 */
[----:B------:R-:W5:Y:S01]  /*10540*/  LDL.LU R124, [R1+0x250] ;  /* 0x00025000017c7983 */ /* 0x000f620000300800 */
[----:B-1----:R-:W-:-:S03]  /*10550*/  PRMT R197, R123, 0x7610, R197 ;  /* 0x000076107bc57816 */ /* 0x002fc600000000c5 */
[----:B------:R-:W5:Y:S01]  /*10560*/  LDL.LU R123, [R1+0x24c] ;  /* 0x00024c00017b7983 */ /* 0x000f620000300800 */
[----:B------:R-:W-:Y:S01]  /*10570*/  VIADD R186, R0, 0x66 ;  /* 0x0000006600ba7836 */ /* 0x000fe20000000000 */
[----:B--2---:R-:W-:-:S04]  /*10580*/  ISETP.LT.AND P1, PT, R3, UR71, !P1 ;  /* 0x0000004703007c0c */ /* 0x004fc8000cf21270 */
[----:B------:R-:W-:Y:S01]  /*10590*/  ISETP.GE.AND P3, PT, R186, UR43, PT ;  /* 0x0000002bba007c0c */ /* 0x000fe2000bf66270 */
[----:B------:R-:W-:Y:S01]  /*105a0*/  VIADD R185, R131, UR18 ;  /* 0x0000001283b97c36 */ /* 0x000fe20008000000 */
[----:B------:R-:W0:Y:S02]  /*105b0*/  LDCU UR43, c[0x0][0x39c] ;  /* 0x00007380ff2b77ac */ /* 0x000e240008000800 */
[----:B------:R-:W-:Y:S01]  /*105c0*/  ISETP.LT.AND P4, PT, R2, UR37, !P3 ;  /* 0x0000002502007c0c */ /* 0x000fe2000df81270 */
[----:B------:R-:W-:Y:S01]  /*105d0*/  VIADD R186, R0, 0x67 ;  /* 0x0000006700ba7836 */ /* 0x000fe20000000000 */
[----:B------:R-:W-:Y:S01]  /*105e0*/  ISETP.LT.AND P3, PT, R3, UR39, !P3 ;  /* 0x0000002703007c0c */ /* 0x000fe2000df61270 */
[----:B------:R-:W-:Y:S01]  /*105f0*/  IMAD.WIDE R8, R131, 0x2, R4 ;  /* 0x0000000283087825 */ /* 0x000fe200078e0204 */
[----:B------:R-:W1:Y:S03]  /*10600*/  LDCU UR37, c[0x0][0x39c] ;  /* 0x00007380ff2577ac */ /* 0x000e660008000800 */
[----:B------:R-:W-:Y:S01]  /*10610*/  IMAD.WIDE R74, R185, 0x2, R6 ;  /* 0x00000002b94a7825 */ /* 0x000fe200078e0206 */
[----:B------:R-:W-:Y:S01]  /*10620*/  ISETP.GE.AND P0, PT, R186, UR4, PT ;  /* 0x00000004ba007c0c */ /* 0x000fe2000bf06270 */
[----:B------:R2:W-:Y:S01]  /*10630*/  @P1 STG.E.U16 desc[UR20][R8.64], R189 ;  /* 0x000000bd08001986 */ /* 0x0005e2000c101514 */
[----:B------:R-:W0:Y:S01]  /*10640*/  LDCU UR4, c[0x0][0x398] ;  /* 0x00007300ff0477ac */ /* 0x000e220008000800 */
[----:B------:R-:W-:-:S02]  /*10650*/  VIADD R186, R0, 0x68 ;  /* 0x0000006800ba7836 */ /* 0x000fc40000000000 */
[----:B------:R0:W-:Y:S01]  /*10660*/  @P4 STG.E.U16 desc[UR20][R74.64], R198 ;  /* 0x000000c64a004986 */ /* 0x0001e2000c101514 */
[----:B------:R-:W-:Y:S01]  /*10670*/  ISETP.LT.AND P4, PT, R2, UR12, !P0 ;  /* 0x0000000c02007c0c */ /* 0x000fe2000c781270 */
[C---:B------:R-:W-:Y:S01]  /*10680*/  VIADD R131, R185.reuse, UR18 ;  /* 0x00000012b9837c36 */ /* 0x040fe20008000000 */
[----:B------:R-:W-:Y:S01]  /*10690*/  ISETP.GE.AND P5, PT, R186, UR34, PT ;  /* 0x00000022ba007c0c */ /* 0x000fe2000bfa6270 */
[----:B------:R-:W1:Y:S01]  /*106a0*/  LDCU UR12, c[0x0][0x39c] ;  /* 0x00007380ff0c77ac */ /* 0x000e620008000800 */
[----:B--2---:R-:W-:Y:S01]  /*106b0*/  IMAD.WIDE R8, R185, 0x2, R4 ;  /* 0x00000002b9087825 */ /* 0x004fe200078e0204 */
[----:B------:R-:W-:Y:S01]  /*106c0*/  ISETP.LT.AND P0, PT, R3, UR70, !P0 ;  /* 0x0000004603007c0c */ /* 0x000fe2000c701270 */
[----:B------:R-:W2:Y:S03]  /*106d0*/  LDCU UR34, c[0x0][0x398] ;  /* 0x00007300ff2277ac */ /* 0x000ea60008000800 */
[----:B------:R1:W-:Y:S01]  /*106e0*/  @P3 STG.E.U16 desc[UR20][R8.64], R196 ;  /* 0x000000c408003986 */ /* 0x0003e2000c101514 */
[----:B------:R-:W-:Y:S01]  /*106f0*/  ISETP.LT.AND P3, PT, R2, UR53, !P5 ;  /* 0x0000003502007c0c */ /* 0x000fe2000ef61270 */
[----:B0-----:R-:W-:Y:S01]  /*10700*/  IMAD.WIDE R74, R131, 0x2, R6 ;  /* 0x00000002834a7825 */ /* 0x001fe200078e0206 */
[----:B------:R-:W-:Y:S01]  /*10710*/  ISETP.LT.AND P5, PT, R3, UR54, !P5 ;  /* 0x0000003603007c0c */ /* 0x000fe2000efa1270 */
[----:B------:R-:W0:Y:S02]  /*10720*/  LDCU UR39, c[0x0][0x398] ;  /* 0x00007300ff2777ac */ /* 0x000e240008000800 */
[----:B------:R-:W-:-:S02]  /*10730*/  VIADD R185, R131, UR18 ;  /* 0x0000001283b97c36 */ /* 0x000fc40008000000 */
[----:B------:R-:W-:Y:S01]  /*10740*/  VIADD R186, R0, 0x69 ;  /* 0x0000006900ba7836 */ /* 0x000fe20000000000 */
[----:B------:R2:W-:Y:S01]  /*10750*/  @P4 STG.E.U16 desc[UR20][R74.64], R197 ;  /* 0x000000c54a004986 */ /* 0x0005e2000c101514 */
[----:B------:R-:W-:Y:S01]  /*10760*/  PRMT R189, R76, 0x7610, R189 ;  /* 0x000076104cbd7816 */ /* 0x000fe200000000bd */
[----:B------:R-:W0:Y:S01]  /*10770*/  LDCU UR53, c[0x0][0x398] ;  /* 0x00007300ff3577ac */ /* 0x000e220008000800 */
[----:B-1----:R-:W-:Y:S01]  /*10780*/  IMAD.WIDE R8, R131, 0x2, R4 ;  /* 0x0000000283087825 */ /* 0x002fe200078e0204 */
[----:B------:R-:W-:Y:S01]  /*10790*/  PRMT R198, R77, 0x7610, R198 ;  /* 0x000076104dc67816 */ /* 0x000fe200000000c6 */
[----:B------:R-:W5:Y:S01]  /*107a0*/  LDL.LU R76, [R1+0x248] ;  /* 0x00024800014c7983 */ /* 0x000f620000300800 */
[----:B------:R-:W-:Y:S01]  /*107b0*/  ISETP.GE.AND P2, PT, R186, UR48, PT ;  /* 0x00000030ba007c0c */ /* 0x000fe2000bf46270 */
[----:B------:R-:W-:Y:S01]  /*107c0*/  VIADD R186, R0, 0x6a ;  /* 0x0000006a00ba7836 */ /* 0x000fe20000000000 */
[----:B------:R-:W-:Y:S01]  /*107d0*/  PRMT R196, R78, 0x7610, R196 ;  /* 0x000076104ec47816 */ /* 0x000fe200000000c4 */
[----:B------:R-:W1:Y:S01]  /*107e0*/  LDCU UR54, c[0x0][0x398] ;  /* 0x00007300ff3677ac */ /* 0x000e620008000800 */
[C---:B--2---:R-:W-:Y:S01]  /*107f0*/  IMAD.WIDE R74, R185.reuse, 0x2, R6 ;  /* 0x00000002b94a7825 */ /* 0x044fe200078e0206 */
[----:B------:R2:W-:Y:S01]  /*10800*/  @P0 STG.E.U16 desc[UR20][R8.64], R189 ;  /* 0x000000bd08000986 */ /* 0x0005e2000c101514 */
[----:B------:R-:W-:Y:S01]  /*10810*/  ISETP.GE.AND P6, PT, R186, UR10, PT ;  /* 0x0000000aba007c0c */ /* 0x000fe2000bfc6270 */
[----:B------:R-:W0:Y:S02]  /*10820*/  LDCU UR48, c[0x0][0x398] ;  /* 0x00007300ff3077ac */ /* 0x000e240008000800 */
[----:B------:R1:W-:Y:S01]  /*10830*/  @P3 STG.E.U16 desc[UR20][R74.64], R198 ;  /* 0x000000c64a003986 */ /* 0x0003e2000c101514 */
[----:B------:R-:W-:Y:S01]  /*10840*/  ISETP.LT.AND P3, PT, R2, UR60, !P2 ;  /* 0x0000003c02007c0c */ /* 0x000fe2000d761270 */
[----:B------:R-:W-:Y:S01]  /*10850*/  VIADD R131, R185, UR18 ;  /* 0x00000012b9837c36 */ /* 0x000fe20008000000 */
[----:B------:R-:W-:Y:S01]  /*10860*/  ISETP.LT.AND P2, PT, R3, UR69, !P2 ;  /* 0x0000004503007c0c */ /* 0x000fe2000d741270 */
[----:B------:R-:W5:Y:S01]  /*10870*/  LDL.LU R77, [R1+0x244] ;  /* 0x00024400014d7983 */ /* 0x000f620000300800 */
[----:B--2---:R-:W-:Y:S01]  /*10880*/  IMAD.WIDE R8, R185, 0x2, R4 ;  /* 0x00000002b9087825 */ /* 0x004fe200078e0204 */
[----:B------:R-:W-:Y:S01]  /*10890*/  PRMT R197, R79, 0x7610, R197 ;  /* 0x000076104fc57816 */ /* 0x000fe200000000c5 */
[----:B------:R-:W2:Y:S01]  /*108a0*/  LDCU UR10, c[0x0][0x398] ;  /* 0x00007300ff0a77ac */ /* 0x000ea20008000800 */
[----:B------:R-:W-:Y:S01]  /*108b0*/  PRMT R189, R80, 0x7610, R189 ;  /* 0x0000761050bd7816 */ /* 0x000fe200000000bd */
[C---:B-1----:R-:W-:Y:S01]  /*108c0*/  IMAD.WIDE R74, R131.reuse, 0x2, R6 ;  /* 0x00000002834a7825 */ /* 0x042fe200078e0206 */
[----:B------:R1:W-:Y:S01]  /*108d0*/  @P5 STG.E.U16 desc[UR20][R8.64], R196 ;  /* 0x000000c408005986 */ /* 0x0003e2000c101514 */
[----:B------:R-:W-:Y:S01]  /*108e0*/  ISETP.LT.AND P5, PT, R2, UR8, !P6 ;  /* 0x0000000802007c0c */ /* 0x000fe2000f7a1270 */
[----:B------:R-:W0:Y:S01]  /*108f0*/  LDCU UR60, c[0x0][0x398] ;  /* 0x00007300ff3c77ac */ /* 0x000e220008000800 */
[----:B------:R-:W-:Y:S01]  /*10900*/  VIADD R185, R131, UR18 ;  /* 0x0000001283b97c36 */ /* 0x000fe20008000000 */
[----:B------:R-:W-:Y:S01]  /*10910*/  ISETP.LT.AND P6, PT, R3, UR61, !P6 ;  /* 0x0000003d03007c0c */ /* 0x000fe2000f7c1270 */
[----:B------:R-:W-:Y:S01]  /*10920*/  VIADD R186, R0, 0x6b ;  /* 0x0000006b00ba7836 */ /* 0x000fe20000000000 */
[----:B------:R2:W-:Y:S01]  /*10930*/  @P3 STG.E.U16 desc[UR20][R74.64], R197 ;  /* 0x000000c54a003986 */ /* 0x0005e2000c101514 */
[----:B------:R-:W-:Y:S01]  /*10940*/  PRMT R198, R81, 0x7610, R198 ;  /* 0x0000761051c67816 */ /* 0x000fe200000000c6 */
[----:B------:R-:W0:Y:S02]  /*10950*/  LDCU UR8, c[0x0][0x398] ;  /* 0x00007300ff0877ac */ /* 0x000e240008000800 */
[----:B------:R-:W5:Y:S01]  /*10960*/  LDL.LU R78, [R1+0x240] ;  /* 0x00024000014e7983 */ /* 0x000f620000300800 */
[----:B-1----:R-:W-:Y:S01]  /*10970*/  IMAD.WIDE R8, R131, 0x2, R4 ;  /* 0x0000000283087825 */ /* 0x002fe200078e0204 */
[----:B------:R-:W-:Y:S01]  /*10980*/  ISETP.GE.AND P1, PT, R186, UR52, PT ;  /* 0x00000034ba007c0c */ /* 0x000fe2000bf26270 */
[----:B------:R-:W1:Y:S01]  /*10990*/  LDCU UR52, c[0x0][0x398] ;  /* 0x00007300ff3477ac */ /* 0x000e620008000800 */
[----:B------:R-:W-:Y:S01]  /*109a0*/  PRMT R196, R82, 0x7610, R196 ;  /* 0x0000761052c47816 */ /* 0x000fe200000000c4 */
[C---:B--2---:R-:W-:Y:S01]  /*109b0*/  IMAD.WIDE R74, R185.reuse, 0x2, R6 ;  /* 0x00000002b94a7825 */ /* 0x044fe200078e0206 */
[----:B------:R2:W-:Y:S01]  /*109c0*/  @P2 STG.E.U16 desc[UR20][R8.64], R189 ;  /* 0x000000bd08002986 */ /* 0x0005e2000c101514 */
[----:B------:R-:W0:Y:S02]  /*109d0*/  LDCU UR61, c[0x0][0x39c] ;  /* 0x00007380ff3d77ac */ /* 0x000e240008000800 */
[----:B------:R-:W-:Y:S01]  /*109e0*/  VIADD R186, R0, 0x6c ;  /* 0x0000006c00ba7836 */ /* 0x000fe20000000000 */
[----:B------:R1:W-:Y:S01]  /*109f0*/  @P5 STG.E.U16 desc[UR20][R74.64], R198 ;  /* 0x000000c64a005986 */ /* 0x0003e2000c101514 */
[----:B------:R-:W-:Y:S01]  /*10a00*/  ISETP.LT.AND P5, PT, R2, UR29, !P1 ;  /* 0x0000001d02007c0c */ /* 0x000fe2000cfa1270 */
[----:B------:R-:W-:-:S02]  /*10a10*/  VIADD R131, R185, UR18 ;  /* 0x00000012b9837c36 */ /* 0x000fc40008000000 */
[----:B------:R-:W-:Y:S01]  /*10a20*/  ISETP.GE.AND P4, PT, R186, UR59, PT ;  /* 0x0000003bba007c0c */ /* 0x000fe2000bf86270 */
[----:B------:R-:W0:Y:S01]  /*10a30*/  LDCU UR29, c[0x0][0x398] ;  /* 0x00007300ff1d77ac */ /* 0x000e220008000800 */
[----:B------:R-:W-:Y:S01]  /*10a40*/  PRMT R197, R83, 0x7610, R197 ;  /* 0x0000761053c57816 */ /* 0x000fe200000000c5 */
[----:B------:R-:W5:Y:S01]  /*10a50*/  LDL.LU R79, [R1+0x23c] ;  /* 0x00023c00014f7983 */ /* 0x000f620000300800 */
[----:B--2---:R-:W-:Y:S01]  /*10a60*/  IMAD.WIDE R8, R185, 0x2, R4 ;  /* 0x00000002b9087825 */ /* 0x004fe200078e0204 */
[----:B------:R-:W-:Y:S01]  /*10a70*/  ISETP.LT.AND P1, PT, R3, UR68, !P1 ;  /* 0x0000004403007c0c */ /* 0x000fe2000cf21270 */
        /* <DEDUP_REMOVED lines=18> */
[----:B------:R2:W-:Y:S03]  /*10ba0*/  @P1 STG.E.U16 desc[UR20][R8.64], R189 ;  /* 0x000000bd08001986 */ /* 0x0005e6000c101514 */
[----:B------:R-:W-:Y:S01]  /*10bb0*/  VIADD R186, R0, 0x6e ;  /* 0x0000006e00ba7836 */ /* 0x000fe20000000000 */
[----:B------:R0:W-:Y:S01]  /*10bc0*/  @P6 STG.E.U16 desc[UR20][R74.64], R198 ;  /* 0x000000c64a006986 */ /* 0x0001e2000c101514 */
[----:B------:R-:W-:Y:S01]  /*10bd0*/  ISETP.LT.AND P6, PT, R2, UR45, !P0 ;  /* 0x0000002d02007c0c */ /* 0x000fe2000c7c1270 */
[----:B------:R-:W-:-:S02]  /*10be0*/  VIADD R131, R185, UR18 ;  /* 0x00000012b9837c36 */ /* 0x000fc40008000000 */
[----:B------:R-:W-:Y:S01]  /*10bf0*/  ISETP.GE.AND P3, PT, R186, UR42, PT ;  /* 0x0000002aba007c0c */ /* 0x000fe2000bf66270 */
[----:B------:R-:W1:Y:S01]  /*10c00*/  LDCU UR45, c[0x0][0x39c] ;  /* 0x00007380ff2d77ac */ /* 0x000e620008000800 */
[----:B---3--:R-:W-:Y:S01]  /*10c10*/  PRMT R197, R87, 0x7610, R197 ;  /* 0x0000761057c57816 */ /* 0x008fe200000000c5 */
[----:B------:R-:W3:Y:S01]  /*10c20*/  LDL.LU R81, [R1+0x234] ;  /* 0x0002340001517983 */ /* 0x000ee20000300800 */
[----:B--2---:R-:W-:Y:S01]  /*10c30*/  IMAD.WIDE R8, R185, 0x2, R4 ;  /* 0x00000002b9087825 */ /* 0x004fe200078e0204 */
[----:B------:R-:W-:Y:S01]  /*10c40*/  ISETP.LT.AND P0, PT, R3, UR50, !P0 ;  /* 0x0000003203007c0c */ /* 0x000fe2000c701270 */
[----:B------:R-:W2:Y:S01]  /*10c50*/  LDCU UR42, c[0x0][0x398] ;  /* 0x00007300ff2a77ac */ /* 0x000ea20008000800 */
[----:B------:R-:W-:Y:S01]  /*10c60*/  PRMT R189, R88, 0x7610, R189 ;  /* 0x0000761058bd7816 */ /* 0x000fe200000000bd */
[C---:B0-----:R-:W-:Y:S01]  /*10c70*/  IMAD.WIDE R74, R131.reuse, 0x2, R6 ;  /* 0x00000002834a7825 */ /* 0x041fe200078e0206 */
[----:B------:R0:W-:Y:S01]  /*10c80*/  @P4 STG.E.U16 desc[UR20][R8.64], R196 ;  /* 0x000000c408004986 */ /* 0x0001e2000c101514 */
[----:B------:R-:W-:Y:S01]  /*10c90*/  ISETP.LT.AND P4, PT, R2, UR65, !P3 ;  /* 0x0000004102007c0c */ /* 0x000fe2000df81270 */
[----:B------:R-:W1:Y:S01]  /*10ca0*/  LDCU UR50, c[0x0][0x398] ;  /* 0x00007300ff3277ac */ /* 0x000e620008000800 */
[----:B------:R-:W-:Y:S01]  /*10cb0*/  VIADD R185, R131, UR18 ;  /* 0x0000001283b97c36 */ /* 0x000fe20008000000 */
[----:B------:R-:W-:Y:S01]  /*10cc0*/  ISETP.LT.AND P3, PT, R3, UR41, !P3 ;  /* 0x0000002903007c0c */ /* 0x000fe2000df61270 */
[----:B------:R-:W-:Y:S01]  /*10cd0*/  VIADD R186, R0, 0x6f ;  /* 0x0000006f00ba7836 */ /* 0x000fe20000000000 */
[----:B------:R2:W-:Y:S01]  /*10ce0*/  @P6 STG.E.U16 desc[UR20][R74.64], R197 ;  /* 0x000000c54a006986 */ /* 0x0005e2000c101514 */
[----:B------:R-:W-:Y:S01]  /*10cf0*/  PRMT R198, R89, 0x7610, R198 ;  /* 0x0000761059c67816 */ /* 0x000fe200000000c6 */
[----:B------:R-:W1:Y:S02]  /*10d00*/  LDCU UR41, c[0x0][0x398] ;  /* 0x00007300ff2977ac */ /* 0x000e640008000800 */
[----:B------:R-:W3:Y:S01]  /*10d10*/  LDL.LU R82, [R1+0x230] ;  /* 0x0002300001527983 */ /* 0x000ee20000300800 */
[----:B0-----:R-:W-:Y:S01]  /*10d20*/  IMAD.WIDE R8, R131, 0x2, R4 ;  /* 0x0000000283087825 */ /* 0x001fe200078e0204 */
[----:B------:R-:W-:Y:S01]  /*10d30*/  ISETP.GE.AND P2, PT, R186, UR36, PT ;  /* 0x00000024ba007c0c */ /* 0x000fe2000bf46270 */
[----:B------:R-:W0:Y:S01]  /*10d40*/  LDCU UR36, c[0x0][0x398] ;  /* 0x00007300ff2477ac */ /* 0x000e220008000800 */
[----:B------:R-:W-:Y:S01]  /*10d50*/  PRMT R196, R90, 0x7610, R196 ;  /* 0x000076105ac47816 */ /* 0x000fe200000000c4 */
[C---:B--2---:R-:W-:Y:S01]  /*10d60*/  IMAD.WIDE R74, R185.reuse, 0x2, R6 ;  /* 0x00000002b94a7825 */ /* 0x044fe200078e0206 */
[----:B------:R2:W-:Y:S03]  /*10d70*/  @P0 STG.E.U16 desc[UR20][R8.64], R189 ;  /* 0x000000bd08000986 */ /* 0x0005e6000c101514 */
[----:B------:R-:W-:Y:S01]  /*10d80*/  VIADD R186, R0, 0x70 ;  /* 0x0000007000ba7836 */ /* 0x000fe20000000000 */
[----:B------:R0:W-:Y:S01]  /*10d90*/  @P4 STG.E.U16 desc[UR20][R74.64], R198 ;  /* 0x000000c64a004986 */ /* 0x0001e2000c101514 */
[----:B------:R-:W-:Y:S01]  /*10da0*/  ISETP.LT.AND P4, PT, R2, UR30, !P2 ;  /* 0x0000001e02007c0c */ /* 0x000fe2000d781270 */
[----:B------:R-:W-:Y:S01]  /*10db0*/  VIADD R131, R185, UR18 ;  /* 0x00000012b9837c36 */ /* 0x000fe20008000000 */
[----:B------:R-:W-:Y:S01]  /*10dc0*/  ISETP.LT.AND P2, PT, R3, UR33, !P2 ;  /* 0x0000002103007c0c */ /* 0x000fe2000d741270 */
[----:B------:R-:W1:Y:S01]  /*10dd0*/  LDCU UR30, c[0x0][0x39c] ;  /* 0x00007380ff1e77ac */ /* 0x000e620008000800 */
[----:B------:R-:W-:Y:S01]  /*10de0*/  ISETP.GE.AND P5, PT, R186, UR24, PT ;  /* 0x00000018ba007c0c */ /* 0x000fe2000bfa6270 */
[----:B------:R-:W3:Y:S01]  /*10df0*/  LDL.LU R83, [R1+0x22c] ;  /* 0x00022c0001537983 */ /* 0x000ee20000300800 */
[----:B--2---:R-:W-:Y:S01]  /*10e00*/  IMAD.WIDE R8, R185, 0x2, R4 ;  /* 0x00000002b9087825 */ /* 0x004fe200078e0204 */
[----:B------:R-:W-:Y:S01]  /*10e10*/  PRMT R197, R91, 0x7610, R197 ;  /* 0x000076105bc57816 */ /* 0x000fe200000000c5 */
[----:B------:R-:W2:Y:S01]  /*10e20*/  LDCU UR24, c[0x0][0x398] ;  /* 0x00007300ff1877ac */ /* 0x000ea20008000800 */
[----:B------:R-:W-:Y:S01]  /*10e30*/  PRMT R189, R92, 0x7610, R189 ;  /* 0x000076105cbd7816 */ /* 0x000fe200000000bd */
[----:B------:R-:W-:Y:S01]  /*10e40*/  VIADD R186, R0, 0x71 ;  /* 0x0000007100ba7836 */ /* 0x000fe20000000000 */
[----:B------:R1:W-:Y:S01]  /*10e50*/  @P3 STG.E.U16 desc[UR20][R8.64], R196 ;  /* 0x000000c408003986 */ /* 0x0003e2000c101514 */
[----:B------:R-:W-:Y:S01]  /*10e60*/  ISETP.LT.AND P3, PT, R2, UR49, !P5 ;  /* 0x0000003102007c0c */ /* 0x000fe2000ef61270 */
[----:B0-----:R-:W-:Y:S01]  /*10e70*/  IMAD.WIDE R74, R131, 0x2, R6 ;  /* 0x00000002834a7825 */ /* 0x001fe200078e0206 */
[----:B------:R-:W-:Y:S01]  /*10e80*/  ISETP.LT.AND P5, PT, R3, UR57, !P5 ;  /* 0x0000003903007c0c */ /* 0x000fe2000efa1270 */
[----:B------:R-:W0:Y:S01]  /*10e90*/  LDCU UR49, c[0x0][0x39c] ;  /* 0x00007380ff3177ac */ /* 0x000e220008000800 */
[----:B------:R-:W-:Y:S01]  /*10ea0*/  ISETP.GE.AND P1, PT, R186, UR14, PT ;  /* 0x0000000eba007c0c */ /* 0x000fe2000bf26270 */
[----:B------:R-:W-:Y:S01]  /*10eb0*/  VIADD R185, R131, UR18 ;  /* 0x0000001283b97c36 */ /* 0x000fe20008000000 */
[----:B------:R2:W-:Y:S01]  /*10ec0*/  @P4 STG.E.U16 desc[UR20][R74.64], R197 ;  /* 0x000000c54a004986 */ /* 0x0005e2000c101514 */
[----:B------:R-:W-:Y:S01]  /*10ed0*/  VIADD R186, R0, 0x72 ;  /* 0x0000007200ba7836 */ /* 0x000fe20000000000 */
[----:B------:R-:W-:Y:S01]  /*10ee0*/  PRMT R198, R93, 0x7610, R198 ;  /* 0x000076105dc67816 */ /* 0x000fe200000000c6 */
[----:B------:R-:W0:Y:S01]  /*10ef0*/  LDCU UR14, c[0x0][0x398] ;  /* 0x00007300ff0e77ac */ /* 0x000e220008000800 */
[----:B------:R-:W3:Y:S01]  /*10f00*/  LDL.LU R84, [R1+0x228] ;  /* 0x0002280001547983 */ /* 0x000ee20000300800 */
[----:B-1----:R-:W-:Y:S01]  /*10f10*/  IMAD.WIDE R8, R131, 0x2, R4 ;  /* 0x0000000283087825 */ /* 0x002fe200078e0204 */
[----:B------:R-:W-:Y:S01]  /*10f20*/  PRMT R196, R94, 0x7610, R196 ;  /* 0x000076105ec47816 */ /* 0x000fe200000000c4 */
[----:B------:R-:W1:Y:S01]  /*10f30*/  LDCU UR33, c[0x0][0x398] ;  /* 0x00007300ff2177ac */ /* 0x000e620008000800 */
[----:B------:R-:W-:Y:S01]  /*10f40*/  ISETP.GE.AND P6, PT, R186, UR35, PT ;  /* 0x00000023ba007c0c */ /* 0x000fe2000bfc6270 */
[----:B------:R-:W3:Y:S01]  /*10f50*/  LDL.LU R85, [R1+0x224] ;  /* 0x0002240001557983 */ /* 0x000ee20000300800 */
[----:B------:R-:W0:Y:S01]  /*10f60*/  LDCU UR57, c[0x0][0x398] ;  /* 0x00007300ff3977ac */ /* 0x000e220008000800 */
[----:B--2---:R-:W-:-:S02]  /*10f70*/  IMAD.WIDE R74, R185, 0x2, R6 ;  /* 0x00000002b94a7825 */ /* 0x004fc400078e0206 */
[----:B------:R2:W-:Y:S01]  /*10f80*/  @P2 STG.E.U16 desc[UR20][R8.64], R189 ;  /* 0x000000bd08002986 */ /* 0x0005e2000c101514 */
[----:B------:R-:W-:Y:S01]  /*10f90*/  ISETP.LT.AND P2, PT, R2, UR26, !P1 ;  /* 0x0000001a02007c0c */ /* 0x000fe2000cf41270 */
[----:B------:R-:W0:Y:S01]  /*10fa0*/  LDCU UR35, c[0x0][0x39c] ;  /* 0x00007380ff2377ac */ /* 0x000e220008000800 */
[----:B------:R-:W-:Y:S01]  /*10fb0*/  VIADD R131, R185, UR18 ;  /* 0x00000012b9837c36 */ /* 0x000fe20008000000 */
[----:B------:R1:W-:Y:S01]  /*10fc0*/  @P3 STG.E.U16 desc[UR20][R74.64], R198 ;  /* 0x000000c64a003986 */ /* 0x0003e2000c101514 */
[----:B------:R-:W-:Y:S02]  /*10fd0*/  ISETP.LT.AND P1, PT, R3, UR31, !P1 ;  /* 0x0000001f03007c0c */ /* 0x000fe4000cf21270 */
[----:B------:R-:W-:Y:S01]  /*10fe0*/  PRMT R197, R95, 0x7610, R197 ;  /* 0x000076105fc57816 */ /* 0x000fe200000000c5 */
[----:B------:R-:W-:Y:S01]  /*10ff0*/  VIADD R186, R0, 0x73 ;  /* 0x0000007300ba7836 */ /* 0x000fe20000000000 */
[----:B------:R-:W0:Y:S01]  /*11000*/  LDCU UR31, c[0x0][0x39c] ;  /* 0x00007380ff1f77ac */ /* 0x000e220008000800 */
[----:B------:R-:W3:Y:S01]  /*11010*/  LDL.LU R86, [R1+0x220] ;  /* 0x0002200001567983 */ /* 0x000ee20000300800 */
[----:B--2---:R-:W-:Y:S01]  /*11020*/  IMAD.WIDE R8, R185, 0x2, R4 ;  /* 0x00000002b9087825 */ /* 0x004fe200078e0204 */
[----:B------:R-:W-:Y:S01]  /*11030*/  PRMT R189, R96, 0x7610, R189 ;  /* 0x0000761060bd7816 */ /* 0x000fe200000000bd */
[----:B------:R-:W2:Y:S02]  /*11040*/  LDCU UR26, c[0x0][0x398] ;  /* 0x00007300ff1a77ac */ /* 0x000ea40008000800 */
[C---:B-1----:R-:W-:Y:S01]  /*11050*/  IMAD.WIDE R74, R131.reuse, 0x2, R6 ;  /* 0x00000002834a7825 */ /* 0x042fe200078e0206 */
[----:B------:R1:W-:Y:S01]  /*11060*/  @P5 STG.E.U16 desc[UR20][R8.64], R196 ;  /* 0x000000c408005986 */ /* 0x0003e2000c101514 */
[----:B------:R-:W-:Y:S01]  /*11070*/  ISETP.LT.AND P5, PT, R2, UR51, !P6 ;  /* 0x0000003302007c0c */ /* 0x000fe2000f7a1270 */
[----:B------:R-:W0:Y:S01]  /*11080*/  LDCU UR51, c[0x0][0x398] ;  /* 0x00007300ff3377ac */ /* 0x000e220008000800 */
[----:B------:R-:W-:Y:S01]  /*11090*/  VIADD R185, R131, UR18 ;  /* 0x0000001283b97c36 */ /* 0x000fe20008000000 */
[----:B------:R-:W-:Y:S01]  /*110a0*/  ISETP.LT.AND P6, PT, R3, UR66, !P6 ;  /* 0x0000004203007c0c */ /* 0x000fe2000f7c1270 */
[----:B------:R2:W-:Y:S01]  /*110b0*/  @P2 STG.E.U16 desc[UR20][R74.64], R197 ;  /* 0x000000c54a002986 */ /* 0x0005e2000c101514 */
[----:B------:R-:W-:-:S02]  /*110c0*/  PRMT R198, R97, 0x7610, R198 ;  /* 0x0000761061c67816 */ /* 0x000fc400000000c6 */
[----:B------:R-:W-:Y:S01]  /*110d0*/  ISETP.GE.AND P0, PT, R186, UR22, PT ;  /* 0x00000016ba007c0c */ /* 0x000fe2000bf06270 */
[----:B------:R-:W3:Y:S01]  /*110e0*/  LDL.LU R87, [R1+0x21c] ;  /* 0x00021c0001577983 */ /* 0x000ee20000300800 */
[----:B-1----:R-:W-:Y:S01]  /*110f0*/  IMAD.WIDE R8, R131, 0x2, R4 ;  /* 0x0000000283087825 */ /* 0x002fe200078e0204 */
[----:B----4-:R-:W-:Y:S01]  /*11100*/  PRMT R196, R98, 0x7610, R196 ;  /* 0x0000761062c47816 */ /* 0x010fe200000000c4 */
[----:B------:R-:W1:Y:S01]  /*11110*/  LDCU UR22, c[0x0][0x398] ;  /* 0x00007300ff1677ac */ /* 0x000e620008000800 */
[----:B------:R-:W4:Y:S01]  /*11120*/  LDL.LU R88, [R1+0x218] ;  /* 0x0002180001587983 */ /* 0x000f220000300800 */
[----:B--2---:R-:W-:-:S03]  /*11130*/  IMAD.WIDE R74, R185, 0x2, R6 ;  /* 0x00000002b94a7825 */ /* 0x004fc600078e0206 */
[----:B------:R2:W-:Y:S01]  /*11140*/  @P1 STG.E.U16 desc[UR20][R8.64], R189 ;  /* 0x000000bd08001986 */ /* 0x0005e2000c101514 */
[----:B------:R-:W-:-:S03]  /*11150*/  VIADD R186, R0, 0x74 ;  /* 0x0000007400ba7836 */ /* 0x000fc60000000000 */
[----:B------:R0:W-:Y:S01]  /*11160*/  @P5 STG.E.U16 desc[UR20][R74.64], R198 ;  /* 0x000000c64a005986 */ /* 0x0001e2000c101514 */
[----:B------:R-:W-:Y:S02]  /*11170*/  ISETP.LT.AND P5, PT, R2, UR67, !P0 ;  /* 0x0000004302007c0c */ /* 0x000fe4000c7a1270 */
[----:B------:R-:W-:Y:S01]  /*11180*/  ISETP.GE.AND P4, PT, R186, UR40, PT ;  /* 0x00000028ba007c0c */ /* 0x000fe2000bf86270 */
[----:B------:R-:W-:Y:S01]  /*11190*/  VIADD R131, R185, UR18 ;  /* 0x00000012b9837c36 */ /* 0x000fe20008000000 */
[----:B------:R-:W-:Y:S01]  /*111a0*/  PRMT R197, R99, 0x7610, R197 ;  /* 0x0000761063c57816 */ /* 0x000fe200000000c5 */
[----:B------:R-:W4:Y:S01]  /*111b0*/  LDL.LU R89, [R1+0x214] ;  /* 0x0002140001597983 */ /* 0x000f220000300800 */
        /* <DEDUP_REMOVED lines=14> */
[----:B------:R-:W4:Y:S01]  /*112a0*/  LDL.LU R90, [R1+0x210] ;  /* 0x00021000015a7983 */ /* 0x000f220000300800 */
        /* <DEDUP_REMOVED lines=12> */
[----:B------:R-:W-:Y:S01]  /*11370*/  PRMT R197, R103, 0x7610, R197 ;  /* 0x0000761067c57816 */ /* 0x000fe200000000c5 */
[----:B------:R-:W4:Y:S01]  /*11380*/  LDL.LU R91, [R1+0x20c] ;  /* 0x00020c00015b7983 */ /* 0x000f220000300800 */
[----:B--2---:R-:W-:Y:S01]  /*11390*/  IMAD.WIDE R8, R185, 0x2, R4 ;  /* 0x00000002b9087825 */ /* 0x004fe200078e0204 */
[----:B------:R-:W-:Y:S01]  /*113a0*/  ISETP.LT.AND P3, PT, R3, UR55, !P3 ;  /* 0x0000003703007c0c */ /* 0x000fe2000df61270 */
[----:B------:R-:W2:Y:S01]  /*113b0*/  LDCU UR43, c[0x0][0x398] ;  /* 0x00007300ff2b77ac */ /* 0x000ea20008000800 */
[----:B-----5:R-:W-:Y:S01]  /*113c0*/  PRMT R189, R104, 0x7610, R189 ;  /* 0x0000761068bd7816 */ /* 0x020fe200000000bd */
[C---:B0-----:R-:W-:Y:S01]  /*113d0*/  IMAD.WIDE R74, R131.reuse, 0x2, R6 ;  /* 0x00000002834a7825 */ /* 0x041fe200078e0206 */
[----:B------:R0:W-:Y:S01]  /*113e0*/  @P4 STG.E.U16 desc[UR20][R8.64], R196 ;  /* 0x000000c408004986 */ /* 0x0001e2000c101514 */
[----:B------:R-:W-:Y:S01]  /*113f0*/  ISETP.LT.AND P4, PT, R2, UR6, !P2 ;  /* 0x0000000602007c0c */ /* 0x000fe2000d781270 */
[----:B------:R-:W5:Y:S01]  /*11400*/  LDCU UR6, c[0x0][0x398] ;  /* 0x00007300ff0677ac */ /* 0x000f620008000800 */
[----:B------:R-:W-:Y:S01]  /*11410*/  VIADD R185, R131, UR18 ;  /* 0x0000001283b97c36 */ /* 0x000fe20008000000 */
[----:B------:R-:W-:Y:S01]  /*11420*/  ISETP.LT.AND P2, PT, R3, UR4, !P2 ;  /* 0x0000000403007c0c */ /* 0x000fe2000d741270 */
[----:B------:R-:W-:Y:S01]  /*11430*/  VIADD R186, R0, 0x77 ;  /* 0x0000007700ba7836 */ /* 0x000fe20000000000 */
[----:B------:R1:W-:Y:S01]  /*11440*/  @P6 STG.E.U16 desc[UR20][R74.64], R197 ;  /* 0x000000c54a006986 */ /* 0x0003e2000c101514 */
[----:B------:R-:W-:Y:S01]  /*11450*/  PRMT R198, R105, 0x7610, R198 ;  /* 0x0000761069c67816 */ /* 0x000fe200000000c6 */
[----:B------:R-:W2:Y:S02]  /*11460*/  LDCU UR4, c[0x0][0x39c] ;  /* 0x00007380ff0477ac */ /* 0x000ea40008000800 */
[----:B------:R-:W5:Y:S01]  /*11470*/  LDL.LU R92, [R1+0x208] ;  /* 0x00020800015c7983 */ /* 0x000f620000300800 */
[----:B0-----:R-:W-:Y:S01]  /*11480*/  IMAD.WIDE R8, R131, 0x2, R4 ;  /* 0x0000000283087825 */ /* 0x001fe200078e0204 */
[----:B------:R-:W-:Y:S01]  /*11490*/  ISETP.GE.AND P1, PT, R186, UR56, PT ;  /* 0x00000038ba007c0c */ /* 0x000fe2000bf26270 */
[----:B------:R-:W0:Y:S01]  /*114a0*/  LDCU UR56, c[0x0][0x398] ;  /* 0x00007300ff3877ac */ /* 0x000e220008000800 */
[----:B------:R-:W-:Y:S01]  /*114b0*/  PRMT R196, R106, 0x7610, R196 ;  /* 0x000076106ac47816 */ /* 0x000fe200000000c4 */
[----:B-1----:R-:W-:Y:S01]  /*114c0*/  IMAD.WIDE R74, R185, 0x2, R6 ;  /* 0x00000002b94a7825 */ /* 0x002fe200078e0206 */
[----:B------:R1:W-:Y:S01]  /*114d0*/  @P3 STG.E.U16 desc[UR20][R8.64], R189 ;  /* 0x000000bd08003986 */ /* 0x0003e2000c101514 */
[----:B------:R-:W0:Y:S02]  /*114e0*/  LDCU UR55, c[0x0][0x398] ;  /* 0x00007300ff3777ac */ /* 0x000e240008000800 */
[----:B------:R-:W-:Y:S01]  /*114f0*/  VIADD R186, R0, 0x78 ;  /* 0x0000007800ba7836 */ /* 0x000fe20000000000 */
[----:B------:R0:W-:Y:S01]  /*11500*/  @P4 STG.E.U16 desc[UR20][R74.64], R198 ;  /* 0x000000c64a004986 */ /* 0x0001e2000c101514 */
[----:B------:R-:W-:-:S02]  /*11510*/  ISETP.LT.AND P4, PT, R2, UR62, !P1 ;  /* 0x0000003e02007c0c */ /* 0x000fc4000cf81270 */
[----:B------:R-:W-:Y:S01]  /*11520*/  ISETP.LT.AND P1, PT, R3, UR34, !P1 ;  /* 0x0000002203007c0c */ /* 0x000fe2000cf21270 */
[C---:B------:R-:W-:Y:S01]  /*11530*/  VIADD R131, R185.reuse, UR18 ;  /* 0x00000012b9837c36 */ /* 0x040fe20008000000 */
[----:B------:R-:W-:Y:S01]  /*11540*/  ISETP.GE.AND P5, PT, R186, UR44, PT ;  /* 0x0000002cba007c0c */ /* 0x000fe2000bfa6270 */
[----:B------:R-:W5:Y:S01]  /*11550*/  LDL.LU R93, [R1+0x204] ;  /* 0x00020400015d7983 */ /* 0x000f620000300800 */
[----:B-1----:R-:W-:Y:S01]  /*11560*/  IMAD.WIDE R8, R185, 0x2, R4 ;  /* 0x00000002b9087825 */ /* 0x002fe200078e0204 */
[----:B------:R-:W-:Y:S01]  /*11570*/  PRMT R197, R107, 0x7610, R197 ;  /* 0x000076106bc57816 */ /* 0x000fe200000000c5 */
[----:B------:R-:W1:Y:S01]  /*11580*/  LDCU UR44, c[0x0][0x39c] ;  /* 0x00007380ff2c77ac */ /* 0x000e620008000800 */
        /* <DEDUP_REMOVED lines=13> */
[----:B------:R-:W5:Y:S01]  /*11660*/  LDL.LU R94, [R1+0x200] ;  /* 0x00020000015e7983 */ /* 0x000f620000300800 */
[----:B--2---:R-:W-:Y:S01]  /*11670*/  IMAD.WIDE R8, R131, 0x2, R4 ;  /* 0x0000000283087825 */ /* 0x004fe200078e0204 */
[----:B------:R-:W-:Y:S01]  /*11680*/  PRMT R196, R110, 0x7610, R196 ;  /* 0x000076106ec47816 */ /* 0x000fe200000000c4 */
[----:B------:R-:W2:Y:S01]  /*11690*/  LDCU UR48, c[0x0][0x39c] ;  /* 0x00007380ff3077ac */ /* 0x000ea20008000800 */
[----:B------:R-:W-:Y:S01]  /*116a0*/  ISETP.GE.AND P6, PT, R186, UR12, PT ;  /* 0x0000000cba007c0c */ /* 0x000fe2000bfc6270 */
[----:B------:R-:W5:Y:S01]  /*116b0*/  LDL.LU R95, [R1+0x1fc] ;  /* 0x0001fc00015f7983 */ /* 0x000f620000300800 */
[----:B------:R-:W0:Y:S01]  /*116c0*/  LDCU UR47, c[0x0][0x398] ;  /* 0x00007300ff2f77ac */ /* 0x000e220008000800 */
[----:B-1----:R-:W-:-:S02]  /*116d0*/  IMAD.WIDE R74, R185, 0x2, R6 ;  /* 0x00000002b94a7825 */ /* 0x002fc400078e0206 */
        /* <DEDUP_REMOVED lines=9> */
[----:B------:R-:W5:Y:S01]  /*11770*/  LDL.LU R96, [R1+0x1f8] ;  /* 0x0001f80001607983 */ /* 0x000f620000300800 */
[----:B-1----:R-:W-:-:S04]  /*11780*/  IMAD.WIDE R8, R185, 0x2, R4 ;  /* 0x00000002b9087825 */ /* 0x002fc800078e0204 */
[C---:B--2---:R-:W-:Y:S01]  /*11790*/  IMAD.WIDE R74, R131.reuse, 0x2, R6 ;  /* 0x00000002834a7825 */ /* 0x044fe200078e0206 */
[----:B------:R1:W-:Y:S01]  /*117a0*/  @P5 STG.E.U16 desc[UR20][R8.64], R196 ;  /* 0x000000c408005986 */ /* 0x0003e2000c101514 */
[----:B------:R-:W-:Y:S01]  /*117b0*/  ISETP.LT.AND P5, PT, R2, UR52, !P6 ;  /* 0x0000003402007c0c */ /* 0x000fe2000f7a1270 */
[----:B------:R-:W2:Y:S01]  /*117c0*/  LDCU UR39, c[0x0][0x398] ;  /* 0x00007300ff2777ac */ /* 0x000ea20008000800 */
[----:B------:R-:W-:Y:S01]  /*117d0*/  VIADD R185, R131, UR18 ;  /* 0x0000001283b97c36 */ /* 0x000fe20008000000 */
[----:B------:R-:W-:Y:S01]  /*117e0*/  ISETP.LT.AND P6, PT, R3, UR53, !P6 ;  /* 0x0000003503007c0c */ /* 0x000fe2000f7c1270 */
[----:B------:R0:W-:Y:S01]  /*117f0*/  @P1 STG.E.U16 desc[UR20][R74.64], R197 ;  /* 0x000000c54a001986 */ /* 0x0001e2000c101514 */
[----:B------:R-:W-:Y:S01]  /*11800*/  PRMT R189, R112, 0x7610, R189 ;  /* 0x0000761070bd7816 */ /* 0x000fe200000000bd */
[----:B------:R-:W2:Y:S01]  /*11810*/  LDCU UR53, c[0x0][0x39c] ;  /* 0x00007380ff3577ac */ /* 0x000ea20008000800 */
[----:B------:R-:W-:Y:S01]  /*11820*/  PRMT R198, R113, 0x7610, R198 ;  /* 0x0000761071c67816 */ /* 0x000fe200000000c6 */
[----:B------:R-:W5:Y:S01]  /*11830*/  LDL.LU R97, [R1+0x1f4] ;  /* 0x0001f40001617983 */ /* 0x000f620000300800 */
[----:B------:R-:W-:Y:S01]  /*11840*/  ISETP.GE.AND P3, PT, R186, UR59, PT ;  /* 0x0000003bba007c0c */ /* 0x000fe2000bf66270 */
[----:B-1----:R-:W-:Y:S01]  /*11850*/  IMAD.WIDE R8, R131, 0x2, R4 ;  /* 0x0000000283087825 */ /* 0x002fe200078e0204 */
[----:B------:R-:W-:Y:S01]  /*11860*/  PRMT R196, R114, 0x7610, R196 ;  /* 0x0000761072c47816 */ /* 0x000fe200000000c4 */
[----:B------:R-:W1:Y:S01]  /*11870*/  LDCU UR59, c[0x0][0x398] ;  /* 0x00007300ff3b77ac */ /* 0x000e620008000800 */
[----:B------:R-:W5:Y:S01]  /*11880*/  LDL.LU R98, [R1+0x1f0] ;  /* 0x0001f00001627983 */ /* 0x000f620000300800 */
[----:B0-----:R-:W-:Y:S01]  /*11890*/  IMAD.WIDE R74, R185, 0x2, R6 ;  /* 0x00000002b94a7825 */ /* 0x001fe200078e0206 */
[----:B------:R-:W0:Y:S02]  /*118a0*/  LDCU UR52, c[0x0][0x398] ;  /* 0x00007300ff3477ac */ /* 0x000e240008000800 */
[----:B------:R1:W-:Y:S01]  /*118b0*/  @P0 STG.E.U16 desc[UR20][R8.64], R189 ;  /* 0x000000bd08000986 */ /* 0x0003e2000c101514 */
[----:B------:R-:W-:-:S03]  /*118c0*/  VIADD R186, R0, 0x7c ;  /* 0x0000007c00ba7836 */ /* 0x000fc60000000000 */
[----:B------:R0:W-:Y:S01]  /*118d0*/  @P5 STG.E.U16 desc[UR20][R74.64], R198 ;  /* 0x000000c64a005986 */ /* 0x0001e2000c101514 */
[----:B------:R-:W-:Y:S01]  /*118e0*/  ISETP.LT.AND P5, PT, R2, UR54, !P3 ;  /* 0x0000003602007c0c */ /* 0x000fe2000dfa1270 */
[----:B------:R-:W-:Y:S01]  /*118f0*/  VIADD R131, R185, UR18 ;  /* 0x00000012b9837c36 */ /* 0x000fe20008000000 */
[----:B------:R-:W-:Y:S01]  /*11900*/  ISETP.GE.AND P4, PT, R186, UR46, PT ;  /* 0x0000002eba007c0c */ /* 0x000fe2000bf86270 */
[----:B------:R-:W2:Y:S01]  /*11910*/  LDCU UR54, c[0x0][0x39c] ;  /* 0x00007380ff3677ac */ /* 0x000ea20008000800 */
[----:B------:R-:W-:Y:S01]  /*11920*/  PRMT R197, R115, 0x7610, R197 ;  /* 0x0000761073c57816 */ /* 0x000fe200000000c5 */
[----:B------:R-:W5:Y:S01]  /*11930*/  LDL.LU R99, [R1+0x1ec] ;  /* 0x0001ec0001637983 */ /* 0x000f620000300800 */
[----:B-1----:R-:W-:Y:S01]  /*11940*/  IMAD.WIDE R8, R185, 0x2, R4 ;  /* 0x00000002b9087825 */ /* 0x002fe200078e0204 */
[----:B------:R-:W-:Y:S01]  /*11950*/  ISETP.LT.AND P3, PT, R3, UR60, !P3 ;  /* 0x0000003c03007c0c */ /* 0x000fe2000df61270 */
[----:B------:R-:W1:Y:S01]  /*11960*/  LDCU UR46, c[0x0][0x398] ;  /* 0x00007300ff2e77ac */ /* 0x000e620008000800 */
[----:B------:R-:W-:Y:S01]  /*11970*/  PRMT R189, R116, 0x7610, R189 ;  /* 0x0000761074bd7816 */ /* 0x000fe200000000bd */
[----:B0-----:R-:W-:Y:S01]  /*11980*/  IMAD.WIDE R74, R131, 0x2, R6 ;  /* 0x00000002834a7825 */ /* 0x001fe200078e0206 */
[----:B------:R0:W-:Y:S01]  /*11990*/  @P6 STG.E.U16 desc[UR20][R8.64], R196 ;  /* 0x000000c408006986 */ /* 0x0001e2000c101514 */
[----:B------:R-:W-:Y:S01]  /*119a0*/  ISETP.LT.AND P6, PT, R2, UR8, !P4 ;  /* 0x0000000802007c0c */ /* 0x000fe2000e7c1270 */
[----:B------:R-:W1:Y:S01]  /*119b0*/  LDCU UR8, c[0x0][0x398] ;  /* 0x00007300ff0877ac */ /* 0x000e620008000800 */
[----:B------:R-:W-:Y:S01]  /*119c0*/  VIADD R186, R0, 0x7d ;  /* 0x0000007d00ba7836 */ /* 0x000fe20000000000 */
[----:B------:R-:W-:Y:S01]  /*119d0*/  PRMT R198, R117, 0x7610, R198 ;  /* 0x0000761075c67816 */ /* 0x000fe200000000c6 */
[----:B------:R-:W-:Y:S01]  /*119e0*/  VIADD R185, R131, UR18 ;  /* 0x0000001283b97c36 */ /* 0x000fe20008000000 */
[----:B------:R-:W-:Y:S01]  /*119f0*/  ISETP.LT.AND P4, PT, R3, UR42, !P4 ;  /* 0x0000002a03007c0c */ /* 0x000fe2000e781270 */
[----:B------:R2:W-:Y:S01]  /*11a00*/  @P5 STG.E.U16 desc[UR20][R74.64], R197 ;  /* 0x000000c54a005986 */ /* 0x0005e2000c101514 */
[----:B------:R-:W-:Y:S01]  /*11a10*/  ISETP.GE.AND P2, PT, R186, UR61, PT ;  /* 0x0000003dba007c0c */ /* 0x000fe2000bf46270 */
[----:B------:R-:W-:Y:S01]  /*11a20*/  VIADD R186, R0, 0x7e ;  /* 0x0000007e00ba7836 */ /* 0x000fe20000000000 */
[----:B------:R-:W1:Y:S01]  /*11a30*/  LDCU UR42, c[0x0][0x39c] ;  /* 0x00007380ff2a77ac */ /* 0x000e620008000800 */
[----:B------:R-:W-:Y:S01]  /*11a40*/  F2FP.F16.F32.PACK_AB R12, R12, R76 ;  /* 0x0000004c0c0c723e */ /* 0x000fe200000000ff */
[----:B0-----:R-:W-:Y:S01]  /*11a50*/  IMAD.WIDE R8, R131, 0x2, R4 ;  /* 0x0000000283087825 */ /* 0x001fe200078e0204 */
[----:B------:R-:W-:Y:S01]  /*11a60*/  PRMT R196, R118, 0x7610, R196 ;  /* 0x0000761076c47816 */ /* 0x000fe200000000c4 */
[----:B------:R-:W5:Y:S02]  /*11a70*/  LDL.LU R100, [R1+0x1e8] ;  /* 0x0001e80001647983 */ /* 0x000f640000300800 */
[----:B--2---:R-:W-:-:S02]  /*11a80*/  IMAD.WIDE R74, R185, 0x2, R6 ;  /* 0x00000002b94a7825 */ /* 0x004fc400078e0206 */
[----:B------:R0:W-:Y:S01]  /*11a90*/  @P3 STG.E.U16 desc[UR20][R8.64], R189 ;  /* 0x000000bd08003986 */ /* 0x0001e2000c101514 */
[----:B------:R-:W-:Y:S01]  /*11aa0*/  ISETP.GE.AND P1, PT, R186, UR32, PT ;  /* 0x00000020ba007c0c */ /* 0x000fe2000bf26270 */
[----:B------:R-:W2:Y:S02]  /*11ab0*/  LDCU UR32, c[0x0][0x39c] ;  /* 0x00007380ff2077ac */ /* 0x000ea40008000800 */
[----:B------:R1:W-:Y:S01]  /*11ac0*/  @P6 STG.E.U16 desc[UR20][R74.64], R198 ;  /* 0x000000c64a006986 */ /* 0x0003e2000c101514 */
[----:B------:R-:W-:Y:S01]  /*11ad0*/  ISETP.LT.AND P6, PT, R2, UR29, !P2 ;  /* 0x0000001d02007c0c */ /* 0x000fe2000d7c1270 */
[----:B------:R-:W-:Y:S01]  /*11ae0*/  VIADD R186, R0, 0x7f ;  /* 0x0000007f00ba7836 */ /* 0x000fe20000000000 */
[----:B------:R-:W-:Y:S01]  /*11af0*/  ISETP.LT.AND P2, PT, R3, UR36, !P2 ;  /* 0x0000002403007c0c */ /* 0x000fe2000d741270 */
[----:B------:R-:W-:Y:S01]  /*11b00*/  VIADD R131, R185, UR18 ;  /* 0x00000012b9837c36 */ /* 0x000fe20008000000 */
[----:B------:R-:W-:Y:S01]  /*11b10*/  PRMT R197, R119, 0x7610, R197 ;  /* 0x0000761077c57816 */ /* 0x000fe200000000c5 */
[----:B------:R-:W2:Y:S01]  /*11b20*/  LDCU UR29, c[0x0][0x398] ;  /* 0x00007300ff1d77ac */ /* 0x000ea20008000800 */
[----:B------:R-:W-:Y:S01]  /*11b30*/  F2FP.F16.F32.PACK_AB R77, R13, R77 ;  /* 0x0000004d0d4d723e */ /* 0x000fe200000000ff */
[----:B0-----:R-:W-:Y:S01]  /*11b40*/  IMAD.WIDE R8, R185, 0x2, R4 ;  /* 0x00000002b9087825 */ /* 0x001fe200078e0204 */
[----:B------:R-:W-:Y:S01]  /*11b50*/  ISETP.GE.AND P0, PT, R186, UR45, PT ;  /* 0x0000002dba007c0c */ /* 0x000fe2000bf06270 */
[----:B------:R-:W0:Y:S01]  /*11b60*/  LDCU UR45, c[0x0][0x398] ;  /* 0x00007300ff2d77ac */ /* 0x000e220008000800 */
[----:B------:R-:W-:Y:S01]  /*11b70*/  F2FP.F16.F32.PACK_AB R14, R14, R78 ;  /* 0x0000004e0e0e723e */ /* 0x000fe200000000ff */
[----:B------:R-:W5:Y:S01]  /*11b80*/  LDL.LU R101, [R1+0x1e4] ;  /* 0x0001e40001657983 */ /* 0x000f620000300800 */
[----:B------:R-:W-:Y:S01]  /*11b90*/  VIADD R186, R0, 0x80 ;  /* 0x0000008000ba7836 */ /* 0x000fe20000000000 */
[----:B------:R-:W-:Y:S01]  /*11ba0*/  PRMT R189, R120, 0x7610, R189 ;  /* 0x0000761078bd7816 */ /* 0x000fe200000000bd */
[----:B------:R-:W0:Y:S01]  /*11bb0*/  LDCU UR36, c[0x0][0x398] ;  /* 0x00007300ff2477ac */ /* 0x000e220008000800 */
[----:B------:R2:W-:Y:S01]  /*11bc0*/  @P4 STG.E.U16 desc[UR20][R8.64], R196 ;  /* 0x000000c408004986 */ /* 0x0005e2000c101514 */
[----:B------:R-:W-:Y:S01]  /*11bd0*/  ISETP.LT.AND P4, PT, R2, UR24, !P1 ;  /* 0x0000001802007c0c */ /* 0x000fe2000cf81270 */
[----:B-1----:R-:W-:Y:S01]  /*11be0*/  IMAD.WIDE R74, R131, 0x2, R6 ;  /* 0x00000002834a7825 */ /* 0x002fe200078e0206 */
[----:B------:R-:W-:Y:S01]  /*11bf0*/  ISETP.LT.AND P1, PT, R3, UR58, !P1 ;  /* 0x0000003a03007c0c */ /* 0x000fe2000cf21270 */
[----:B------:R-:W1:Y:S02]  /*11c00*/  LDCU UR24, c[0x0][0x39c] ;  /* 0x00007380ff1877ac */ /* 0x000e640008000800 */
[----:B------:R-:W-:Y:S01]  /*11c10*/  VIADD R185, R131, UR18 ;  /* 0x0000001283b97c36 */ /* 0x000fe20008000000 */
[----:B------:R-:W-:Y:S01]  /*11c20*/  ISETP.GE.AND P5, PT, R186, UR35, PT ;  /* 0x00000023ba007c0c */ /* 0x000fe2000bfa6270 */
[----:B------:R-:W-:Y:S01]  /*11c30*/  VIADD R186, R0, 0x81 ;  /* 0x0000008100ba7836 */ /* 0x000fe20000000000 */
[----:B------:R-:W-:Y:S01]  /*11c40*/  PRMT R198, R121, 0x7610, R198 ;  /* 0x0000761079c67816 */ /* 0x000fe200000000c6 */
[----:B------:R-:W5:Y:S01]  /*11c50*/  LDL.LU R102, [R1+0x1e0] ;  /* 0x0001e00001667983 */ /* 0x000f620000300800 */
[----:B------:R-:W0:Y:S01]  /*11c60*/  LDCU UR35, c[0x0][0x398] ;  /* 0x00007300ff2377ac */ /* 0x000e220008000800 */
[----:B--2---:R-:W-:-:S02]  /*11c70*/  IMAD.WIDE R8, R131, 0x2, R4 ;  /* 0x0000000283087825 */ /* 0x004fc400078e0204 */
[----:B------:R2:W-:Y:S01]  /*11c80*/  @P6 STG.E.U16 desc[UR20][R74.64], R197 ;  /* 0x000000c54a006986 */ /* 0x0005e2000c101514 */
[----:B------:R-:W-:-:S03]  /*11c90*/  PRMT R196, R122, 0x7610, R196 ;  /* 0x000076107ac47816 */ /* 0x000fc600000000c4 */
[----:B------:R0:W-:Y:S01]  /*11ca0*/  @P2 STG.E.U16 desc[UR20][R8.64], R189 ;  /* 0x000000bd08002986 */ /* 0x0001e2000c101514 */
[----:B------:R-:W-:Y:S01]  /*11cb0*/  ISETP.LT.AND P2, PT, R2, UR14, !P0 ;  /* 0x0000000e02007c0c */ /* 0x000fe2000c741270 */
[----:B------:R-:W-:Y:S01]  /*11cc0*/  VIADD R131, R185, UR18 ;  /* 0x00000012b9837c36 */ /* 0x000fe20008000000 */
[----:B------:R-:W-:Y:S01]  /*11cd0*/  ISETP.LT.AND P0, PT, R3, UR50, !P0 ;  /* 0x0000003203007c0c */ /* 0x000fe2000c701270 */
[----:B------:R-:W1:Y:S01]  /*11ce0*/  LDCU UR14, c[0x0][0x398] ;  /* 0x00007300ff0e77ac */ /* 0x000e620008000800 */
[----:B------:R-:W-:Y:S01]  /*11cf0*/  ISETP.GE.AND P3, PT, R186, UR30, PT ;  /* 0x0000001eba007c0c */ /* 0x000fe2000bf66270 */
[----:B------:R-:W5:Y:S01]  /*11d00*/  LDL.LU R103, [R1+0x1dc] ;  /* 0x0001dc0001677983 */ /* 0x000f620000300800 */
[----:B--2---:R-:W-:Y:S01]  /*11d10*/  IMAD.WIDE R74, R185, 0x2, R6 ;  /* 0x00000002b94a7825 */ /* 0x004fe200078e0206 */
[----:B------:R-:W-:Y:S01]  /*11d20*/  PRMT R197, R123, 0x7610, R197 ;  /* 0x000076107bc57816 */ /* 0x000fe200000000c5 */
[----:B------:R-:W2:Y:S01]  /*11d30*/  LDCU UR30, c[0x0][0x398] ;  /* 0x00007300ff1e77ac */ /* 0x000ea20008000800 */
[----:B------:R-:W-:Y:S01]  /*11d40*/  F2FP.F16.F32.PACK_AB R79, R15, R79 ;  /* 0x0000004f0f4f723e */ /* 0x000fe200000000ff */
[----:B0-----:R-:W-:Y:S01]  /*11d50*/  IMAD.WIDE R8, R185, 0x2, R4 ;  /* 0x00000002b9087825 */ /* 0x001fe200078e0204 */
[----:B------:R0:W-:Y:S01]  /*11d60*/  @P4 STG.E.U16 desc[UR20][R74.64], R198 ;  /* 0x000000c64a004986 */ /* 0x0001e2000c101514 */
[----:B------:R-:W-:Y:S01]  /*11d70*/  PRMT R189, R124, 0x7610, R189 ;  /* 0x000076107cbd7816 */ /* 0x000fe200000000bd */
[----:B------:R-:W1:Y:S01]  /*11d80*/  LDCU UR50, c[0x0][0x39c] ;  /* 0x00007380ff3277ac */ /* 0x000e620008000800 */
[----:B------:R-:W-:Y:S01]  /*11d90*/  VIADD R186, R0, 0x82 ;  /* 0x0000008200ba7836 */ /* 0x000fe20000000000 */
[----:B------:R2:W-:Y:S01]  /*11da0*/  @P1 STG.E.U16 desc[UR20][R8.64], R196 ;  /* 0x000000c408001986 */ /* 0x0005e2000c101514 */
[----:B------:R-:W-:Y:S01]  /*11db0*/  ISETP.LT.AND P1, PT, R2, UR41, !P5 ;  /* 0x0000002902007c0c */ /* 0x000fe2000ef21270 */
[----:B------:R-:W-:Y:S01]  /*11dc0*/  VIADD R185, R131, UR18 ;  /* 0x0000001283b97c36 */ /* 0x000fe20008000000 */
[----:B------:R-:W-:Y:S01]  /*11dd0*/  ISETP.LT.AND P5, PT, R3, UR22, !P5 ;  /* 0x0000001603007c0c */ /* 0x000fe2000efa1270 */
[----:B------:R-:W1:Y:S01]  /*11de0*/  LDCU UR41, c[0x0][0x398] ;  /* 0x00007300ff2977ac */ /* 0x000e620008000800 */
[----:B------:R-:W-:Y:S01]  /*11df0*/  ISETP.GE.AND P6, PT, R186, UR49, PT ;  /* 0x00000031ba007c0c */ /* 0x000fe2000bfc6270 */
[----:B------:R-:W-:Y:S01]  /*11e00*/  VIADD R186, R0, 0x83 ;  /* 0x0000008300ba7836 */ /* 0x000fe20000000000 */
[----:B------:R-:W-:Y:S01]  /*11e10*/  F2FP.F16.F32.PACK_AB R16, R16, R80 ;  /* 0x000000501010723e */ /* 0x000fe200000000ff */
[----:B0-----:R-:W-:Y:S01]  /*11e20*/  IMAD.WIDE R74, R131, 0x2, R6 ;  /* 0x00000002834a7825 */ /* 0x001fe200078e0206 */
[----:B------:R-:W0:Y:S01]  /*11e30*/  LDCU UR49, c[0x0][0x398] ;  /* 0x00007300ff3177ac */ /* 0x000e220008000800 */
[----:B---3--:R-:W-:Y:S01]  /*11e40*/  F2FP.F16.F32.PACK_AB R81, R17, R81 ;  /* 0x000000511151723e */ /* 0x008fe200000000ff */
[----:B------:R-:W3:Y:S01]  /*11e50*/  LDL.LU R104, [R1+0x1d8] ;  /* 0x0001d80001687983 */ /* 0x000ee20000300800 */
[----:B--2---:R-:W-:Y:S01]  /*11e60*/  IMAD.WIDE R8, R131, 0x2, R4 ;  /* 0x0000000283087825 */ /* 0x004fe200078e0204 */
[----:B------:R-:W-:Y:S01]  /*11e70*/  ISETP.GE.AND P4, PT, R186, UR31, PT ;  /* 0x0000001fba007c0c */ /* 0x000fe2000bf86270 */
[----:B------:R-:W2:Y:S01]  /*11e80*/  LDCU UR31, c[0x0][0x39c] ;  /* 0x00007380ff1f77ac */ /* 0x000ea20008000800 */
[----:B------:R0:W-:Y:S01]  /*11e90*/  @P2 STG.E.U16 desc[UR20][R74.64], R197 ;  /* 0x000000c54a002986 */ /* 0x0001e2000c101514 */
[----:B------:R-:W-:Y:S01]  /*11ea0*/  PRMT R196, R132, 0x7632, R196 ;  /* 0x0000763284c47816 */ /* 0x000fe200000000c4 */
[----:B------:R-:W-:Y:S01]  /*11eb0*/  VIADD R186, R0, 0x84 ;  /* 0x0000008400ba7836 */ /* 0x000fe20000000000 */
[----:B------:R-:W1:Y:S01]  /*11ec0*/  LDCU UR22, c[0x0][0x398] ;  /* 0x00007300ff1677ac */ /* 0x000e620008000800 */
[----:B------:R2:W-:Y:S01]  /*11ed0*/  @P0 STG.E.U16 desc[UR20][R8.64], R189 ;  /* 0x000000bd08000986 */ /* 0x0005e2000c101514 */
[----:B------:R-:W-:Y:S01]  /*11ee0*/  ISETP.LT.AND P0, PT, R2, UR33, !P3 ;  /* 0x0000002102007c0c */ /* 0x000fe2000df01270 */
[----:B------:R-:W-:Y:S01]  /*11ef0*/  VIADD R131, R185, UR18 ;  /* 0x00000012b9837c36 */ /* 0x000fe20008000000 */
[----:B------:R-:W-:Y:S01]  /*11f00*/  F2FP.F16.F32.PACK_AB R18, R18, R82 ;  /* 0x000000521212723e */ /* 0x000fe200000000ff */
[----:B------:R-:W1:Y:S01]  /*11f10*/  LDCU UR33, c[0x0][0x398] ;  /* 0x00007300ff2177ac */ /* 0x000e620008000800 */
[----:B------:R-:W-:Y:S01]  /*11f20*/  F2FP.F16.F32.PACK_AB R19, R19, R83 ;  /* 0x000000531313723e */ /* 0x000fe200000000ff */
[----:B------:R-:W3:Y:S01]  /*11f30*/  LDL.LU R105, [R1+0x1d4] ;  /* 0x0001d40001697983 */ /* 0x000ee20000300800 */
[----:B0-----:R-:W-:-:S04]  /*11f40*/  IMAD.WIDE R74, R185, 0x2, R6 ;  /* 0x00000002b94a7825 */ /* 0x001fc800078e0206 */
[----:B--2---:R-:W-:Y:S01]  /*11f50*/  IMAD.WIDE R8, R185, 0x2, R4 ;  /* 0x00000002b9087825 */ /* 0x004fe200078e0204 */
[----:B------:R0:W-:Y:S01]  /*11f60*/  @P1 STG.E.U16 desc[UR20][R74.64], R132 ;  /* 0x000000844a001986 */ /* 0x0001e2000c101514 */
[----:B------:R-:W-:Y:S01]  /*11f70*/  ISETP.LT.AND P3, PT, R3, UR40, !P3 ;  /* 0x0000002803007c0c */ /* 0x000fe2000df61270 */
[----:B------:R-:W2:Y:S01]  /*11f80*/  LDCU UR40, c[0x0][0x398] ;  /* 0x00007300ff2877ac */ /* 0x000ea20008000800 */
[----:B------:R-:W-:Y:S01]  /*11f90*/  ISETP.GE.AND P2, PT, R186, UR64, PT ;  /* 0x00000040ba007c0c */ /* 0x000fe2000bf46270 */
[----:B------:R1:W-:Y:S01]  /*11fa0*/  @P5 STG.E.U16 desc[UR20][R8.64], R196 ;  /* 0x000000c408005986 */ /* 0x0003e2000c101514 */
[----:B------:R-:W-:Y:S01]  /*11fb0*/  ISETP.LT.AND P5, PT, R2, UR26, !P6 ;  /* 0x0000001a02007c0c */ /* 0x000fe2000f7a1270 */
[----:B------:R-:W-:Y:S02]  /*11fc0*/  VIADD R186, R0, 0x85 ;  /* 0x0000008500ba7836 */ /* 0x000fe40000000000 */
[C---:B------:R-:W-:Y:S01]  /*11fd0*/  VIADD R185, R131.reuse, UR18 ;  /* 0x0000001283b97c36 */ /* 0x040fe20008000000 */
[----:B------:R-:W-:Y:S01]  /*11fe0*/  PRMT R189, R134, 0x7632, R189 ;  /* 0x0000763286bd7816 */ /* 0x000fe200000000bd */
[----:B------:R-:W2:Y:S01]  /*11ff0*/  LDCU UR26, c[0x0][0x398] ;  /* 0x00007300ff1a77ac */ /* 0x000ea20008000800 */
[----:B------:R-:W-:Y:S01]  /*12000*/  F2FP.F16.F32.PACK_AB R20, R20, R84 ;  /* 0x000000541414723e */ /* 0x000fe200000000ff */
[----:B0-----:R-:W-:Y:S01]  /*12010*/  IMAD.WIDE R74, R131, 0x2, R6 ;  /* 0x00000002834a7825 */ /* 0x001fe200078e0206 */
[----:B------:R-:W-:Y:S01]  /*12020*/  ISETP.GE.AND P1, PT, R186, UR44, PT ;  /* 0x0000002cba007c0c */ /* 0x000fe2000bf26270 */
[----:B------:R-:W0:Y:S01]  /*12030*/  LDCU UR44, c[0x0][0x39c] ;  /* 0x00007380ff2c77ac */ /* 0x000e220008000800 */
[----:B------:R-:W-:Y:S01]  /*12040*/  ISETP.LT.AND P6, PT, R3, UR57, !P6 ;  /* 0x0000003903007c0c */ /* 0x000fe2000f7c1270 */
[----:B-1----:R-:W-:Y:S01]  /*12050*/  IMAD.WIDE R8, R131, 0x2, R4 ;  /* 0x0000000283087825 */ /* 0x002fe200078e0204 */
[----:B------:R1:W-:Y:S01]  /*12060*/  @P0 STG.E.U16 desc[UR20][R74.64], R133 ;  /* 0x000000854a000986 */ /* 0x0003e2000c101514 */
[----:B------:R-:W-:-:S03]  /*12070*/  PRMT R186, R133, 0x7632, R186 ;  /* 0x0000763285ba7816 */ /* 0x000fc600000000ba */
[----:B------:R-:W3:Y:S04]  /*12080*/  LDL.LU R106, [R1+0x1d0] ;  /* 0x0001d000016a7983 */ /* 0x000ee80000300800 */
[----:B------:R0:W-:Y:S01]  /*12090*/  @P3 STG.E.U16 desc[UR20][R8.64], R186 ;  /* 0x000000ba08003986 */ /* 0x0001e2000c101514 */
[----:B-1----:R-:W-:Y:S01]  /*120a0*/  IMAD.WIDE R74, R185, 0x2, R6 ;  /* 0x00000002b94a7825 */ /* 0x002fe200078e0206 */
[----:B------:R-:W-:Y:S02]  /*120b0*/  F2FP.F16.F32.PACK_AB R21, R21, R85 ;  /* 0x000000551515723e */ /* 0x000fe400000000ff */
[----:B------:R-:W3:Y:S04]  /*120c0*/  LDL.LU R107, [R1+0x1cc] ;  /* 0x0001cc00016b7983 */ /* 0x000ee80000300800 */
[----:B------:R1:W-:Y:S01]  /*120d0*/  @P5 STG.E.U16 desc[UR20][R74.64], R134 ;  /* 0x000000864a005986 */ /* 0x0003e2000c101514 */
[----:B------:R-:W-:Y:S01]  /*120e0*/  ISETP.LT.AND P5, PT, R2, UR43, !P4 ;  /* 0x0000002b02007c0c */ /* 0x000fe2000e7a1270 */
[----:B0-----:R-:W-:Y:S01]  /*120f0*/  IMAD.WIDE R8, R185, 0x2, R4 ;  /* 0x00000002b9087825 */ /* 0x001fe200078e0204 */
[----:B------:R-:W-:Y:S01]  /*12100*/  ISETP.LT.AND P4, PT, R3, UR51, !P4 ;  /* 0x0000003303007c0c */ /* 0x000fe2000e781270 */
[----:B------:R-:W0:Y:S01]  /*12110*/  LDCU UR43, c[0x0][0x39c] ;  /* 0x00007380ff2b77ac */ /* 0x000e220008000800 */
[----:B------:R-:W-:Y:S01]  /*12120*/  F2FP.F16.F32.PACK_AB R22, R22, R86 ;  /* 0x000000561616723e */ /* 0x000fe200000000ff */
[----:B------:R-:W-:Y:S01]  /*12130*/  VIADD R131, R185, UR18 ;  /* 0x00000012b9837c36 */ /* 0x000fe20008000000 */
[----:B------:R2:W-:Y:S01]  /*12140*/  @P6 STG.E.U16 desc[UR20][R8.64], R189 ;  /* 0x000000bd08006986 */ /* 0x0005e2000c101514 */
[----:B------:R-:W-:Y:S01]  /*12150*/  ISETP.LT.AND P6, PT, R2, UR56, !P2 ;  /* 0x0000003802007c0c */ /* 0x000fe2000d7c1270 */
[----:B------:R-:W-:Y:S01]  /*12160*/  VIADD R132, R0, 0x86 ;  /* 0x0000008600847836 */ /* 0x000fe20000000000 */
[----:B------:R-:W0:Y:S01]  /*12170*/  LDCU UR51, c[0x0][0x39c] ;  /* 0x00007380ff3377ac */ /* 0x000e220008000800 */
[----:B------:R-:W3:Y:S01]  /*12180*/  LDL.LU R108, [R1+0x1c8] ;  /* 0x0001c800016c7983 */ /* 0x000ee20000300800 */
[----:B-1----:R-:W-:Y:S01]  /*12190*/  IMAD.WIDE R74, R131, 0x2, R6 ;  /* 0x00000002834a7825 */ /* 0x002fe200078e0206 */
[----:B------:R-:W-:Y:S01]  /*121a0*/  ISETP.LT.AND P2, PT, R3, UR38, !P2 ;  /* 0x0000002603007c0c */ /* 0x000fe2000d741270 */
[----:B------:R-:W1:Y:S02]  /*121b0*/  LDCU UR38, c[0x0][0x398] ;  /* 0x00007300ff2677ac */ /* 0x000e640008000800 */
[----:B------:R-:W-:Y:S01]  /*121c0*/  VIADD R133, R131, UR18 ;  /* 0x0000001283857c36 */ /* 0x000fe20008000000 */
[----:B------:R0:W-:Y:S01]  /*121d0*/  @P5 STG.E.U16 desc[UR20][R74.64], R135 ;  /* 0x000000874a005986 */ /* 0x0001e2000c101514 */
[----:B------:R-:W-:Y:S01]  /*121e0*/  PRMT R134, R135, 0x7632, R134 ;  /* 0x0000763287867816 */ /* 0x000fe20000000086 */
[----:B--2---:R-:W-:Y:S01]  /*121f0*/  IMAD.WIDE R8, R131, 0x2, R4 ;  /* 0x0000000283087825 */ /* 0x004fe200078e0204 */
[----:B------:R-:W-:Y:S01]  /*12200*/  ISETP.GE.AND P0, PT, R132, UR37, PT ;  /* 0x0000002584007c0c */ /* 0x000fe2000bf06270 */
[----:B------:R-:W2:Y:S01]  /*12210*/  LDCU UR37, c[0x0][0x398] ;  /* 0x00007300ff2577ac */ /* 0x000ea20008000800 */
[----:B------:R-:W-:Y:S01]  /*12220*/  F2FP.F16.F32.PACK_AB R23, R23, R87 ;  /* 0x000000571717723e */ /* 0x000fe200000000ff */
[----:B------:R-:W3:Y:S01]  /*12230*/  LDL.LU R109, [R1+0x1c4] ;  /* 0x0001c400016d7983 */ /* 0x000ee20000300800 */
[----:B0-----:R-:W-:-:S03]  /*12240*/  IMAD.WIDE R74, R133, 0x2, R6 ;  /* 0x00000002854a7825 */ /* 0x001fc600078e0206 */
[----:B------:R0:W-:Y:S01]  /*12250*/  @P4 STG.E.U16 desc[UR20][R8.64], R134 ;  /* 0x0000008608004986 */ /* 0x0001e2000c101514 */
[----:B------:R-:W-:-:S03]  /*12260*/  PRMT R135, R136, 0x7632, R135 ;  /* 0x0000763288877816 */ /* 0x000fc60000000087 */
[----:B------:R1:W-:Y:S01]  /*12270*/  @P6 STG.E.U16 desc[UR20][R74.64], R136 ;  /* 0x000000884a006986 */ /* 0x0003e2000c101514 */
[----:B------:R-:W-:Y:S01]  /*12280*/  ISETP.LT.AND P6, PT, R2, UR16, !P1 ;  /* 0x0000001002007c0c */ /* 0x000fe2000cfc1270 */
[----:B------:R-:W-:Y:S01]  /*12290*/  VIADD R131, R133, UR18 ;  /* 0x0000001285837c36 */ /* 0x000fe20008000000 */
[----:B------:R-:W-:Y:S01]  /*122a0*/  ISETP.LT.AND P1, PT, R3, UR28, !P1 ;  /* 0x0000001c03007c0c */ /* 0x000fe2000cf21270 */
[----:B------:R-:W-:Y:S01]  /*122b0*/  VIADD R132, R0, 0x87 ;  /* 0x0000008700847836 */ /* 0x000fe20000000000 */
[----:B------:R-:W2:Y:S01]  /*122c0*/  LDCU UR16, c[0x0][0x398] ;  /* 0x00007300ff1077ac */ /* 0x000ea20008000800 */
[----:B----4-:R-:W-:Y:S01]  /*122d0*/  F2FP.F16.F32.PACK_AB R24, R24, R88 ;  /* 0x000000581818723e */ /* 0x010fe200000000ff */
[----:B------:R-:W4:Y:S01]  /*122e0*/  LDL.LU R110, [R1+0x1c0] ;  /* 0x0001c000016e7983 */ /* 0x000f220000300800 */
[----:B0-----:R-:W-:-:S04]  /*122f0*/  IMAD.WIDE R8, R133, 0x2, R4 ;  /* 0x0000000285087825 */ /* 0x001fc800078e0204 */
[C---:B-1----:R-:W-:Y:S01]  /*12300*/  IMAD.WIDE R74, R131.reuse, 0x2, R6 ;  /* 0x00000002834a7825 */ /* 0x042fe200078e0206 */
[----:B------:R0:W-:Y:S01]  /*12310*/  @P2 STG.E.U16 desc[UR20][R8.64], R135 ;  /* 0x0000008708002986 */ /* 0x0001e2000c101514 */
[----:B-----5:R-:W-:Y:S01]  /*12320*/  ISETP.LT.AND P2, PT, R2, UR6, !P0 ;  /* 0x0000000602007c0c */ /* 0x020fe2000c741270 */
[----:B------:R-:W1:Y:S01]  /*12330*/  LDCU UR28, c[0x0][0x39c] ;  /* 0x00007380ff1c77ac */ /* 0x000e620008000800 */
[----:B------:R-:W-:Y:S01]  /*12340*/  VIADD R133, R131, UR18 ;  /* 0x0000001283857c36 */ /* 0x000fe20008000000 */
[----:B------:R-:W-:Y:S01]  /*12350*/  ISETP.LT.AND P0, PT, R3, UR12, !P0 ;  /* 0x0000000c03007c0c */ /* 0x000fe2000c701270 */
[----:B------:R5:W-:Y:S01]  /*12360*/  @P6 STG.E.U16 desc[UR20][R74.64], R137 ;  /* 0x000000894a006986 */ /* 0x000be2000c101514 */
[----:B------:R-:W-:Y:S01]  /*12370*/  ISETP.GE.AND P3, PT, R132, UR4, PT ;  /* 0x0000000484007c0c */ /* 0x000fe2000bf66270 */
[----:B------:R-:W-:Y:S01]  /*12380*/  VIADD R132, R0, 0x88 ;  /* 0x0000008800847836 */ /* 0x000fe20000000000 */
[----:B------:R-:W-:Y:S01]  /*12390*/  PRMT R134, R137, 0x7632, R134 ;  /* 0x0000763289867816 */ /* 0x000fe20000000086 */
[----:B------:R-:W1:Y:S01]  /*123a0*/  LDCU UR4, c[0x0][0x398] ;  /* 0x00007300ff0477ac */ /* 0x000e620008000800 */
[----:B------:R-:W-:Y:S01]  /*123b0*/  PRMT R136, R141, 0x7632, R136 ;  /* 0x000076328d887816 */ /* 0x000fe20000000088 */
[----:B------:R-:W3:Y:S01]  /*123c0*/  LDL.LU R111, [R1+0x1bc] ;  /* 0x0001bc00016f7983 */ /* 0x000ee20000300800 */
[----:B0-----:R-:W-:Y:S01]  /*123d0*/  IMAD.WIDE R8, R131, 0x2, R4 ;  /* 0x0000000283087825 */ /* 0x001fe200078e0204 */
[----:B------:R-:W-:Y:S01]  /*123e0*/  PRMT R135, R138, 0x7632, R135 ;  /* 0x000076328a877816 */ /* 0x000fe20000000087 */
[----:B------:R-:W0:Y:S02]  /*123f0*/  LDCU UR6, c[0x0][0x398] ;  /* 0x00007300ff0677ac */ /* 0x000e240008000800 */
[----:B-----5:R-:W-:Y:S01]  /*12400*/  IMAD.WIDE R74, R133, 0x2, R6 ;  /* 0x00000002854a7825 */ /* 0x020fe200078e0206 */
[----:B------:R5:W-:Y:S01]  /*12410*/  @P1 STG.E.U16 desc[UR20][R8.64], R134 ;  /* 0x0000008608001986 */ /* 0x000be2000c101514 */
[----:B------:R-:W-:Y:S01]  /*12420*/  ISETP.GE.AND P5, PT, R132, UR34, PT ;  /* 0x0000002284007c0c */ /* 0x000fe2000bfa6270 */
[----:B------:R-:W0:Y:S01]  /*12430*/  LDCU UR34, c[0x0][0x398] ;  /* 0x00007300ff2277ac */ /* 0x000e220008000800 */
[----:B------:R-:W-:Y:S01]  /*12440*/  VIADD R132, R0, 0x89 ;  /* 0x0000008900847836 */ /* 0x000fe20000000000 */
[----:B------:R1:W-:Y:S01]  /*12450*/  @P2 STG.E.U16 desc[UR20][R74.64], R138 ;  /* 0x0000008a4a002986 */ /* 0x0003e2000c101514 */
[----:B------:R-:W-:Y:S01]  /*12460*/  ISETP.LT.AND P2, PT, R2, UR55, !P3 ;  /* 0x0000003702007c0c */ /* 0x000fe2000df41270 */
[----:B------:R-:W0:Y:S01]  /*12470*/  LDCU UR12, c[0x0][0x398] ;  /* 0x00007300ff0c77ac */ /* 0x000e220008000800 */
[----:B------:R-:W-:Y:S01]  /*12480*/  ISETP.LT.AND P3, PT, R3, UR59, !P3 ;  /* 0x0000003b03007c0c */ /* 0x000fe2000df61270 */
[----:B------:R-:W-:Y:S01]  /*12490*/  VIADD R131, R133, UR18 ;  /* 0x0000001285837c36 */ /* 0x000fe20008000000 */
[----:B------:R-:W-:Y:S01]  /*124a0*/  PRMT R137, R127, 0x7610, R137 ;  /* 0x000076107f897816 */ /* 0x000fe20000000089 */
[----:B------:R-:W3:Y:S01]  /*124b0*/  LDL.LU R112, [R1+0x1b8] ;  /* 0x0001b80001707983 */ /* 0x000ee20000300800 */
[----:B-----5:R-:W-:Y:S01]  /*124c0*/  IMAD.WIDE R8, R133, 0x2, R4 ;  /* 0x0000000285087825 */ /* 0x020fe200078e0204 */
[----:B------:R-:W-:Y:S01]  /*124d0*/  ISETP.GE.AND P4, PT, R132, UR48, PT ;  /* 0x0000003084007c0c */ /* 0x000fe2000bf86270 */
[----:B------:R-:W5:Y:S01]  /*124e0*/  LDCU UR48, c[0x0][0x39c] ;  /* 0x00007380ff3077ac */ /* 0x000f620008000800 */
[----:B------:R-:W-:Y:S01]  /*124f0*/  PRMT R134, R139, 0x7632, R134 ;  /* 0x000076328b867816 */ /* 0x000fe20000000086 */
[----:B------:R-:W-:Y:S01]  /*12500*/  VIADD R132, R0, 0x8a ;  /* 0x0000008a00847836 */ /* 0x000fe20000000000 */
[----:B------:R0:W-:Y:S01]  /*12510*/  @P0 STG.E.U16 desc[UR20][R8.64], R135 ;  /* 0x0000008708000986 */ /* 0x0001e2000c101514 */
[----:B------:R-:W-:Y:S01]  /*12520*/  ISETP.LT.AND P0, PT, R2, UR46, !P5 ;  /* 0x0000002e02007c0c */ /* 0x000fe2000ef01270 */
[----:B-1----:R-:W-:Y:S01]  /*12530*/  IMAD.WIDE R74, R131, 0x2, R6 ;  /* 0x00000002834a7825 */ /* 0x002fe200078e0206 */
[----:B------:R-:W-:Y:S01]  /*12540*/  ISETP.LT.AND P5, PT, R3, UR47, !P5 ;  /* 0x0000002f03007c0c */ /* 0x000fe2000efa1270 */
[----:B------:R-:W1:Y:S01]  /*12550*/  LDCU UR46, c[0x0][0x398] ;  /* 0x00007300ff2e77ac */ /* 0x000e620008000800 */
[----:B------:R-:W-:Y:S01]  /*12560*/  ISETP.GE.AND P6, PT, R132, UR32, PT ;  /* 0x0000002084007c0c */ /* 0x000fe2000bfc6270 */
[----:B------:R-:W-:Y:S01]  /*12570*/  VIADD R133, R131, UR18 ;  /* 0x0000001283857c36 */ /* 0x000fe20008000000 */
[----:B------:R2:W-:Y:S01]  /*12580*/  @P2 STG.E.U16 desc[UR20][R74.64], R139 ;  /* 0x0000008b4a002986 */ /* 0x0005e2000c101514 */
[----:B------:R-:W-:Y:S01]  /*12590*/  VIADD R132, R0, 0x8b ;  /* 0x0000008b00847836 */ /* 0x000fe20000000000 */
[----:B------:R-:W1:Y:S01]  /*125a0*/  LDCU UR32, c[0x0][0x398] ;  /* 0x00007300ff2077ac */ /* 0x000e620008000800 */
[----:B------:R-:W-:Y:S01]  /*125b0*/  F2FP.F16.F32.PACK_AB R25, R25, R89 ;  /* 0x000000591919723e */ /* 0x000fe200000000ff */
[----:B------:R-:W3:Y:S01]  /*125c0*/  LDL.LU R113, [R1+0x1b4] ;  /* 0x0001b40001717983 */ /* 0x000ee20000300800 */
[----:B0-----:R-:W-:Y:S01]  /*125d0*/  IMAD.WIDE R8, R131, 0x2, R4 ;  /* 0x0000000283087825 */ /* 0x001fe200078e0204 */
[----:B------:R-:W-:Y:S01]  /*125e0*/  PRMT R135, R140, 0x7632, R135 ;  /* 0x000076328c877816 */ /* 0x000fe20000000087 */
[----:B------:R-:W0:Y:S01]  /*125f0*/  LDCU UR47, c[0x0][0x39c] ;  /* 0x00007380ff2f77ac */ /* 0x000e220008000800 */
[----:B------:R-:W-:Y:S01]  /*12600*/  ISETP.GE.AND P1, PT, R132, UR53, PT ;  /* 0x0000003584007c0c */ /* 0x000fe2000bf26270 */
[----:B------:R-:W3:Y:S01]  /*12610*/  LDL.LU R114, [R1+0x1b0] ;  /* 0x0001b00001727983 */ /* 0x000ee20000300800 */
[----:B--2---:R-:W-:-:S03]  /*12620*/  IMAD.WIDE R74, R133, 0x2, R6 ;  /* 0x00000002854a7825 */ /* 0x004fc600078e0206 */
[----:B------:R2:W-:Y:S01]  /*12630*/  @P3 STG.E.U16 desc[UR20][R8.64], R134 ;  /* 0x0000008608003986 */ /* 0x0005e2000c101514 */
[----:B------:R-:W-:Y:S01]  /*12640*/  ISETP.LT.AND P3, PT, R2, UR10, !P4 ;  /* 0x0000000a02007c0c */ /* 0x000fe2000e761270 */
[----:B------:R-:W0:Y:S01]  /*12650*/  LDCU UR10, c[0x0][0x398] ;  /* 0x00007300ff0a77ac */ /* 0x000e220008000800 */
[----:B------:R-:W-:Y:S01]  /*12660*/  VIADD R132, R0, 0x8c ;  /* 0x0000008c00847836 */ /* 0x000fe20000000000 */
[----:B------:R1:W-:Y:S01]  /*12670*/  @P0 STG.E.U16 desc[UR20][R74.64], R140 ;  /* 0x0000008c4a000986 */ /* 0x0003e2000c101514 */
[----:B------:R-:W-:Y:S01]  /*12680*/  VIADD R131, R133, UR18 ;  /* 0x0000001285837c36 */ /* 0x000fe20008000000 */
[----:B------:R-:W-:Y:S01]  /*12690*/  ISETP.LT.AND P4, PT, R3, UR39, !P4 ;  /* 0x0000002703007c0c */ /* 0x000fe2000e781270 */
[----:B------:R-:W0:Y:S01]  /*126a0*/  LDCU UR39, c[0x0][0x398] ;  /* 0x00007300ff2777ac */ /* 0x000e220008000800 */
[----:B------:R-:W-:Y:S01]  /*126b0*/  F2FP.F16.F32.PACK_AB R26, R26, R90 ;  /* 0x0000005a1a1a723e */ /* 0x000fe200000000ff */
[----:B------:R-:W3:Y:S01]  /*126c0*/  LDL.LU R115, [R1+0x1ac] ;  /* 0x0001ac0001737983 */ /* 0x000ee20000300800 */
[----:B--2---:R-:W-:Y:S01]  /*126d0*/  IMAD.WIDE R8, R133, 0x2, R4 ;  /* 0x0000000285087825 */ /* 0x004fe200078e0204 */
[----:B------:R-:W-:Y:S01]  /*126e0*/  ISETP.GE.AND P2, PT, R132, UR42, PT ;  /* 0x0000002a84007c0c */ /* 0x000fe2000bf46270 */
[----:B------:R-:W2:Y:S01]  /*126f0*/  LDCU UR42, c[0x0][0x398] ;  /* 0x00007300ff2a77ac */ /* 0x000ea20008000800 */
[----:B------:R-:W-:Y:S01]  /*12700*/  F2FP.F16.F32.PACK_AB R27, R27, R91 ;  /* 0x0000005b1b1b723e */ /* 0x000fe200000000ff */
[C---:B-1----:R-:W-:Y:S01]  /*12710*/  IMAD.WIDE R74, R131.reuse, 0x2, R6 ;  /* 0x00000002834a7825 */ /* 0x042fe200078e0206 */
[----:B------:R1:W-:Y:S01]  /*12720*/  @P5 STG.E.U16 desc[UR20][R8.64], R135 ;  /* 0x0000008708005986 */ /* 0x0003e2000c101514 */
[----:B------:R-:W-:Y:S01]  /*12730*/  ISETP.LT.AND P5, PT, R2, UR52, !P6 ;  /* 0x0000003402007c0c */ /* 0x000fe2000f7a1270 */
[----:B------:R-:W0:Y:S01]  /*12740*/  LDCU UR52, c[0x0][0x39c] ;  /* 0x00007380ff3477ac */ /* 0x000e220008000800 */
[----:B------:R-:W-:Y:S01]  /*12750*/  VIADD R132, R0, 0x8d ;  /* 0x0000008d00847836 */ /* 0x000fe20000000000 */
[----:B------:R-:W-:Y:S01]  /*12760*/  F2FP.F16.F32.PACK_AB R28, R28, R92 ;  /* 0x0000005c1c1c723e */ /* 0x000fe200000000ff */
[----:B------:R-:W-:Y:S01]  /*12770*/  VIADD R133, R131, UR18 ;  /* 0x0000001283857c36 */ /* 0x000fe20008000000 */
[----:B------:R2:W-:Y:S01]  /*12780*/  @P3 STG.E.U16 desc[UR20][R74.64], R141 ;  /* 0x0000008d4a003986 */ /* 0x0005e2000c101514 */
[----:B------:R-:W-:Y:S01]  /*12790*/  ISETP.LT.AND P6, PT, R3, UR45, !P6 ;  /* 0x0000002d03007c0c */ /* 0x000fe2000f7c1270 */
[----:B------:R-:W-:Y:S01]  /*127a0*/  VIADD R134, R0, 0x8f ;  /* 0x0000008f00867836 */ /* 0x000fe20000000000 */
[----:B------:R-:W-:Y:S01]  /*127b0*/  ISETP.GE.AND P0, PT, R132, UR24, PT ;  /* 0x0000001884007c0c */ /* 0x000fe2000bf06270 */
[----:B------:R-:W-:Y:S01]  /*127c0*/  VIADD R132, R0, 0x8e ;  /* 0x0000008e00847836 */ /* 0x000fe20000000000 */
[----:B------:R-:W0:Y:S01]  /*127d0*/  LDCU UR24, c[0x0][0x398] ;  /* 0x00007300ff1877ac */ /* 0x000e220008000800 */
[----:B-1----:R-:W-:Y:S01]  /*127e0*/  IMAD.WIDE R8, R131, 0x2, R4 ;  /* 0x0000000283087825 */ /* 0x002fe200078e0204 */
[----:B------:R-:W-:Y:S01]  /*127f0*/  F2FP.F16.F32.PACK_AB R29, R29, R93 ;  /* 0x0000005d1d1d723e */ /* 0x000fe200000000ff */
[----:B------:R-:W3:Y:S02]  /*12800*/  LDL.LU R116, [R1+0x1a8] ;  /* 0x0001a80001747983 */ /* 0x000ee40000300800 */
[----:B--2---:R-:W-:-:S02]  /*12810*/  IMAD.WIDE R74, R133, 0x2, R6 ;  /* 0x00000002854a7825 */ /* 0x004fc400078e0206 */
[----:B------:R1:W-:Y:S01]  /*12820*/  @P4 STG.E.U16 desc[UR20][R8.64], R136 ;  /* 0x0000008808004986 */ /* 0x0003e2000c101514 */
[----:B------:R-:W-:Y:S01]  /*12830*/  ISETP.GE.AND P3, PT, R132, UR31, PT ;  /* 0x0000001f84007c0c */ /* 0x000fe2000bf66270 */
[----:B------:R-:W2:Y:S01]  /*12840*/  LDCU UR31, c[0x0][0x398] ;  /* 0x00007300ff1f77ac */ /* 0x000ea20008000800 */
[C---:B------:R-:W-:Y:S01]  /*12850*/  VIADD R131, R133.reuse, UR18 ;  /* 0x0000001285837c36 */ /* 0x040fe20008000000 */
[----:B------:R0:W-:Y:S01]  /*12860*/  @P5 STG.E.U16 desc[UR20][R74.64], R142 ;  /* 0x0000008e4a005986 */ /* 0x0001e2000c101514 */
[----:B------:R-:W-:Y:S01]  /*12870*/  ISETP.LT.AND P5, PT, R2, UR8, !P1 ;  /* 0x0000000802007c0c */ /* 0x000fe2000cfa1270 */
[----:B------:R-:W-:Y:S01]  /*12880*/  IMAD.WIDE R132, R133, 0x2, R4 ;  /* 0x0000000285847825 */ /* 0x000fe200078e0204 */
[----:B------:R-:W-:Y:S01]  /*12890*/  ISETP.LT.AND P1, PT, R3, UR35, !P1 ;  /* 0x0000002303007c0c */ /* 0x000fe2000cf21270 */
[----:B------:R-:W2:Y:S01]  /*128a0*/  LDCU UR45, c[0x0][0x39c] ;  /* 0x00007380ff2d77ac */ /* 0x000ea20008000800 */
[----:B------:R-:W-:Y:S01]  /*128b0*/  F2FP.F16.F32.PACK_AB R30, R30, R94 ;  /* 0x0000005e1e1e723e */ /* 0x000fe200000000ff */
[----:B------:R-:W3:Y:S01]  /*128c0*/  LDL.LU R117, [R1+0x1a4] ;  /* 0x0001a40001757983 */ /* 0x000ee20000300800 */
[----:B-1----:R-:W-:Y:S01]  /*128d0*/  IMAD.WIDE R8, R131, 0x2, R6 ;  /* 0x0000000283087825 */ /* 0x002fe200078e0206 */
[----:B------:R-:W-:Y:S01]  /*128e0*/  ISETP.GE.AND P4, PT, R134, UR50, PT ;  /* 0x0000003286007c0c */ /* 0x000fe2000bf86270 */
[----:B------:R-:W1:Y:S01]  /*128f0*/  LDCU UR8, c[0x0][0x398] ;  /* 0x00007300ff0877ac */ /* 0x000e620008000800 */
[----:B------:R-:W-:-:S02]  /*12900*/  PRMT R136, R125, 0x7610, R136 ;  /* 0x000076107d887816 */ /* 0x000fc40000000088 */
[----:B0-----:R-:W-:Y:S01]  /*12910*/  PRMT R75, R142, 0x7632, R75 ;  /* 0x000076328e4b7816 */ /* 0x001fe2000000004b */
[----:B------:R-:W-:Y:S01]  /*12920*/  VIADD R135, R131, UR18 ;  /* 0x0000001283877c36 */ /* 0x000fe20008000000 */
[----:B------:R-:W0:Y:S01]  /*12930*/  LDCU UR50, c[0x0][0x39c] ;  /* 0x00007380ff3277ac */ /* 0x000e220008000800 */
[----:B------:R-:W-:Y:S01]  /*12940*/  F2FP.F16.F32.PACK_AB R31, R31, R95 ;  /* 0x0000005f1f1f723e */ /* 0x000fe200000000ff */
[----:B------:R-:W3:Y:S01]  /*12950*/  LDL.LU R118, [R1+0x1a0] ;  /* 0x0001a00001767983 */ /* 0x000ee20000300800 */
[----:B------:R-:W0:Y:S03]  /*12960*/  LDCU UR35, c[0x0][0x398] ;  /* 0x00007300ff2377ac */ /* 0x000e260008000800 */
[----:B------:R1:W-:Y:S01]  /*12970*/  @P6 STG.E.U16 desc[UR20][R132.64], R75 ;  /* 0x0000004b84006986 */ /* 0x0003e2000c101514 */
[----:B------:R-:W-:Y:S01]  /*12980*/  ISETP.LT.AND P6, PT, R2, UR29, !P2 ;  /* 0x0000001d02007c0c */ /* 0x000fe2000d7c1270 */
[----:B------:R-:W-:Y:S01]  /*12990*/  VIADD R134, R0, 0x90 ;  /* 0x0000009000867836 */ /* 0x000fe20000000000 */
[----:B------:R-:W-:Y:S01]  /*129a0*/  ISETP.LT.AND P2, PT, R3, UR30, !P2 ;  /* 0x0000001e03007c0c */ /* 0x000fe2000d741270 */
[----:B------:R0:W-:Y:S01]  /*129b0*/  @P5 STG.E.U16 desc[UR20][R8.64], R143 ;  /* 0x0000008f08005986 */ /* 0x0001e2000c101514 */
[----:B------:R-:W2:Y:S01]  /*129c0*/  LDCU UR29, c[0x0][0x398] ;  /* 0x00007300ff1d77ac */ /* 0x000ea20008000800 */
[----:B------:R-:W-:-:S02]  /*129d0*/  F2FP.F16.F32.PACK_AB R32, R32, R96 ;  /* 0x000000602020723e */ /* 0x000fc400000000ff */
[----:B------:R-:W-:Y:S01]  /*129e0*/  F2FP.F16.F32.PACK_AB R33, R33, R97 ;  /* 0x000000612121723e */ /* 0x000fe200000000ff */
[----:B------:R-:W2:Y:S01]  /*129f0*/  LDCU UR30, c[0x0][0x398] ;  /* 0x00007300ff1e77ac */ /* 0x000ea20008000800 */
[----:B------:R-:W3:Y:S01]  /*12a00*/  LDL.LU R119, [R1+0x19c] ;  /* 0x00019c0001777983 */ /* 0x000ee20000300800 */
[----:B-1----:R-:W-:Y:S01]  /*12a10*/  IMAD.WIDE R74, R131, 0x2, R4 ;  /* 0x00000002834a7825 */ /* 0x002fe200078e0204 */
[----:B0-----:R-:W-:-:S03]  /*12a20*/  PRMT R9, R143, 0x7632, R9 ;  /* 0x000076328f097816 */ /* 0x001fc60000000009 */
[C---:B------:R-:W-:Y:S01]  /*12a30*/  IMAD.WIDE R132, R135.reuse, 0x2, R6 ;  /* 0x0000000287847825 */ /* 0x040fe200078e0206 */
[----:B------:R-:W-:Y:S01]  /*12a40*/  ISETP.GE.AND P5, PT, R134, UR44, PT ;  /* 0x0000002c86007c0c */ /* 0x000fe2000bfa6270 */
[----:B------:R-:W0:Y:S01]  /*12a50*/  LDCU UR44, c[0x0][0x39c] ;  /* 0x00007380ff2c77ac */ /* 0x000e220008000800 */
[----:B------:R-:W-:Y:S01]  /*12a60*/  F2FP.F16.F32.PACK_AB R34, R34, R98 ;  /* 0x000000622222723e */ /* 0x000fe200000000ff */
[----:B------:R1:W-:Y:S04]  /*12a70*/  @P1 STG.E.U16 desc[UR20][R74.64], R9 ;  /* 0x000000094a001986 */ /* 0x0003e8000c101514 */
[----:B------:R0:W-:Y:S01]  /*12a80*/  @P6 STG.E.U16 desc[UR20][R132.64], R144 ;  /* 0x0000009084006986 */ /* 0x0001e2000c101514 */
[----:B------:R-:W-:Y:S01]  /*12a90*/  ISETP.LT.AND P6, PT, R2, UR36, !P0 ;  /* 0x0000002402007c0c */ /* 0x000fe2000c7c1270 */
[----:B------:R-:W-:Y:S01]  /*12aa0*/  VIADD R131, R135, UR18 ;  /* 0x0000001287837c36 */ /* 0x000fe20008000000 */
[----:B------:R-:W-:Y:S01]  /*12ab0*/  ISETP.LT.AND P0, PT, R3, UR49, !P0 ;  /* 0x0000003103007c0c */ /* 0x000fe2000c701270 */
[----:B------:R-:W-:Y:S01]  /*12ac0*/  VIADD R134, R0, 0x91 ;  /* 0x0000009100867836 */ /* 0x000fe20000000000 */
[----:B------:R-:W2:Y:S01]  /*12ad0*/  LDCU UR36, c[0x0][0x398] ;  /* 0x00007300ff2477ac */ /* 0x000ea20008000800 */
[----:B------:R-:W3:Y:S01]  /*12ae0*/  LDL.LU R120, [R1+0x198] ;  /* 0x0001980001787983 */ /* 0x000ee20000300800 */
[----:B-1----:R-:W-:Y:S01]  /*12af0*/  IMAD.WIDE R8, R135, 0x2, R4 ;  /* 0x0000000287087825 */ /* 0x002fe200078e0204 */
[----:B0-----:R-:W-:-:S03]  /*12b00*/  PRMT R133, R144, 0x7632, R133 ;  /* 0x0000763290857816 */ /* 0x001fc60000000085 */
[C---:B------:R-:W-:Y:S01]  /*12b10*/  IMAD.WIDE R74, R131.reuse, 0x2, R6 ;  /* 0x00000002834a7825 */ /* 0x040fe200078e0206 */
[----:B------:R-:W-:Y:S01]  /*12b20*/  ISETP.GE.AND P1, PT, R134, UR54, PT ;  /* 0x0000003686007c0c */ /* 0x000fe2000bf26270 */
[----:B------:R-:W3:Y:S04]  /*12b30*/  LDL.LU R121, [R1+0x194] ;  /* 0x0001940001797983 */ /* 0x000ee80000300800 */
[----:B------:R0:W-:Y:S01]  /*12b40*/  @P2 STG.E.U16 desc[UR20][R8.64], R133 ;  /* 0x0000008508002986 */ /* 0x0001e2000c101514 */
[----:B------:R-:W-:Y:S01]  /*12b50*/  ISETP.LT.AND P2, PT, R2, UR14, !P3 ;  /* 0x0000000e02007c0c */ /* 0x000fe2000df41270 */
[----:B------:R-:W-:Y:S01]  /*12b60*/  VIADD R135, R131, UR18 ;  /* 0x0000001283877c36 */ /* 0x000fe20008000000 */
[----:B------:R-:W-:Y:S01]  /*12b70*/  ISETP.LT.AND P3, PT, R3, UR41, !P3 ;  /* 0x0000002903007c0c */ /* 0x000fe2000df61270 */
[----:B------:R1:W-:Y:S01]  /*12b80*/  @P6 STG.E.U16 desc[UR20][R74.64], R145 ;  /* 0x000000914a006986 */ /* 0x0003e2000c101514 */
[----:B------:R-:W-:Y:S01]  /*12b90*/  VIADD R134, R0, 0x92 ;  /* 0x0000009200867836 */ /* 0x000fe20000000000 */
[----:B------:R-:W2:Y:S01]  /*12ba0*/  LDCU UR14, c[0x0][0x398] ;  /* 0x00007300ff0e77ac */ /* 0x000ea20008000800 */
[----:B------:R-:W-:Y:S01]  /*12bb0*/  F2FP.F16.F32.PACK_AB R35, R35, R99 ;  /* 0x000000632323723e */ /* 0x000fe200000000ff */
[----:B------:R-:W3:Y:S01]  /*12bc0*/  LDL.LU R122, [R1+0x190] ;  /* 0x00019000017a7983 */ /* 0x000ee20000300800 */
[----:B------:R-:W2:Y:S01]  /*12bd0*/  LDCU UR41, c[0x0][0x398] ;  /* 0x00007300ff2977ac */ /* 0x000ea20008000800 */
[----:B0-----:R-:W-:Y:S01]  /*12be0*/  IMAD.WIDE R132, R131, 0x2, R4 ;  /* 0x0000000283847825 */ /* 0x001fe200078e0204 */
[----:B-1----:R-:W-:-:S03]  /*12bf0*/  PRMT R75, R145, 0x7632, R75 ;  /* 0x00007632914b7816 */ /* 0x002fc6000000004b */
        /* <DEDUP_REMOVED lines=11> */
[----:B------:R-:W-:Y:S01]  /*12cb0*/  F2FP.F16.F32.PACK_AB R37, R37, R101 ;  /* 0x000000652525723e */ /* 0x000fe200000000ff */
[----:B------:R-:W3:Y:S01]  /*12cc0*/  LDL.LU R123, [R1+0x18c] ;  /* 0x00018c00017b7983 */ /* 0x000ee20000300800 */
[----:B-1----:R-:W-:Y:S01]  /*12cd0*/  IMAD.WIDE R74, R135, 0x2, R4 ;  /* 0x00000002874a7825 */ /* 0x002fe200078e0204 */
[----:B------:R-:W1:Y:S01]  /*12ce0*/  LDCU UR22, c[0x0][0x398] ;  /* 0x00007300ff1677ac */ /* 0x000e620008000800 */
[----:B0-----:R-:W-:-:S02]  /*12cf0*/  PRMT R9, R146, 0x7632, R9 ;  /* 0x0000763292097816 */ /* 0x001fc40000000009 */
[C---:B------:R-:W-:Y:S01]  /*12d00*/  IMAD.WIDE R132, R131.reuse, 0x2, R6 ;  /* 0x0000000283847825 */ /* 0x040fe200078e0206 */
[----:B-----5:R-:W-:Y:S01]  /*12d10*/  ISETP.GE.AND P0, PT, R134, UR48, PT ;  /* 0x0000003086007c0c */ /* 0x020fe2000bf06270 */
[----:B------:R-:W0:Y:S01]  /*12d20*/  LDCU UR48, c[0x0][0x398] ;  /* 0x00007300ff3077ac */ /* 0x000e220008000800 */
[----:B------:R-:W-:Y:S01]  /*12d30*/  F2FP.F16.F32.PACK_AB R38, R38, R102 ;  /* 0x000000662626723e */ /* 0x000fe200000000ff */
[----:B------:R5:W-:Y:S01]  /*12d40*/  @P3 STG.E.U16 desc[UR20][R74.64], R9 ;  /* 0x000000094a003986 */ /* 0x000be2000c101514 */
[----:B------:R-:W-:Y:S01]  /*12d50*/  ISETP.LT.AND P3, PT, R2, UR26, !P5 ;  /* 0x0000001a02007c0c */ /* 0x000fe2000ef61270 */
[----:B------:R-:W-:Y:S01]  /*12d60*/  VIADD R135, R131, UR18 ;  /* 0x0000001283877c36 */ /* 0x000fe20008000000 */
[----:B------:R-:W-:Y:S01]  /*12d70*/  ISETP.LT.AND P5, PT, R3, UR37, !P5 ;  /* 0x0000002503007c0c */ /* 0x000fe2000efa1270 */
[----:B------:R0:W-:Y:S01]  /*12d80*/  @P2 STG.E.U16 desc[UR20][R132.64], R147 ;  /* 0x0000009384002986 */ /* 0x0001e2000c101514 */
[----:B------:R-:W-:Y:S01]  /*12d90*/  VIADD R134, R0, 0x94 ;  /* 0x0000009400867836 */ /* 0x000fe20000000000 */
[----:B------:R-:W1:Y:S02]  /*12da0*/  LDCU UR26, c[0x0][0x398] ;  /* 0x00007300ff1a77ac */ /* 0x000e640008000800 */
[----:B------:R-:W3:Y:S01]  /*12db0*/  LDL.LU R124, [R1+0x188] ;  /* 0x00018800017c7983 */ /* 0x000ee20000300800 */
[----:B------:R-:W1:Y:S01]  /*12dc0*/  LDCU UR37, c[0x0][0x398] ;  /* 0x00007300ff2577ac */ /* 0x000e620008000800 */
[----:B-----5:R-:W-:Y:S01]  /*12dd0*/  IMAD.WIDE R8, R131, 0x2, R4 ;  /* 0x0000000283087825 */ /* 0x020fe200078e0204 */
[----:B0-----:R-:W-:-:S03]  /*12de0*/  PRMT R133, R147, 0x7632, R133 ;  /* 0x0000763293857816 */ /* 0x001fc60000000085 */
[----:B------:R-:W-:Y:S01]  /*12df0*/  IMAD.WIDE R74, R135, 0x2, R6 ;  /* 0x00000002874a7825 */ /* 0x000fe200078e0206 */
[----:B------:R-:W-:Y:S01]  /*12e00*/  ISETP.GE.AND P2, PT, R134, UR28, PT ;  /* 0x0000001c86007c0c */ /* 0x000fe2000bf46270 */
[----:B------:R-:W0:Y:S01]  /*12e10*/  LDCU UR28, c[0x0][0x39c] ;  /* 0x00007380ff1c77ac */ /* 0x000e220008000800 */
[----:B------:R-:W-:Y:S01]  /*12e20*/  F2FP.F16.F32.PACK_AB R39, R39, R103 ;  /* 0x000000672727723e */ /* 0x000fe200000000ff */
[----:B------:R5:W-:Y:S01]  /*12e30*/  @P4 STG.E.U16 desc[UR20][R8.64], R133 ;  /* 0x0000008508004986 */ /* 0x000be2000c101514 */
[----:B------:R-:W-:Y:S01]  /*12e40*/  ISETP.LT.AND P4, PT, R2, UR4, !P1 ;  /* 0x0000000402007c0c */ /* 0x000fe2000cf81270 */
[----:B------:R-:W-:Y:S02]  /*12e50*/  VIADD R131, R135, UR18 ;  /* 0x0000001287837c36 */ /* 0x000fe40008000000 */
[----:B------:R0:W-:Y:S01]  /*12e60*/  @P3 STG.E.U16 desc[UR20][R74.64], R148 ;  /* 0x000000944a003986 */ /* 0x0001e2000c101514 */
[----:B------:R-:W-:Y:S01]  /*12e70*/  ISETP.LT.AND P1, PT, R3, UR40, !P1 ;  /* 0x0000002803007c0c */ /* 0x000fe2000cf21270 */
[----:B------:R-:W-:Y:S01]  /*12e80*/  VIADD R134, R0, 0x95 ;  /* 0x0000009500867836 */ /* 0x000fe20000000000 */
[----:B------:R-:W1:Y:S01]  /*12e90*/  LDCU UR4, c[0x0][0x39c] ;  /* 0x00007380ff0477ac */ /* 0x000e620008000800 */
[----:B------:R-:W3:Y:S01]  /*12ea0*/  LDL.LU R125, [R1+0x184] ;  /* 0x00018400017d7983 */ /* 0x000ee20000300800 */
[----:B-----5:R-:W-:Y:S01]  /*12eb0*/  IMAD.WIDE R132, R135, 0x2, R4 ;  /* 0x0000000287847825 */ /* 0x020fe200078e0204 */
[----:B------:R-:W5:Y:S01]  /*12ec0*/  LDCU UR40, c[0x0][0x398] ;  /* 0x00007300ff2877ac */ /* 0x000f620008000800 */
[----:B0-----:R-:W-:-:S02]  /*12ed0*/  PRMT R75, R148, 0x7632, R75 ;  /* 0x00007632944b7816 */ /* 0x001fc4000000004b */
[----:B------:R-:W-:-:S03]  /*12ee0*/  IMAD.WIDE R8, R131, 0x2, R6 ;  /* 0x0000000283087825 */ /* 0x000fc600078e0206 */
[----:B------:R0:W-:Y:S01]  /*12ef0*/  @P5 STG.E.U16 desc[UR20][R132.64], R75 ;  /* 0x0000004b84005986 */ /* 0x0001e2000c101514 */
[----:B------:R-:W-:Y:S01]  /*12f00*/  ISETP.LT.AND P5, PT, R2, UR34, !P6 ;  /* 0x0000002202007c0c */ /* 0x000fe2000f7a1270 */
[----:B------:R-:W-:Y:S01]  /*12f10*/  VIADD R135, R131, UR18 ;  /* 0x0000001283877c36 */ /* 0x000fe20008000000 */
[----:B------:R-:W-:Y:S01]  /*12f20*/  ISETP.LT.AND P6, PT, R3, UR38, !P6 ;  /* 0x0000002603007c0c */ /* 0x000fe2000f7c1270 */
[----:B------:R1:W-:Y:S01]  /*12f30*/  @P4 STG.E.U16 desc[UR20][R8.64], R149 ;  /* 0x0000009508004986 */ /* 0x0003e2000c101514 */
[----:B------:R-:W-:Y:S01]  /*12f40*/  ISETP.GE.AND P3, PT, R134, UR51, PT ;  /* 0x0000003386007c0c */ /* 0x000fe2000bf66270 */
[----:B------:R-:W2:Y:S01]  /*12f50*/  LDCU UR34, c[0x0][0x398] ;  /* 0x00007300ff2277ac */ /* 0x000ea20008000800 */
[----:B------:R-:W2:Y:S01]  /*12f60*/  LDCU UR38, c[0x0][0x398] ;  /* 0x00007300ff2677ac */ /* 0x000ea20008000800 */
[----:B0-----:R-:W-:Y:S01]  /*12f70*/  IMAD.WIDE R74, R131, 0x2, R4 ;  /* 0x00000002834a7825 */ /* 0x001fe200078e0204 */
[----:B-1----:R-:W-:-:S03]  /*12f80*/  PRMT R9, R149, 0x7632, R9 ;  /* 0x0000763295097816 */ /* 0x002fc60000000009 */
[C---:B------:R-:W-:Y:S02]  /*12f90*/  IMAD.WIDE R132, R135.reuse, 0x2, R6 ;  /* 0x0000000287847825 */ /* 0x040fe400078e0206 */
[----:B------:R0:W-:Y:S04]  /*12fa0*/  @P1 STG.E.U16 desc[UR20][R74.64], R9 ;  /* 0x000000094a001986 */ /* 0x0001e8000c101514 */
[----:B------:R1:W-:Y:S01]  /*12fb0*/  @P5 STG.E.U16 desc[UR20][R132.64], R150 ;  /* 0x0000009684005986 */ /* 0x0003e2000c101514 */
[----:B------:R-:W-:Y:S01]  /*12fc0*/  ISETP.LT.AND P5, PT, R2, UR16, !P0 ;  /* 0x0000001002007c0c */ /* 0x000fe2000c7a1270 */
[----:B------:R-:W-:Y:S01]  /*12fd0*/  VIADD R131, R135, UR18 ;  /* 0x0000001287837c36 */ /* 0x000fe20008000000 */
[----:B------:R-:W-:Y:S01]  /*12fe0*/  ISETP.LT.AND P0, PT, R3, UR6, !P0 ;  /* 0x0000000603007c0c */ /* 0x000fe2000c701270 */
[----:B------:R-:W-:Y:S01]  /*12ff0*/  VIADD R134, R0, 0x96 ;  /* 0x0000009600867836 */ /* 0x000fe20000000000 */
[----:B------:R-:W2:Y:S01]  /*13000*/  LDCU UR16, c[0x0][0x39c] ;  /* 0x00007380ff1077ac */ /* 0x000ea20008000800 */
[----:B0-----:R-:W-:Y:S01]  /*13010*/  IMAD.WIDE R8, R135, 0x2, R4 ;  /* 0x0000000287087825 */ /* 0x001fe200078e0204 */
[----:B------:R-:W0:Y:S01]  /*13020*/  LDCU UR6, c[0x0][0x39c] ;  /* 0x00007380ff0677ac */ /* 0x000e220008000800 */
[----:B-1----:R-:W-:-:S02]  /*13030*/  PRMT R133, R150, 0x7632, R133 ;  /* 0x0000763296857816 */ /* 0x002fc40000000085 */
        /* <DEDUP_REMOVED lines=9> */
[----:B-1----:R-:W-:Y:S01]  /*130d0*/  IMAD.WIDE R132, R131, 0x2, R4 ;  /* 0x0000000283847825 */ /* 0x002fe200078e0204 */
[----:B------:R-:W1:Y:S01]  /*130e0*/  LDCU UR47, c[0x0][0x398] ;  /* 0x00007300ff2f77ac */ /* 0x000e620008000800 */
[----:B0-----:R-:W-:-:S02]  /*130f0*/  PRMT R75, R151, 0x7632, R75 ;  /* 0x00007632974b7816 */ /* 0x001fc4000000004b */
[----:B------:R-:W-:-:S03]  /*13100*/  IMAD.WIDE R8, R135, 0x2, R6 ;  /* 0x0000000287087825 */ /* 0x000fc600078e0206 */
        /* <DEDUP_REMOVED lines=8> */
[----:B-1----:R-:W-:-:S03]  /*13190*/  PRMT R9, R152, 0x7632, R9 ;  /* 0x0000763298097816 */ /* 0x002fc60000000009 */
[C---:B------:R-:W-:Y:S02]  /*131a0*/  IMAD.WIDE R132, R131.reuse, 0x2, R6 ;  /* 0x0000000283847825 */ /* 0x040fe400078e0206 */
[----:B------:R0:W-:Y:S01]  /*131b0*/  @P2 STG.E.U16 desc[UR20][R74.64], R9 ;  /* 0x000000094a002986 */ /* 0x0001e2000c101514 */
[----:B------:R-:W-:Y:S01]  /*131c0*/  ISETP.LT.AND P2, PT, R2, UR24, !P4 ;  /* 0x0000001802007c0c */ /* 0x000fe2000e741270 */
[----:B------:R-:W-:Y:S01]  /*131d0*/  VIADD R135, R131, UR18 ;  /* 0x0000001283877c36 */ /* 0x000fe20008000000 */
[----:B------:R-:W-:Y:S01]  /*131e0*/  ISETP.LT.AND P4, PT, R3, UR10, !P4 ;  /* 0x0000000a03007c0c */ /* 0x000fe2000e781270 */
[----:B------:R1:W-:Y:S01]  /*131f0*/  @P6 STG.E.U16 desc[UR20][R132.64], R153 ;  /* 0x0000009984006986 */ /* 0x0003e2000c101514 */
[----:B------:R-:W-:Y:S01]  /*13200*/  ISETP.GE.AND P1, PT, R134, UR52, PT ;  /* 0x0000003486007c0c */ /* 0x000fe2000bf26270 */
[----:B------:R-:W-:Y:S01]  /*13210*/  VIADD R134, R0, 0x98 ;  /* 0x0000009800867836 */ /* 0x000fe20000000000 */
[----:B------:R-:W3:Y:S01]  /*13220*/  LDCU UR24, c[0x0][0x398] ;  /* 0x00007300ff1877ac */ /* 0x000ee20008000800 */
[----:B------:R-:W3:Y:S01]  /*13230*/  LDCU UR10, c[0x0][0x39c] ;  /* 0x00007380ff0a77ac */ /* 0x000ee20008000800 */
[----:B0-----:R-:W-:Y:S01]  /*13240*/  IMAD.WIDE R8, R131, 0x2, R4 ;  /* 0x0000000283087825 */ /* 0x001fe200078e0204 */
[----:B-1----:R-:W-:-:S03]  /*13250*/  PRMT R133, R153, 0x7632, R133 ;  /* 0x0000763299857816 */ /* 0x002fc60000000085 */
[C---:B------:R-:W-:Y:S02]  /*13260*/  IMAD.WIDE R74, R135.reuse, 0x2, R6 ;  /* 0x00000002874a7825 */ /* 0x040fe400078e0206 */
[----:B------:R0:W-:Y:S01]  /*13270*/  @P3 STG.E.U16 desc[UR20][R8.64], R133 ;  /* 0x0000008508003986 */ /* 0x0001e2000c101514 */
[----:B--2---:R-:W-:Y:S01]  /*13280*/  ISETP.LT.AND P3, PT, R2, UR31, !P1 ;  /* 0x0000001f02007c0c */ /* 0x004fe2000cf61270 */
[----:B------:R-:W-:Y:S02]  /*13290*/  VIADD R131, R135, UR18 ;  /* 0x0000001287837c36 */ /* 0x000fe40008000000 */
[----:B------:R1:W-:Y:S01]  /*132a0*/  @P2 STG.E.U16 desc[UR20][R74.64], R154 ;  /* 0x0000009a4a002986 */ /* 0x0003e2000c101514 */
[----:B------:R-:W-:Y:S01]  /*132b0*/  ISETP.GE.AND P5, PT, R134, UR45, PT ;  /* 0x0000002d86007c0c */ /* 0x000fe2000bfa6270 */
[----:B------:R-:W2:Y:S01]  /*132c0*/  LDCU UR31, c[0x0][0x398] ;  /* 0x00007300ff1f77ac */ /* 0x000ea20008000800 */
[----:B------:R-:W-:Y:S01]  /*132d0*/  ISETP.LT.AND P1, PT, R3, UR39, !P1 ;  /* 0x0000002703007c0c */ /* 0x000fe2000cf21270 */
[----:B0-----:R-:W-:Y:S01]  /*132e0*/  IMAD.WIDE R132, R135, 0x2, R4 ;  /* 0x0000000287847825 */ /* 0x001fe200078e0204 */
[----:B------:R-:W0:Y:S01]  /*132f0*/  LDCU UR45, c[0x0][0x398] ;  /* 0x00007300ff2d77ac */ /* 0x000e220008000800 */
[----:B-1----:R-:W-:-:S02]  /*13300*/  PRMT R75, R154, 0x7632, R75 ;  /* 0x000076329a4b7816 */ /* 0x002fc4000000004b */
[C---:B------:R-:W-:Y:S01]  /*13310*/  IMAD.WIDE R8, R131.reuse, 0x2, R6 ;  /* 0x0000000283087825 */ /* 0x040fe200078e0206 */
[----:B------:R-:W1:Y:S02]  /*13320*/  LDCU UR39, c[0x0][0x398] ;  /* 0x00007300ff2777ac */ /* 0x000e640008000800 */
[----:B------:R0:W-:Y:S01]  /*13330*/  @P4 STG.E.U16 desc[UR20][R132.64], R75 ;  /* 0x0000004b84004986 */ /* 0x0001e2000c101514 */
[----:B------:R-:W-:Y:S01]  /*13340*/  ISETP.LT.AND P4, PT, R2, UR8, !P5 ;  /* 0x0000000802007c0c */ /* 0x000fe2000ef81270 */
[----:B------:R-:W-:Y:S02]  /*13350*/  VIADD R135, R131, UR18 ;  /* 0x0000001283877c36 */ /* 0x000fe40008000000 */
[----:B------:R-:W-:Y:S01]  /*13360*/  VIADD R134, R0, 0x99 ;  /* 0x0000009900867836 */ /* 0x000fe20000000000 */
[----:B------:R1:W-:Y:S01]  /*13370*/  @P3 STG.E.U16 desc[UR20][R8.64], R155 ;  /* 0x0000009b08003986 */ /* 0x0003e2000c101514 */
[----:B------:R-:W-:Y:S01]  /*13380*/  ISETP.LT.AND P5, PT, R3, UR29, !P5 ;  /* 0x0000001d03007c0c */ /* 0x000fe2000efa1270 */
[----:B------:R-:W2:Y:S02]  /*13390*/  LDCU UR8, c[0x0][0x39c] ;  /* 0x00007380ff0877ac */ /* 0x000ea40008000800 */
[----:B------:R-:W-:Y:S01]  /*133a0*/  ISETP.GE.AND P0, PT, R134, UR44, PT ;  /* 0x0000002c86007c0c */ /* 0x000fe2000bf06270 */
[----:B0-----:R-:W-:Y:S01]  /*133b0*/  IMAD.WIDE R74, R131, 0x2, R4 ;  /* 0x00000002834a7825 */ /* 0x001fe200078e0204 */
[----:B------:R-:W0:Y:S03]  /*133c0*/  LDCU UR44, c[0x0][0x398] ;  /* 0x00007300ff2c77ac */ /* 0x000e260008000800 */
[----:B------:R-:W-:Y:S01]  /*133d0*/  IMAD.WIDE R132, R135, 0x2, R6 ;  /* 0x0000000287847825 */ /* 0x000fe200078e0206 */
[----:B-1----:R-:W-:Y:S01]  /*133e0*/  PRMT R9, R155, 0x7632, R9 ;  /* 0x000076329b097816 */ /* 0x002fe20000000009 */
[----:B------:R-:W1:Y:S02]  /*133f0*/  LDCU UR29, c[0x0][0x398] ;  /* 0x00007300ff1d77ac */ /* 0x000e640008000800 */
[----:B------:R-:W-:-:S02]  /*13400*/  VIADD R134, R0, 0x9a ;  /* 0x0000009a00867836 */ /* 0x000fc40000000000 */
[----:B------:R0:W-:Y:S04]  /*13410*/  @P1 STG.E.U16 desc[UR20][R74.64], R9 ;  /* 0x000000094a001986 */ /* 0x0001e8000c101514 */
[----:B------:R1:W-:Y:S01]  /*13420*/  @P4 STG.E.U16 desc[UR20][R132.64], R156 ;  /* 0x0000009c84004986 */ /* 0x0003e2000c101514 */
[----:B------:R-:W-:Y:S01]  /*13430*/  ISETP.LT.AND P4, PT, R2, UR30, !P0 ;  /* 0x0000001e02007c0c */ /* 0x000fe2000c781270 */
[C---:B------:R-:W-:Y:S01]  /*13440*/  VIADD R131, R135.reuse, UR18 ;  /* 0x0000001287837c36 */ /* 0x040fe20008000000 */
[----:B------:R-:W-:Y:S01]  /*13450*/  ISETP.GE.AND P6, PT, R134, UR50, PT ;  /* 0x0000003286007c0c */ /* 0x000fe2000bfc6270 */
[----:B------:R-:W2:Y:S01]  /*13460*/  LDCU UR30, c[0x0][0x398] ;  /* 0x00007300ff1e77ac */ /* 0x000ea20008000800 */
[----:B0-----:R-:W-:Y:S01]  /*13470*/  IMAD.WIDE R8, R135, 0x2, R4 ;  /* 0x0000000287087825 */ /* 0x001fe200078e0204 */
[----:B-1----:R-:W-:-:S02]  /*13480*/  PRMT R133, R156, 0x7632, R133 ;  /* 0x000076329c857816 */ /* 0x002fc40000000085 */
[----:B------:R-:W-:Y:S01]  /*13490*/  ISETP.LT.AND P0, PT, R3, UR35, !P0 ;  /* 0x0000002303007c0c */ /* 0x000fe2000c701270 */
[C---:B------:R-:W-:Y:S01]  /*134a0*/  IMAD.WIDE R74, R131.reuse, 0x2, R6 ;  /* 0x00000002834a7825 */ /* 0x040fe200078e0206 */
[----:B------:R-:W0:Y:S01]  /*134b0*/  LDCU UR35, c[0x0][0x398] ;  /* 0x00007300ff2377ac */ /* 0x000e220008000800 */
        /* <DEDUP_REMOVED lines=8> */
[----:B-1----:R-:W-:Y:S01]  /*13540*/  IMAD.WIDE R132, R131, 0x2, R4 ;  /* 0x0000000283847825 */ /* 0x002fe200078e0204 */
[----:B------:R-:W1:Y:S03]  /*13550*/  LDCU UR36, c[0x0][0x398] ;  /* 0x00007300ff2477ac */ /* 0x000e660008000800 */
[----:B------:R-:W-:Y:S01]  /*13560*/  IMAD.WIDE R8, R135, 0x2, R6 ;  /* 0x0000000287087825 */ /* 0x000fe200078e0206 */
[----:B0-----:R-:W-:-:S03]  /*13570*/  PRMT R75, R157, 0x7632, R75 ;  /* 0x000076329d4b7816 */ /* 0x001fc6000000004b */
[----:B------:R-:W-:Y:S02]  /*13580*/  VIADD R134, R0, 0x9c ;  /* 0x0000009c00867836 */ /* 0x000fe40000000000 */
        /* <DEDUP_REMOVED lines=22> */
[----:B0-----:R-:W-:Y:S01]  /*136f0*/  PRMT R133, R159, 0x7632, R133 ;  /* 0x000076329f857816 */ /* 0x001fe20000000085 */
[----:B------:R-:W0:Y:S02]  /*13700*/  LDCU UR26, c[0x0][0x398] ;  /* 0x00007300ff1a77ac */ /* 0x000e240008000800 */
[----:B------:R-:W-:-:S02]  /*13710*/  VIADD R134, R0, 0x9e ;  /* 0x0000009e00867836 */ /* 0x000fc40000000000 */
[----:B------:R1:W-:Y:S04]  /*13720*/  @P2 STG.E.U16 desc[UR20][R8.64], R133 ;  /* 0x0000008508002986 */ /* 0x0003e8000c101514 */
[----:B------:R0:W-:Y:S01]  /*13730*/  @P6 STG.E.U16 desc[UR20][R74.64], R160 ;  /* 0x000000a04a006986 */ /* 0x0001e2000c101514 */
[----:B------:R-:W-:Y:S01]  /*13740*/  ISETP.LT.AND P6, PT, R2, UR37, !P1 ;  /* 0x0000002502007c0c */ /* 0x000fe2000cfc1270 */
[C---:B------:R-:W-:Y:S01]  /*13750*/  VIADD R131, R135.reuse, UR18 ;  /* 0x0000001287837c36 */ /* 0x040fe20008000000 */
[----:B------:R-:W-:Y:S01]  /*13760*/  ISETP.GE.AND P4, PT, R134, UR28, PT ;  /* 0x0000001c86007c0c */ /* 0x000fe2000bf86270 */
[----:B------:R-:W2:Y:S01]  /*13770*/  LDCU UR37, c[0x0][0x398] ;  /* 0x00007300ff2577ac */ /* 0x000ea20008000800 */
[----:B-1----:R-:W-:Y:S01]  /*13780*/  IMAD.WIDE R132, R135, 0x2, R4 ;  /* 0x0000000287847825 */ /* 0x002fe200078e0204 */
[----:B0-----:R-:W-:-:S02]  /*13790*/  PRMT R75, R160, 0x7632, R75 ;  /* 0x00007632a04b7816 */ /* 0x001fc4000000004b */
        /* <DEDUP_REMOVED lines=8> */
[----:B-----5:R-:W-:Y:S01]  /*13820*/  ISETP.LT.AND P4, PT, R3, UR40, !P4 ;  /* 0x0000002803007c0c */ /* 0x020fe2000e781270 */
[----:B------:R-:W5:Y:S02]  /*13830*/  LDCU UR34, c[0x0][0x398] ;  /* 0x00007300ff2277ac */ /* 0x000f640008000800 */
[----:B------:R-:W-:Y:S01]  /*13840*/  ISETP.GE.AND P0, PT, R134, UR16, PT ;  /* 0x0000001086007c0c */ /* 0x000fe2000bf06270 */
[----:B------:R-:W2:Y:S01]  /*13850*/  LDCU UR38, c[0x0][0x398] ;  /* 0x00007300ff2677ac */ /* 0x000ea20008000800 */
        /* <DEDUP_REMOVED lines=11> */
[----:B-1----:R-:W-:Y:S01]  /*13910*/  IMAD.WIDE R8, R135, 0x2, R4 ;  /* 0x0000000287087825 */ /* 0x002fe200078e0204 */
[----:B0-----:R-:W-:Y:S02]  /*13920*/  PRMT R133, R162, 0x7632, R133 ;  /* 0x00007632a2857816 */ /* 0x001fe40000000085 */
[----:B------:R-:W-:Y:S01]  /*13930*/  ISETP.LT.AND P0, PT, R3, UR45, !P0 ;  /* 0x0000002d03007c0c */ /* 0x000fe2000c701270 */
[C---:B------:R-:W-:Y:S01]  /*13940*/  IMAD.WIDE R74, R131.reuse, 0x2, R6 ;  /* 0x00000002834a7825 */ /* 0x040fe200078e0206 */
        /* <DEDUP_REMOVED lines=16> */
[----:B---3--:R-:W-:Y:S01]  /*13a50*/  ISETP.LT.AND P4, PT, R2, UR24, !P2 ;  /* 0x0000001802007c0c */ /* 0x008fe2000d781270 */
[C---:B------:R-:W-:Y:S01]  /*13a60*/  VIADD R131, R135.reuse, UR18 ;  /* 0x0000001287837c36 */ /* 0x040fe20008000000 */
[----:B------:R-:W-:Y:S01]  /*13a70*/  ISETP.GE.AND P6, PT, R134, UR10, PT ;  /* 0x0000000a86007c0c */ /* 0x000fe2000bfc6270 */
[----:B------:R-:W3:Y:S01]  /*13a80*/  LDCU UR24, c[0x0][0x398] ;  /* 0x00007300ff1877ac */ /* 0x000ee20008000800 */
[----:B0-----:R-:W-:Y:S01]  /*13a90*/  IMAD.WIDE R74, R135, 0x2, R4 ;  /* 0x00000002874a7825 */ /* 0x001fe200078e0204 */
[----:B-1----:R-:W-:-:S02]  /*13aa0*/  PRMT R9, R164, 0x7632, R9 ;  /* 0x00007632a4097816 */ /* 0x002fc40000000009 */
[----:B------:R-:W-:Y:S01]  /*13ab0*/  ISETP.LT.AND P2, PT, R3, UR42, !P2 ;  /* 0x0000002a03007c0c */ /* 0x000fe2000d741270 */
[C---:B------:R-:W-:Y:S01]  /*13ac0*/  IMAD.WIDE R132, R131.reuse, 0x2, R6 ;  /* 0x0000000283847825 */ /* 0x040fe200078e0206 */
[----:B------:R-:W0:Y:S01]  /*13ad0*/  LDCU UR10, c[0x0][0x39c] ;  /* 0x00007380ff0a77ac */ /* 0x000e220008000800 */
[----:B------:R1:W-:Y:S01]  /*13ae0*/  @P5 STG.E.U16 desc[UR20][R74.64], R9 ;  /* 0x000000094a005986 */ /* 0x0003e2000c101514 */
[----:B--2---:R-:W-:Y:S01]  /*13af0*/  ISETP.LT.AND P5, PT, R2, UR31, !P6 ;  /* 0x0000001f02007c0c */ /* 0x004fe2000f7a1270 */
[----:B------:R-:W-:Y:S02]  /*13b00*/  VIADD R135, R131, UR18 ;  /* 0x0000001283877c36 */ /* 0x000fe40008000000 */
[----:B------:R-:W-:Y:S01]  /*13b10*/  VIADD R134, R0, 0xa3 ;  /* 0x000000a300867836 */ /* 0x000fe20000000000 */
[----:B------:R2:W-:Y:S01]  /*13b20*/  @P4 STG.E.U16 desc[UR20][R132.64], R165 ;  /* 0x000000a584004986 */ /* 0x0005e2000c101514 */
[----:B------:R-:W-:Y:S01]  /*13b30*/  ISETP.LT.AND P6, PT, R3, UR39, !P6 ;  /* 0x0000002703007c0c */ /* 0x000fe2000f7c1270 */
[----:B------:R-:W0:Y:S02]  /*13b40*/  LDCU UR31, c[0x0][0x398] ;  /* 0x00007300ff1f77ac */ /* 0x000e240008000800 */
[----:B------:R-:W-:Y:S01]  /*13b50*/  ISETP.GE.AND P1, PT, R134, UR8, PT ;  /* 0x0000000886007c0c */ /* 0x000fe2000bf26270 */
[----:B-1----:R-:W-:Y:S01]  /*13b60*/  IMAD.WIDE R8, R131, 0x2, R4 ;  /* 0x0000000283087825 */ /* 0x002fe200078e0204 */
[----:B------:R-:W1:Y:S03]  /*13b70*/  LDCU UR8, c[0x0][0x39c] ;  /* 0x00007380ff0877ac */ /* 0x000e660008000800 */
[----:B------:R-:W-:Y:S01]  /*13b80*/  IMAD.WIDE R74, R135, 0x2, R6 ;  /* 0x00000002874a7825 */ /* 0x000fe200078e0206 */
[----:B--2---:R-:W-:-:S03]  /*13b90*/  PRMT R133, R165, 0x7632, R133 ;  /* 0x00007632a5857816 */ /* 0x004fc60000000085 */
[----:B------:R-:W-:Y:S02]  /*13ba0*/  VIADD R134, R0, 0xa4 ;  /* 0x000000a400867836 */ /* 0x000fe40000000000 */
[----:B------:R2:W-:Y:S04]  /*13bb0*/  @P2 STG.E.U16 desc[UR20][R8.64], R133 ;  /* 0x0000008508002986 */ /* 0x0005e8000c101514 */
[----:B------:R0:W-:Y:S01]  /*13bc0*/  @P5 STG.E.U16 desc[UR20][R74.64], R166 ;  /* 0x000000a64a005986 */ /* 0x0001e2000c101514 */
[----:B------:R-:W-:Y:S01]  /*13bd0*/  ISETP.LT.AND P5, PT, R2, UR29, !P1 ;  /* 0x0000001d02007c0c */ /* 0x000fe2000cfa1270 */
[C---:B------:R-:W-:Y:S01]  /*13be0*/  VIADD R131, R135.reuse, UR18 ;  /* 0x0000001287837c36 */ /* 0x040fe20008000000 */
[----:B------:R-:W-:Y:S01]  /*13bf0*/  ISETP.GE.AND P3, PT, R134, UR4, PT ;  /* 0x0000000486007c0c */ /* 0x000fe2000bf66270 */
[----:B------:R-:W1:Y:S01]  /*13c00*/  LDCU UR29, c[0x0][0x398] ;  /* 0x00007300ff1d77ac */ /* 0x000e620008000800 */
[----:B--2---:R-:W-:Y:S01]  /*13c10*/  IMAD.WIDE R132, R135, 0x2, R4 ;  /* 0x0000000287847825 */ /* 0x004fe200078e0204 */
        /* <DEDUP_REMOVED lines=10> */
[----:B------:R-:W1:Y:S02]  /*13cc0*/  LDCU UR30, c[0x0][0x398] ;  /* 0x00007300ff1e77ac */ /* 0x000e640008000800 */
[----:B------:R-:W-:Y:S01]  /*13cd0*/  ISETP.GE.AND P0, PT, R134, UR14, PT ;  /* 0x0000000e86007c0c */ /* 0x000fe2000bf06270 */
[----:B------:R-:W1:Y:S01]  /*13ce0*/  LDCU UR33, c[0x0][0x398] ;  /* 0x00007300ff2177ac */ /* 0x000e620008000800 */
[----:B--2---:R-:W-:Y:S01]  /*13cf0*/  IMAD.WIDE R74, R131, 0x2, R4 ;  /* 0x00000002834a7825 */ /* 0x004fe200078e0204 */
[----:B------:R-:W2:Y:S03]  /*13d00*/  LDCU UR14, c[0x0][0x398] ;  /* 0x00007300ff0e77ac */ /* 0x000ea60008000800 */
        /* <DEDUP_REMOVED lines=38> */
[----:B-----5:R-:W-:Y:S01]  /*13f70*/  ISETP.LT.AND P2, PT, R3, UR34, !P2 ;  /* 0x0000002203007c0c */ /* 0x020fe2000d741270 */
        /* <DEDUP_REMOVED lines=13> */
[----:B-----5:R-:W-:-:S03]  /*14050*/  PRMT R133, R171, 0x7632, R133 ;  /* 0x00007632ab857816 */ /* 0x020fc60000000085 */
[----:B------:R-:W-:Y:S02]  /*14060*/  VIADD R134, R0, 0xaa ;  /* 0x000000aa00867836 */ /* 0x000fe40000000000 */
[----:B------:R5:W-:Y:S04]  /*14070*/  @P2 STG.E.U16 desc[UR20][R8.64], R133 ;  /* 0x0000008508002986 */ /* 0x000be8000c101514 */
[----:B------:R0:W-:Y:S01]  /*14080*/  @P4 STG.E.U16 desc[UR20][R74.64], R172 ;  /* 0x000000ac4a004986 */ /* 0x0001e2000c101514 */
[----:B------:R-:W-:Y:S01]  /*14090*/  ISETP.LT.AND P4, PT, R2, UR32, !P1 ;  /* 0x0000002002007c0c */ /* 0x000fe2000cf81270 */
[C---:B------:R-:W-:Y:S01]  /*140a0*/  VIADD R131, R135.reuse, UR18 ;  /* 0x0000001287837c36 */ /* 0x040fe20008000000 */
[----:B------:R-:W-:Y:S01]  /*140b0*/  ISETP.GE.AND P6, PT, R134, UR4, PT ;  /* 0x0000000486007c0c */ /* 0x000fe2000bfc6270 */
[----:B------:R-:W1:Y:S01]  /*140c0*/  LDCU UR32, c[0x0][0x398] ;  /* 0x00007300ff2077ac */ /* 0x000e620008000800 */
[----:B-----5:R-:W-:Y:S01]  /*140d0*/  IMAD.WIDE R132, R135, 0x2, R4 ;  /* 0x0000000287847825 */ /* 0x020fe200078e0204 */
[----:B0-----:R-:W-:-:S02]  /*140e0*/  PRMT R75, R172, 0x7632, R75 ;  /* 0x00007632ac4b7816 */ /* 0x001fc4000000004b */
        /* <DEDUP_REMOVED lines=8> */
[----:B---3--:R-:W-:Y:S01]  /*14170*/  ISETP.LT.AND P6, PT, R3, UR24, !P6 ;  /* 0x0000001803007c0c */ /* 0x008fe2000f7c1270 */
[----:B------:R-:W3:Y:S02]  /*14180*/  LDCU UR14, c[0x0][0x398] ;  /* 0x00007300ff0e77ac */ /* 0x000ee40008000800 */
[----:B------:R-:W-:Y:S01]  /*14190*/  ISETP.GE.AND P0, PT, R134, UR12, PT ;  /* 0x0000000c86007c0c */ /* 0x000fe2000bf06270 */
[----:B-----5:R-:W-:Y:S01]  /*141a0*/  IMAD.WIDE R74, R131, 0x2, R4 ;  /* 0x00000002834a7825 */ /* 0x020fe200078e0204 */
[----:B------:R-:W5:Y:S03]  /*141b0*/  LDCU UR12, c[0x0][0x39c] ;  /* 0x00007380ff0c77ac */ /* 0x000f660008000800 */
[----:B------:R-:W-:Y:S01]  /*141c0*/  IMAD.WIDE R132, R135, 0x2, R6 ;  /* 0x0000000287847825 */ /* 0x000fe200078e0206 */
[----:B--2---:R-:W-:Y:S01]  /*141d0*/  PRMT R9, R173, 0x7632, R9 ;  /* 0x00007632ad097816 */ /* 0x004fe20000000009 */
[----:B------:R-:W2:Y:S02]  /*141e0*/  LDCU UR24, c[0x0][0x398] ;  /* 0x00007300ff1877ac */ /* 0x000ea40008000800 */
        /* <DEDUP_REMOVED lines=56> */
[----:B-----5:R-:W-:Y:S01]  /*14570*/  ISETP.GE.AND P5, PT, R134, UR12, PT ;  /* 0x0000000c86007c0c */ /* 0x020fe2000bfa6270 */
[----:B------:R-:W5:Y:S01]  /*14580*/  LDCU UR26, c[0x0][0x398] ;  /* 0x00007300ff1a77ac */ /* 0x000f620008000800 */
        /* <DEDUP_REMOVED lines=10> */
[----:B------:R-:W-:-:S03]  /*14630*/  ISETP.LT.AND P5, PT, R3, UR37, !P5 ;  /* 0x0000002503007c0c */ /* 0x000fc6000efa1270 */
        /* <DEDUP_REMOVED lines=11> */
[----:B------:R-:W4:Y:S01]  /*146f0*/  LDCU UR32, c[0x0][0x398] ;  /* 0x00007300ff2077ac */ /* 0x000f220008000800 */
[----:B0-----:R-:W-:Y:S01]  /*14700*/  IMAD.WIDE R8, R135, 0x2, R4 ;  /* 0x0000000287087825 */ /* 0x001fe200078e0204 */
[----:B-1----:R-:W-:-:S02]  /*14710*/  PRMT R133, R180, 0x7632, R133 ;  /* 0x00007632b4857816 */ /* 0x002fc40000000085 */
[----:B---3--:R-:W-:Y:S01]  /*14720*/  ISETP.LT.AND P0, PT, R3, UR14, !P0 ;  /* 0x0000000e03007c0c */ /* 0x008fe2000c701270 */
        /* <DEDUP_REMOVED lines=8> */
[----:B------:R-:W3:Y:S02]  /*147b0*/  LDCU UR14, c[0x0][0x398] ;  /* 0x00007300ff0e77ac */ /* 0x000ee40008000800 */
[----:B------:R-:W-:Y:S01]  /*147c0*/  ISETP.GE.AND P2, PT, R134, UR4, PT ;  /* 0x0000000486007c0c */ /* 0x000fe2000bf46270 */
[----:B------:R-:W0:Y:S01]  /*147d0*/  LDCU UR24, c[0x0][0x398] ;  /* 0x00007300ff1877ac */ /* 0x000e220008000800 */
[----:B-1----:R-:W-:Y:S01]  /*147e0*/  IMAD.WIDE R132, R131, 0x2, R4 ;  /* 0x0000000283847825 */ /* 0x002fe200078e0204 */
[----:B------:R-:W1:Y:S03]  /*147f0*/  LDCU UR4, c[0x0][0x39c] ;  /* 0x00007380ff0477ac */ /* 0x000e660008000800 */
        /* <DEDUP_REMOVED lines=42> */
[----:B-----5:R-:W-:Y:S01]  /*14aa0*/  ISETP.LT.AND P3, PT, R2, UR26, !P4 ;  /* 0x0000001a02007c0c */ /* 0x020fe2000e761270 */
        /* <DEDUP_REMOVED lines=19> */
[----:B----4-:R-:W-:Y:S01]  /*14be0*/  ISETP.LT.AND P0, PT, R3, UR32, !P0 ;  /* 0x0000002003007c0c */ /* 0x010fe2000c701270 */
[C---:B------:R-:W-:Y:S01]  /*14bf0*/  IMAD.WIDE R74, R131.reuse, 0x2, R6 ;  /* 0x00000002834a7825 */ /* 0x040fe200078e0206 */
[----:B------:R-:W0:Y:S01]  /*14c00*/  LDCU UR6, c[0x0][0x39c] ;  /* 0x00007380ff0677ac */ /* 0x000e220008000800 */
[----:B------:R4:W-:Y:S01]  /*14c10*/  @P4 STG.E.U16 desc[UR20][R8.64], R133 ;  /* 0x0000008508004986 */ /* 0x0009e2000c101514 */
[----:B---3--:R-:W-:Y:S01]  /*14c20*/  ISETP.LT.AND P4, PT, R2, UR14, !P5 ;  /* 0x0000000e02007c0c */ /* 0x008fe2000ef81270 */
[----:B------:R-:W-:Y:S02]  /*14c30*/  VIADD R135, R131, UR18 ;  /* 0x0000001283877c36 */ /* 0x000fe40008000000 */
[----:B------:R-:W-:Y:S01]  /*14c40*/  VIADD R134, R0, 0xb9 ;  /* 0x000000b900867836 */ /* 0x000fe20000000000 */
[----:B------:R3:W-:Y:S01]  /*14c50*/  @P3 STG.E.U16 desc[UR20][R74.64], R190 ;  /* 0x000000be4a003986 */ /* 0x0007e2000c101514 */
[----:B------:R-:W-:Y:S01]  /*14c60*/  ISETP.LT.AND P5, PT, R3, UR24, !P5 ;  /* 0x0000001803007c0c */ /* 0x000fe2000efa1270 */
[----:B------:R-:W5:Y:S02]  /*14c70*/  LDCU UR14, c[0x0][0x398] ;  /* 0x00007300ff0e77ac */ /* 0x000f640008000800 */
[----:B------:R-:W-:Y:S01]  /*14c80*/  ISETP.GE.AND P2, PT, R134, UR4, PT ;  /* 0x0000000486007c0c */ /* 0x000fe2000bf46270 */
[----:B----4-:R-:W-:Y:S01]  /*14c90*/  IMAD.WIDE R132, R131, 0x2, R4 ;  /* 0x0000000283847825 */ /* 0x010fe200078e0204 */
[----:B------:R-:W4:Y:S03]  /*14ca0*/  LDCU UR4, c[0x0][0x39c] ;  /* 0x00007380ff0477ac */ /* 0x000f260008000800 */
[----:B------:R-:W-:Y:S01]  /*14cb0*/  IMAD.WIDE R8, R135, 0x2, R6 ;  /* 0x0000000287087825 */ /* 0x000fe200078e0206 */
[----:B---3--:R-:W-:Y:S01]  /*14cc0*/  PRMT R75, R190, 0x7632, R75 ;  /* 0x00007632be4b7816 */ /* 0x008fe2000000004b */
[----:B------:R-:W3:Y:S02]  /*14cd0*/  LDCU UR24, c[0x0][0x398] ;  /* 0x00007300ff1877ac */ /* 0x000ee40008000800 */
[----:B------:R-:W-:-:S02]  /*14ce0*/  VIADD R134, R0, 0xba ;  /* 0x000000ba00867836 */ /* 0x000fc40000000000 */
[----:B------:R0:W-:Y:S04]  /*14cf0*/  @P0 STG.E.U16 desc[UR20][R132.64], R75 ;  /* 0x0000004b84000986 */ /* 0x0001e8000c101514 */
[----:B------:R3:W-:Y:S01]  /*14d00*/  @P4 STG.E.U16 desc[UR20][R8.64], R191 ;  /* 0x000000bf08004986 */ /* 0x0007e2000c101514 */
[----:B--2---:R-:W-:Y:S01]  /*14d10*/  ISETP.LT.AND P4, PT, R2, UR16, !P2 ;  /* 0x0000001002007c0c */ /* 0x004fe2000d781270 */
[C---:B------:R-:W-:Y:S01]  /*14d20*/  VIADD R131, R135.reuse, UR18 ;  /* 0x0000001287837c36 */ /* 0x040fe20008000000 */
[----:B-1----:R-:W-:Y:S01]  /*14d30*/  ISETP.GE.AND P6, PT, R134, UR8, PT ;  /* 0x0000000886007c0c */ /* 0x002fe2000bfc6270 */
[----:B------:R-:W1:Y:S01]  /*14d40*/  LDCU UR8, c[0x0][0x398] ;  /* 0x00007300ff0877ac */ /* 0x000e620008000800 */
[----:B0-----:R-:W-:Y:S01]  /*14d50*/  IMAD.WIDE R74, R135, 0x2, R4 ;  /* 0x00000002874a7825 */ /* 0x001fe200078e0204 */
[----:B---3--:R-:W-:Y:S01]  /*14d60*/  PRMT R9, R191, 0x7632, R9 ;  /* 0x00007632bf097816 */ /* 0x008fe20000000009 */
[----:B------:R-:W0:Y:S01]  /*14d70*/  LDCU UR16, c[0x0][0x398] ;  /* 0x00007300ff1077ac */ /* 0x000e220008000800 */
[----:B------:R-:W-:Y:S01]  /*14d80*/  ISETP.LT.AND P2, PT, R3, UR29, !P2 ;  /* 0x0000001d03007c0c */ /* 0x000fe2000d741270 */
[----:B------:R-:W-:-:S02]  /*14d90*/  IMAD.WIDE R132, R131, 0x2, R6 ;  /* 0x0000000283847825 */ /* 0x000fc400078e0206 */
[----:B------:R2:W-:Y:S01]  /*14da0*/  @P5 STG.E.U16 desc[UR20][R74.64], R9 ;  /* 0x000000094a005986 */ /* 0x0005e2000c101514 */
[----:B------:R-:W-:Y:S01]  /*14db0*/  ISETP.LT.AND P5, PT, R2, UR12, !P6 ;  /* 0x0000000c02007c0c */ /* 0x000fe2000f7a1270 */
[----:B------:R-:W-:Y:S02]  /*14dc0*/  VIADD R135, R131, UR18 ;  /* 0x0000001283877c36 */ /* 0x000fe40008000000 */
[----:B------:R-:W-:Y:S01]  /*14dd0*/  VIADD R134, R0, 0xbb ;  /* 0x000000bb00867836 */ /* 0x000fe20000000000 */
[----:B------:R3:W-:Y:S01]  /*14de0*/  @P4 STG.E.U16 desc[UR20][R132.64], R192 ;  /* 0x000000c084004986 */ /* 0x0007e2000c101514 */
[----:B------:R-:W-:Y:S01]  /*14df0*/  ISETP.LT.AND P6, PT, R3, UR28, !P6 ;  /* 0x0000001c03007c0c */ /* 0x000fe2000f7c1270 */
[----:B------:R-:W0:Y:S02]  /*14e00*/  LDCU UR12, c[0x0][0x398] ;  /* 0x00007300ff0c77ac */ /* 0x000e240008000800 */
[----:B----4-:R-:W-:Y:S01]  /*14e10*/  ISETP.GE.AND P1, PT, R134, UR4, PT ;  /* 0x0000000486007c0c */ /* 0x010fe2000bf26270 */
[----:B--2---:R-:W-:Y:S01]  /*14e20*/  IMAD.WIDE R8, R131, 0x2, R4 ;  /* 0x0000000283087825 */ /* 0x004fe200078e0204 */
[----:B------:R-:W2:Y:S03]  /*14e30*/  LDCU UR4, c[0x0][0x39c] ;  /* 0x00007380ff0477ac */ /* 0x000ea60008000800 */
[----:B------:R-:W-:Y:S01]  /*14e40*/  IMAD.WIDE R74, R135, 0x2, R6 ;  /* 0x00000002874a7825 */ /* 0x000fe200078e0206 */
[----:B---3--:R-:W-:Y:S01]  /*14e50*/  PRMT R133, R192, 0x7632, R133 ;  /* 0x00007632c0857816 */ /* 0x008fe20000000085 */
[----:B------:R-:W3:Y:S02]  /*14e60*/  LDCU UR28, c[0x0][0x398] ;  /* 0x00007300ff1c77ac */ /* 0x000ee40008000800 */
[----:B------:R-:W-:-:S02]  /*14e70*/  VIADD R134, R0, 0xbc ;  /* 0x000000bc00867836 */ /* 0x000fc40000000000 */
[----:B------:R4:W-:Y:S04]  /*14e80*/  @P2 STG.E.U16 desc[UR20][R8.64], R133 ;  /* 0x0000008508002986 */ /* 0x0009e8000c101514 */
[----:B------:R0:W-:Y:S01]  /*14e90*/  @P5 STG.E.U16 desc[UR20][R74.64], R193 ;  /* 0x000000c14a005986 */ /* 0x0001e2000c101514 */
[----:B------:R-:W-:Y:S01]  /*14ea0*/  ISETP.LT.AND P5, PT, R2, UR22, !P1 ;  /* 0x0000001602007c0c */ /* 0x000fe2000cfa1270 */
[C---:B------:R-:W-:Y:S01]  /*14eb0*/  VIADD R131, R135.reuse, UR18 ;  /* 0x0000001287837c36 */ /* 0x040fe20008000000 */
[----:B------:R-:W-:Y:S01]  /*14ec0*/  ISETP.GE.AND P3, PT, R134, UR6, PT ;  /* 0x0000000686007c0c */ /* 0x000fe2000bf66270 */
[----:B------:R-:W2:Y:S01]  /*14ed0*/  LDCU UR6, c[0x0][0x39c] ;  /* 0x00007380ff0677ac */ /* 0x000ea20008000800 */
[----:B----4-:R-:W-:Y:S01]  /*14ee0*/  IMAD.WIDE R132, R135, 0x2, R4 ;  /* 0x0000000287847825 */ /* 0x010fe200078e0204 */
[----:B0-----:R-:W-:Y:S01]  /*14ef0*/  PRMT R75, R193, 0x7632, R75 ;  /* 0x00007632c14b7816 */ /* 0x001fe2000000004b */
[----:B------:R-:W0:Y:S01]  /*14f00*/  LDCU UR22, c[0x0][0x398] ;  /* 0x00007300ff1677ac */ /* 0x000e220008000800 */
[----:B------:R-:W-:Y:S01]  /*14f10*/  ISETP.LT.AND P1, PT, R3, UR26, !P1 ;  /* 0x0000001a03007c0c */ /* 0x000fe2000cf21270 */
[----:B------:R-:W-:-:S02]  /*14f20*/  IMAD.WIDE R8, R131, 0x2, R6 ;  /* 0x0000000283087825 */ /* 0x000fc400078e0206 */
[----:B------:R4:W-:Y:S01]  /*14f30*/  @P6 STG.E.U16 desc[UR20][R132.64], R75 ;  /* 0x0000004b84006986 */ /* 0x0009e2000c101514 */
[----:B-1----:R-:W-:Y:S01]  /*14f40*/  ISETP.LT.AND P6, PT, R2, UR8, !P3 ;  /* 0x0000000802007c0c */ /* 0x002fe2000dfc1270 */
[----:B------:R-:W-:Y:S02]  /*14f50*/  VIADD R134, R0, 0xbd ;  /* 0x000000bd00867836 */ /* 0x000fe40000000000 */
[----:B------:R-:W-:Y:S01]  /*14f60*/  VIADD R135, R131, UR18 ;  /* 0x0000001283877c36 */ /* 0x000fe20008000000 */
[----:B------:R1:W-:Y:S01]  /*14f70*/  @P5 STG.E.U16 desc[UR20][R8.64], R194 ;  /* 0x000000c208005986 */ /* 0x0003e2000c101514 */
[----:B------:R-:W-:Y:S01]  /*14f80*/  ISETP.LT.AND P3, PT, R3, UR10, !P3 ;  /* 0x0000000a03007c0c */ /* 0x000fe2000df61270 */
[----:B------:R-:W0:Y:S01]  /*14f90*/  LDCU UR8, c[0x0][0x398] ;  /* 0x00007300ff0877ac */ /* 0x000e220008000800 */
[----:B--2---:R-:W-:Y:S01]  /*14fa0*/  ISETP.GE.AND P0, PT, R134, UR4, PT ;  /* 0x0000000486007c0c */ /* 0x004fe2000bf06270 */
[----:B------:R-:W-:Y:S01]  /*14fb0*/  VIADD R134, R0, 0xbe ;  /* 0x000000be00867836 */ /* 0x000fe20000000000 */
[----:B------:R-:W2:Y:S01]  /*14fc0*/  LDCU UR4, c[0x0][0x39c] ;  /* 0x00007380ff0477ac */ /* 0x000ea20008000800 */
[----:B----4-:R-:W-:-:S04]  /*14fd0*/  IMAD.WIDE R74, R131, 0x2, R4 ;  /* 0x00000002834a7825 */ /* 0x010fc800078e0204 */
[----:B------:R-:W-:Y:S01]  /*14fe0*/  IMAD.WIDE R132, R135, 0x2, R6 ;  /* 0x0000000287847825 */ /* 0x000fe200078e0206 */
[----:B-1----:R-:W-:Y:S01]  /*14ff0*/  PRMT R9, R194, 0x7632, R9 ;  /* 0x00007632c2097816 */ /* 0x002fe20000000009 */
[----:B------:R-:W1:Y:S01]  /*15000*/  LDCU UR10, c[0x0][0x398] ;  /* 0x00007300ff0a77ac */ /* 0x000e620008000800 */
[----:B------:R-:W-:-:S03]  /*15010*/  ISETP.GE.AND P4, PT, R134, UR6, PT ;  /* 0x0000000686007c0c */ /* 0x000fc6000bf86270 */
[----:B------:R4:W-:Y:S01]  /*15020*/  @P1 STG.E.U16 desc[UR20][R74.64], R9 ;  /* 0x000000094a001986 */ /* 0x0009e2000c101514 */
[----:B------:R-:W0:Y:S03]  /*15030*/  LDCU UR6, c[0x0][0x39c] ;  /* 0x00007380ff0677ac */ /* 0x000e260008000800 */
[----:B------:R1:W-:Y:S01]  /*15040*/  @P6 STG.E.U16 desc[UR20][R132.64], R195 ;  /* 0x000000c384006986 */ /* 0x0003e2000c101514 */
[----:B-----5:R-:W-:Y:S01]  /*15050*/  ISETP.LT.AND P6, PT, R2, UR14, !P0 ;  /* 0x0000000e02007c0c */ /* 0x020fe2000c7c1270 */
[----:B------:R-:W-:Y:S01]  /*15060*/  VIADD R131, R135, UR18 ;  /* 0x0000001287837c36 */ /* 0x000fe20008000000 */
[----:B------:R-:W-:Y:S01]  /*15070*/  ISETP.LT.AND P0, PT, R3, UR30, !P0 ;  /* 0x0000001e03007c0c */ /* 0x000fe2000c701270 */
[----:B------:R-:W-:Y:S01]  /*15080*/  VIADD R134, R0, 0xbf ;  /* 0x000000bf00867836 */ /* 0x000fe20000000000 */
[----:B------:R-:W5:Y:S01]  /*15090*/  LDCU UR14, c[0x0][0x398] ;  /* 0x00007300ff0e77ac */ /* 0x000f620008000800 */
[----:B----4-:R-:W-:Y:S01]  /*150a0*/  IMAD.WIDE R8, R135, 0x2, R4 ;  /* 0x0000000287087825 */ /* 0x010fe200078e0204 */
[----:B-1----:R-:W-:-:S03]  /*150b0*/  PRMT R133, R195, 0x7632, R133 ;  /* 0x00007632c3857816 */ /* 0x002fc60000000085 */
[C---:B------:R-:W-:Y:S02]  /*150c0*/  IMAD.WIDE R74, R131.reuse, 0x2, R6 ;  /* 0x00000002834a7825 */ /* 0x040fe400078e0206 */
[----:B------:R1:W-:Y:S01]  /*150d0*/  @P3 STG.E.U16 desc[UR20][R8.64], R133 ;  /* 0x0000008508003986 */ /* 0x0003e2000c101514 */
[----:B------:R-:W-:Y:S01]  /*150e0*/  ISETP.LT.AND P3, PT, R2, UR16, !P4 ;  /* 0x0000001002007c0c */ /* 0x000fe2000e761270 */
[----:B------:R-:W-:Y:S01]  /*150f0*/  VIADD R135, R131, UR18 ;  /* 0x0000001283877c36 */ /* 0x000fe20008000000 */
[----:B--2---:R-:W-:Y:S01]  /*15100*/  ISETP.GE.AND P2, PT, R134, UR4, PT ;  /* 0x0000000486007c0c */ /* 0x004fe2000bf46270 */
[----:B------:R2:W-:Y:S01]  /*15110*/  @P6 STG.E.U16 desc[UR20][R74.64], R136 ;  /* 0x000000884a006986 */ /* 0x0005e2000c101514 */
[----:B------:R-:W4:Y:S01]  /*15120*/  LDCU UR4, c[0x0][0x39c] ;  /* 0x00007380ff0477ac */ /* 0x000f220008000800 */
[----:B------:R-:W-:Y:S01]  /*15130*/  VIADD R134, R0, 0xc0 ;  /* 0x000000c000867836 */ /* 0x000fe20000000000 */
[----:B------:R-:W-:Y:S01]  /*15140*/  ISETP.LT.AND P4, PT, R3, UR24, !P4 ;  /* 0x0000001803007c0c */ /* 0x000fe2000e781270 */
[----:B------:R-:W3:Y:S01]  /*15150*/  LDCU UR16, c[0x0][0x398] ;  /* 0x00007300ff1077ac */ /* 0x000ee20008000800 */
[----:B-1----:R-:W-:Y:S01]  /*15160*/  IMAD.WIDE R132, R131, 0x2, R4 ;  /* 0x0000000283847825 */ /* 0x002fe200078e0204 */
[----:B--2---:R-:W-:-:S03]  /*15170*/  PRMT R75, R126, 0x7610, R75 ;  /* 0x000076107e4b7816 */ /* 0x004fc6000000004b */
[----:B------:R-:W-:Y:S01]  /*15180*/  IMAD.WIDE R8, R135, 0x2, R6 ;  /* 0x0000000287087825 */ /* 0x000fe200078e0206 */
[----:B0-----:R-:W-:Y:S01]  /*15190*/  ISETP.GE.AND P5, PT, R134, UR6, PT ;  /* 0x0000000686007c0c */ /* 0x001fe2000bfa6270 */
[----:B------:R-:W0:Y:S01]  /*151a0*/  LDCU UR6, c[0x0][0x39c] ;  /* 0x00007380ff0677ac */ /* 0x000e220008000800 */
[----:B------:R-:W-:Y:S01]  /*151b0*/  PRMT R136, R129, 0x7610, R136 ;  /* 0x0000761081887816 */ /* 0x000fe20000000088 */
[----:B------:R1:W-:Y:S01]  /*151c0*/  @P0 STG.E.U16 desc[UR20][R132.64], R75 ;  /* 0x0000004b84000986 */ /* 0x0003e2000c101514 */
[----:B------:R-:W2:Y:S03]  /*151d0*/  LDCU UR24, c[0x0][0x398] ;  /* 0x00007300ff1877ac */ /* 0x000ea60008000800 */
[----:B------:R0:W-:Y:S01]  /*151e0*/  @P3 STG.E.U16 desc[UR20][R8.64], R137 ;  /* 0x0000008908003986 */ /* 0x0001e2000c101514 */
[----:B------:R-:W-:Y:S01]  /*151f0*/  ISETP.LT.AND P3, PT, R2, UR12, !P2 ;  /* 0x0000000c02007c0c */ /* 0x000fe2000d761270 */
[----:B------:R-:W-:Y:S01]  /*15200*/  VIADD R131, R135, UR18 ;  /* 0x0000001287837c36 */ /* 0x000fe20008000000 */
[----:B------:R-:W-:Y:S01]  /*15210*/  ISETP.LT.AND P2, PT, R3, UR22, !P2 ;  /* 0x0000001603007c0c */ /* 0x000fe2000d741270 */
[----:B------:R-:W-:Y:S01]  /*15220*/  VIADD R134, R0, 0xc1 ;  /* 0x000000c100867836 */ /* 0x000fe20000000000 */
[----:B------:R-:W2:Y:S01]  /*15230*/  LDCU UR12, c[0x0][0x398] ;  /* 0x00007300ff0c77ac */ /* 0x000ea20008000800 */
[----:B------:R-:W2:Y:S01]  /*15240*/  LDL.LU R126, [R1+0x180] ;  /* 0x00018000017e7983 */ /* 0x000ea20000300800 */
[----:B-1----:R-:W-:Y:S01]  /*15250*/  IMAD.WIDE R74, R135, 0x2, R4 ;  /* 0x00000002874a7825 */ /* 0x002fe200078e0204 */
[----:B0-----:R-:W-:-:S03]  /*15260*/  PRMT R9, R128, 0x7610, R9 ;  /* 0x0000761080097816 */ /* 0x001fc60000000009 */
[C---:B------:R-:W-:Y:S01]  /*15270*/  IMAD.WIDE R132, R131.reuse, 0x2, R6 ;  /* 0x0000000283847825 */ /* 0x040fe200078e0206 */
[----:B----4-:R-:W-:Y:S01]  /*15280*/  ISETP.GE.AND P1, PT, R134, UR4, PT ;  /* 0x0000000486007c0c */ /* 0x010fe2000bf26270 */
[----:B------:R-:W0:Y:S01]  /*15290*/  LDCU UR4, c[0x0][0x39c] ;  /* 0x00007380ff0477ac */ /* 0x000e220008000800 */
[----:B------:R-:W-:Y:S01]  /*152a0*/  F2FP.F16.F32.PACK_AB R40, R40, R104 ;  /* 0x000000682828723e */ /* 0x000fe200000000ff */
[----:B------:R1:W-:Y:S01]  /*152b0*/  @P4 STG.E.U16 desc[UR20][R74.64], R9 ;  /* 0x000000094a004986 */ /* 0x0003e2000c101514 */
[----:B---3--:R-:W-:Y:S01]  /*152c0*/  ISETP.LT.AND P4, PT, R2, UR28, !P5 ;  /* 0x0000001c02007c0c */ /* 0x008fe2000ef81270 */
[----:B------:R-:W-:Y:S01]  /*152d0*/  VIADD R135, R131, UR18 ;  /* 0x0000001283877c36 */ /* 0x000fe20008000000 */
[----:B------:R-:W3:Y:S01]  /*152e0*/  LDCU UR22, c[0x0][0x398] ;  /* 0x00007300ff1677ac */ /* 0x000ee20008000800 */
[----:B------:R-:W-:Y:S01]  /*152f0*/  VIADD R134, R0, 0xc2 ;  /* 0x000000c200867836 */ /* 0x000fe20000000000 */
[----:B------:R4:W-:Y:S01]  /*15300*/  @P3 STG.E.U16 desc[UR20][R132.64], R136 ;  /* 0x0000008884003986 */ /* 0x0009e2000c101514 */
[----:B------:R-:W-:Y:S01]  /*15310*/  ISETP.LT.AND P5, PT, R3, UR8, !P5 ;  /* 0x0000000803007c0c */ /* 0x000fe2000efa1270 */
[----:B------:R-:W0:Y:S02]  /*15320*/  LDCU UR8, c[0x0][0x398] ;  /* 0x00007300ff0877ac */ /* 0x000e240008000800 */
[----:B------:R-:W-:Y:S01]  /*15330*/  ISETP.GE.AND P6, PT, R134, UR6, PT ;  /* 0x0000000686007c0c */ /* 0x000fe2000bfc6270 */
[----:B------:R-:W2:Y:S01]  /*15340*/  LDL.LU R127, [R1+0x17c] ;  /* 0x00017c00017f7983 */ /* 0x000ea20000300800 */
[----:B------:R-:W0:Y:S01]  /*15350*/  LDCU UR6, c[0x0][0x39c] ;  /* 0x00007380ff0677ac */ /* 0x000e220008000800 */
[----:B-1----:R-:W-:-:S02]  /*15360*/  IMAD.WIDE R8, R131, 0x2, R4 ;  /* 0x0000000283087825 */ /* 0x002fc400078e0204 */
[----:B------:R-:W2:Y:S02]  /*15370*/  LDL.LU R128, [R1+0x178] ;  /* 0x0001780001807983 */ /* 0x000ea40000300800 */
[----:B------:R-:W-:Y:S01]  /*15380*/  IMAD.WIDE R74, R135, 0x2, R6 ;  /* 0x00000002874a7825 */ /* 0x000fe200078e0206 */
[----:B----4-:R-:W-:Y:S01]  /*15390*/  PRMT R133, R130, 0x7610, R133 ;  /* 0x0000761082857816 */ /* 0x010fe20000000085 */
[----:B------:R-:W4:Y:S04]  /*153a0*/  LDL.LU R129, [R1+0x174] ;  /* 0x0001740001817983 */ /* 0x000f280000300800 */
[----:B------:R1:W-:Y:S04]  /*153b0*/  @P2 STG.E.U16 desc[UR20][R8.64], R133 ;  /* 0x0000008508002986 */ /* 0x0003e8000c101514 */
[----:B------:R0:W-:Y:S01]  /*153c0*/  @P4 STG.E.U16 desc[UR20][R74.64], R68 ;  /* 0x000000444a004986 */ /* 0x0001e2000c101514 */
[----:B------:R-:W-:Y:S01]  /*153d0*/  ISETP.LT.AND P4, PT, R2, UR10, !P1 ;  /* 0x0000000a02007c0c */ /* 0x000fe2000cf81270 */
[----:B------:R-:W-:-:S02]  /*153e0*/  VIADD R134, R0, 0xc3 ;  /* 0x000000c300867836 */ /* 0x000fc40000000000 */
[----:B------:R-:W-:Y:S01]  /*153f0*/  VIADD R131, R135, UR18 ;  /* 0x0000001287837c36 */ /* 0x000fe20008000000 */
[----:B------:R-:W-:Y:S01]  /*15400*/  F2FP.F16.F32.PACK_AB R41, R41, R105 ;  /* 0x000000692929723e */ /* 0x000fe200000000ff */
[----:B------:R-:W2:Y:S01]  /*15410*/  LDCU UR10, c[0x0][0x398] ;  /* 0x00007300ff0a77ac */ /* 0x000ea20008000800 */
[----:B------:R-:W4:Y:S01]  /*15420*/  LDL.LU R130, [R1+0x170] ;  /* 0x0001700001827983 */ /* 0x000f220000300800 */
[----:B-1----:R-:W-:Y:S01]  /*15430*/  IMAD.WIDE R132, R135, 0x2, R4 ;  /* 0x0000000287847825 */ /* 0x002fe200078e0204 */
[----:B0-----:R-:W-:-:S03]  /*15440*/  PRMT R75, R68, 0x7632, R75 ;  /* 0x00007632444b7816 */ /* 0x001fc6000000004b */
[--C-:B------:R-:W-:Y:S01]  /*15450*/  IMAD.WIDE R8, R131, 0x2, R6.reuse ;  /* 0x0000000283087825 */ /* 0x100fe200078e0206 */
[----:B-----5:R-:W-:Y:S01]  /*15460*/  ISETP.LT.AND P1, PT, R3, UR14, !P1 ;  /* 0x0000000e03007c0c */ /* 0x020fe2000cf21270 */
[----:B------:R-:W0:Y:S01]  /*15470*/  LDCU UR14, c[0x0][0x398] ;  /* 0x00007300ff0e77ac */ /* 0x000e220008000800 */
[----:B------:R1:W-:Y:S01]  /*15480*/  @P5 STG.E.U16 desc[UR20][R132.64], R75 ;  /* 0x0000004b84005986 */ /* 0x0003e2000c101514 */
[----:B------:R-:W-:Y:S02]  /*15490*/  ISETP.LT.AND P5, PT, R2, UR16, !P6 ;  /* 0x0000001002007c0c */ /* 0x000fe4000f7a1270 */
[----:B------:R-:W-:Y:S01]  /*154a0*/  ISETP.GE.AND P0, PT, R134, UR4, PT ;  /* 0x0000000486007c0c */ /* 0x000fe2000bf06270 */
[----:B------:R-:W5:Y:S01]  /*154b0*/  LDCU UR4, c[0x0][0x39c] ;  /* 0x00007380ff0477ac */ /* 0x000f620008000800 */
[----:B------:R-:W-:Y:S01]  /*154c0*/  VIADD R134, R0, 0xc4 ;  /* 0x000000c400867836 */ /* 0x000fe20000000000 */
[----:B------:R0:W-:Y:S01]  /*154d0*/  @P4 STG.E.U16 desc[UR20][R8.64], R69 ;  /* 0x0000004508004986 */ /* 0x0001e2000c101514 */
[----:B------:R-:W-:Y:S01]  /*154e0*/  VIADD R135, R131, UR18 ;  /* 0x0000001283877c36 */ /* 0x000fe20008000000 */
[----:B--2---:R-:W-:Y:S01]  /*154f0*/  ISETP.LT.AND P6, PT, R3, UR12, !P6 ;  /* 0x0000000c03007c0c */ /* 0x004fe2000f7c1270 */
[----:B------:R-:W2:Y:S01]  /*15500*/  LDCU UR12, c[0x0][0x398] ;  /* 0x00007300ff0c77ac */ /* 0x000ea20008000800 */
[----:B------:R-:W-:Y:S01]  /*15510*/  ISETP.GE.AND P3, PT, R134, UR6, PT ;  /* 0x0000000686007c0c */ /* 0x000fe2000bf66270 */
[----:B-1----:R-:W-:Y:S01]  /*15520*/  IMAD.WIDE R74, R135, 0x2, R6 ;  /* 0x00000002874a7825 */ /* 0x002fe200078e0206 */
[----:B------:R-:W1:Y:S01]  /*15530*/  LDCU UR6, c[0x0][0x39c] ;  /* 0x00007380ff0677ac */ /* 0x000e620008000800 */
[----:B------:R-:W-:Y:S01]  /*15540*/  PRMT R133, R70, 0x7632, R133 ;  /* 0x0000763246857816 */ /* 0x000fe20000000085 */
[----:B------:R-:W1:Y:S01]  /*15550*/  LDCU UR16, c[0x0][0x398] ;  /* 0x00007300ff1077ac */ /* 0x000e620008000800 */
[----:B0-----:R-:W-:Y:S01]  /*15560*/  PRMT R9, R69, 0x7632, R9 ;  /* 0x0000763245097816 */ /* 0x001fe20000000009 */
[----:B------:R-:W-:-:S05]  /*15570*/  IMAD.WIDE R68, R131, 0x2, R4 ;  /* 0x0000000283447825 */ /* 0x000fca00078e0204 */
[----:B------:R0:W-:Y:S01]  /*15580*/  @P1 STG.E.U16 desc[UR20][R68.64], R9 ;  /* 0x0000000944001986 */ /* 0x0001e2000c101514 */
[----:B------:R-:W-:-:S03]  /*15590*/  VIADD R134, R0, 0xc5 ;  /* 0x000000c500867836 */ /* 0x000fc60000000000 */
[----:B------:R1:W-:Y:S01]  /*155a0*/  @P5 STG.E.U16 desc[UR20][R74.64], R70 ;  /* 0x000000464a005986 */ /* 0x0003e2000c101514 */
[----:B------:R-:W-:Y:S01]  /*155b0*/  ISETP.LT.AND P5, PT, R2, UR24, !P0 ;  /* 0x0000001802007c0c */ /* 0x000fe2000c7a1270 */
[C---:B------:R-:W-:Y:S01]  /*155c0*/  VIADD R131, R135.reuse, UR18 ;  /* 0x0000001287837c36 */ /* 0x040fe20008000000 */
[----:B-----5:R-:W-:Y:S01]  /*155d0*/  ISETP.GE.AND P2, PT, R134, UR4, PT ;  /* 0x0000000486007c0c */ /* 0x020fe2000bf46270 */
[----:B0-----:R-:W-:Y:S01]  /*155e0*/  IMAD.WIDE R8, R135, 0x2, R4 ;  /* 0x0000000287087825 */ /* 0x001fe200078e0204 */
[----:B---3--:R-:W-:Y:S01]  /*155f0*/  ISETP.LT.AND P0, PT, R3, UR22, !P0 ;  /* 0x0000001603007c0c */ /* 0x008fe2000c701270 */
[----:B------:R-:W0:Y:S02]  /*15600*/  LDCU UR4, c[0x0][0x39c] ;  /* 0x00007380ff0477ac */ /* 0x000e240008000800 */
[----:B------:R-:W-:Y:S01]  /*15610*/  VIADD R134, R0, 0xc6 ;  /* 0x000000c600867836 */ /* 0x000fe20000000000 */
[----:B------:R3:W-:Y:S01]  /*15620*/  @P6 STG.E.U16 desc[UR20][R8.64], R133 ;  /* 0x0000008508006986 */ /* 0x0007e2000c101514 */
[C-C-:B------:R-:W-:Y:S01]  /*15630*/  IMAD.WIDE R68, R131.reuse, 0x2, R6.reuse ;  /* 0x0000000283447825 */ /* 0x140fe200078e0206 */
[----:B------:R-:W-:Y:S01]  /*15640*/  ISETP.LT.AND P6, PT, R2, UR8, !P3 ;  /* 0x0000000802007c0c */ /* 0x000fe2000dfc1270 */
[----:B------:R-:W5:Y:S01]  /*15650*/  LDCU UR8, c[0x0][0x398] ;  /* 0x00007300ff0877ac */ /* 0x000f620008000800 */
[----:B-1----:R-:W-:Y:S01]  /*15660*/  ISETP.GE.AND P4, PT, R134, UR6, PT ;  /* 0x0000000686007c0c */ /* 0x002fe2000bf86270 */
[----:B------:R-:W-:Y:S01]  /*15670*/  VIADD R75, R131, UR18 ;  /* 0x00000012834b7c36 */ /* 0x000fe20008000000 */
[----:B------:R1:W-:Y:S01]  /*15680*/  @P5 STG.E.U16 desc[UR20][R68.64], R71 ;  /* 0x0000004744005986 */ /* 0x0003e2000c101514 */
[----:B------:R-:W0:Y:S01]  /*15690*/  LDCU UR6, c[0x0][0x39c] ;  /* 0x00007380ff0677ac */ /* 0x000e220008000800 */
[----:B------:R-:W-:Y:S01]  /*156a0*/  ISETP.LT.AND P3, PT, R3, UR10, !P3 ;  /* 0x0000000a03007c0c */ /* 0x000fe2000df61270 */
[----:B------:R-:W-:Y:S01]  /*156b0*/  VIADD R74, R0, 0xc8 ;  /* 0x000000c8004a7836 */ /* 0x000fe20000000000 */
[----:B------:R-:W0:Y:S01]  /*156c0*/  LDCU UR10, c[0x0][0x398] ;  /* 0x00007300ff0a77ac */ /* 0x000e220008000800 */
[----:B---3--:R-:W-:Y:S01]  /*156d0*/  IMAD.WIDE R8, R75, 0x2, R6 ;  /* 0x000000024b087825 */ /* 0x008fe200078e0206 */
[----:B-1----:R-:W-:-:S03]  /*156e0*/  PRMT R69, R71, 0x7632, R69 ;  /* 0x0000763247457816 */ /* 0x002fc60000000045 */
[----:B------:R-:W-:-:S05]  /*156f0*/  IMAD.WIDE R70, R131, 0x2, R4 ;  /* 0x0000000283467825 */ /* 0x000fca00078e0204 */
[----:B------:R1:W-:Y:S04]  /*15700*/  @P0 STG.E.U16 desc[UR20][R70.64], R69 ;  /* 0x0000004546000986 */ /* 0x0003e8000c101514 */
[----:B------:R3:W-:Y:S01]  /*15710*/  @P6 STG.E.U16 desc[UR20][R8.64], R72 ;  /* 0x0000004808006986 */ /* 0x0007e2000c101514 */
[----:B------:R-:W-:Y:S01]  /*15720*/  ISETP.LT.AND P6, PT, R2, UR14, !P2 ;  /* 0x0000000e02007c0c */ /* 0x000fe2000d7c1270 */
[----:B------:R-:W-:Y:S01]  /*15730*/  VIADD R131, R75, UR18 ;  /* 0x000000124b837c36 */ /* 0x000fe20008000000 */
[----:B--2---:R-:W-:Y:S01]  /*15740*/  ISETP.LT.AND P2, PT, R3, UR12, !P2 ;  /* 0x0000000c03007c0c */ /* 0x004fe2000d741270 */
[----:B------:R-:W2:Y:S01]  /*15750*/  LDCU UR14, c[0x0][0x398] ;  /* 0x00007300ff0e77ac */ /* 0x000ea20008000800 */
[----:B-1----:R-:W-:Y:S01]  /*15760*/  IMAD.WIDE R68, R75, 0x2, R4 ;  /* 0x000000024b447825 */ /* 0x002fe200078e0204 */
[----:B0-----:R-:W-:Y:S01]  /*15770*/  ISETP.GE.AND P5, PT, R74, UR6, PT ;  /* 0x000000064a007c0c */ /* 0x001fe2000bfa6270 */
[----:B------:R-:W0:Y:S01]  /*15780*/  LDCU UR6, c[0x0][0x39c] ;  /* 0x00007380ff0677ac */ /* 0x000e220008000800 */
[----:B---3--:R-:W-:Y:S01]  /*15790*/  PRMT R9, R72, 0x7632, R9 ;  /* 0x0000763248097816 */ /* 0x008fe20000000009 */
[C---:B------:R-:W-:Y:S01]  /*157a0*/  IMAD.WIDE R70, R131.reuse, 0x2, R6 ;  /* 0x0000000283467825 */ /* 0x040fe200078e0206 */
[----:B------:R-:W1:Y:S03]  /*157b0*/  LDCU UR12, c[0x0][0x398] ;  /* 0x00007300ff0c77ac */ /* 0x000e660008000800 */
[----:B------:R3:W-:Y:S01]  /*157c0*/  @P3 STG.E.U16 desc[UR20][R68.64], R9 ;  /* 0x0000000944003986 */ /* 0x0007e2000c101514 */
[----:B------:R-:W-:Y:S01]  /*157d0*/  ISETP.LT.AND P3, PT, R2, UR16, !P4 ;  /* 0x0000001002007c0c */ /* 0x000fe2000e761270 */
[----:B------:R-:W-:-:S02]  /*157e0*/  VIADD R75, R131, UR18 ;  /* 0x00000012834b7c36 */ /* 0x000fc40008000000 */
[----:B------:R-:W-:Y:S01]  /*157f0*/  VIADD R132, R0, 0xc7 ;  /* 0x000000c700847836 */ /* 0x000fe20000000000 */
[----:B------:R0:W-:Y:S01]  /*15800*/  @P6 STG.E.U16 desc[UR20][R70.64], R73 ;  /* 0x0000004946006986 */ /* 0x0001e2000c101514 */
[----:B-----5:R-:W-:Y:S01]  /*15810*/  ISETP.LT.AND P4, PT, R3, UR8, !P4 ;  /* 0x0000000803007c0c */ /* 0x020fe2000e781270 */
[----:B------:R-:W5:Y:S02]  /*15820*/  LDCU UR8, c[0x0][0x398] ;  /* 0x00007300ff0877ac */ /* 0x000f640008000800 */
[----:B------:R-:W-:Y:S01]  /*15830*/  ISETP.GE.AND P1, PT, R132, UR4, PT ;  /* 0x0000000484007c0c */ /* 0x000fe2000bf26270 */
[----:B------:R-:W1:Y:S01]  /*15840*/  LDCU UR4, c[0x0][0x39c] ;  /* 0x00007380ff0477ac */ /* 0x000e620008000800 */
[----:B---3--:R-:W-:Y:S01]  /*15850*/  IMAD.WIDE R8, R131, 0x2, R4 ;  /* 0x0000000283087825 */ /* 0x008fe200078e0204 */
[----:B------:R-:W-:Y:S02]  /*15860*/  F2FP.F16.F32.PACK_AB R42, R42, R106 ;  /* 0x0000006a2a2a723e */ /* 0x000fe400000000ff */
[----:B------:R-:W-:Y:S01]  /*15870*/  F2FP.F16.F32.PACK_AB R43, R43, R107 ;  /* 0x0000006b2b2b723e */ /* 0x000fe200000000ff */
[----:B------:R-:W-:Y:S01]  /*15880*/  IMAD.WIDE R68, R75, 0x2, R6 ;  /* 0x000000024b447825 */ /* 0x000fe200078e0206 */
[----:B0-----:R-:W-:Y:S01]  /*15890*/  PRMT R71, R73, 0x7632, R71 ;  /* 0x0000763249477816 */ /* 0x001fe20000000047 */
[----:B------:R-:W0:Y:S04]  /*158a0*/  LDCU UR16, c[0x0][0x398] ;  /* 0x00007300ff1077ac */ /* 0x000e280008000800 */
[----:B------:R3:W-:Y:S01]  /*158b0*/  @P2 STG.E.U16 desc[UR20][R8.64], R71 ;  /* 0x0000004708002986 */ /* 0x0007e2000c101514 */
[----:B------:R-:W-:-:S03]  /*158c0*/  VIADD R72, R0, 0xca ;  /* 0x000000ca00487836 */ /* 0x000fc60000000000 */
[----:B------:R0:W-:Y:S01]  /*158d0*/  @P3 STG.E.U16 desc[UR20][R68.64], R10 ;  /* 0x0000000a44003986 */ /* 0x0001e2000c101514 */
[----:B------:R-:W-:Y:S01]  /*158e0*/  ISETP.LT.AND P3, PT, R2, UR10, !P1 ;  /* 0x0000000a02007c0c */ /* 0x000fe2000cf61270 */
[----:B------:R-:W0:Y:S01]  /*158f0*/  LDCU UR10, c[0x0][0x398] ;  /* 0x00007300ff0a77ac */ /* 0x000e220008000800 */
[C---:B------:R-:W-:Y:S01]  /*15900*/  VIADD R131, R75.reuse, UR18 ;  /* 0x000000124b837c36 */ /* 0x040fe20008000000 */
[----:B---3--:R-:W-:Y:S01]  /*15910*/  PRMT R9, R10, 0x7632, R9 ;  /* 0x000076320a097816 */ /* 0x008fe20000000009 */
[----:B------:R-:W-:Y:S01]  /*15920*/  IMAD.WIDE R70, R75, 0x2, R4 ;  /* 0x000000024b467825 */ /* 0x000fe200078e0204 */
[----:B--2---:R-:W-:Y:S01]  /*15930*/  ISETP.LT.AND P1, PT, R3, UR14, !P1 ;  /* 0x0000000e03007c0c */ /* 0x004fe2000cf21270 */
[----:B------:R-:W2:Y:S01]  /*15940*/  LDCU UR14, c[0x0][0x398] ;  /* 0x00007300ff0e77ac */ /* 0x000ea20008000800 */
[----:B------:R-:W-:Y:S02]  /*15950*/  ISETP.GE.AND P6, PT, R72, UR6, PT ;  /* 0x0000000648007c0c */ /* 0x000fe4000bfc6270 */
[----:B------:R3:W-:Y:S01]  /*15960*/  @P4 STG.E.U16 desc[UR20][R70.64], R9 ;  /* 0x0000000946004986 */ /* 0x0007e2000c101514 */
[----:B-1----:R-:W-:Y:S01]  /*15970*/  ISETP.LT.AND P4, PT, R2, UR12, !P5 ;  /* 0x0000000c02007c0c */ /* 0x002fe2000ef81270 */
[C---:B------:R-:W-:Y:S01]  /*15980*/  IMAD.WIDE R72, R131.reuse, 0x2, R6 ;  /* 0x0000000283487825 */ /* 0x040fe200078e0206 */
[----:B------:R-:W1:Y:S03]  /*15990*/  LDCU UR12, c[0x0][0x398] ;  /* 0x00007300ff0c77ac */ /* 0x000e660008000800 */
[----:B0-----:R-:W-:Y:S01]  /*159a0*/  VIADD R69, R131, UR18 ;  /* 0x0000001283457c36 */ /* 0x001fe20008000000 */
[----:B------:R0:W-:Y:S01]  /*159b0*/  @P3 STG.E.U16 desc[UR20][R72.64], R11 ;  /* 0x0000000b48003986 */ /* 0x0001e2000c101514 */
[----:B------:R-:W-:Y:S01]  /*159c0*/  VIADD R74, R0, 0xc9 ;  /* 0x000000c9004a7836 */ /* 0x000fe20000000000 */
[----:B-----5:R-:W-:Y:S01]  /*159d0*/  ISETP.LT.AND P5, PT, R3, UR8, !P5 ;  /* 0x0000000803007c0c */ /* 0x020fe2000efa1270 */
[----:B------:R-:W5:Y:S01]  /*159e0*/  LDCU UR8, c[0x0][0x398] ;  /* 0x00007300ff0877ac */ /* 0x000f620008000800 */
[----:B---3--:R-:W-:Y:S01]  /*159f0*/  IMAD.WIDE R8, R131, 0x2, R4 ;  /* 0x0000000283087825 */ /* 0x008fe200078e0204 */
[----:B------:R-:W-:Y:S01]  /*15a00*/  PRMT R70, R12, 0x7610, R70 ;  /* 0x000076100c467816 */ /* 0x000fe20000000046 */
[----:B------:R-:W3:Y:S01]  /*15a10*/  LDCU UR6, c[0x0][0x39c] ;  /* 0x00007380ff0677ac */ /* 0x000ee20008000800 */
[----:B------:R-:W-:Y:S01]  /*15a20*/  ISETP.GE.AND P0, PT, R74, UR4, PT ;  /* 0x000000044a007c0c */ /* 0x000fe2000bf06270 */
[----:B------:R-:W2:Y:S01]  /*15a30*/  LDCU UR4, c[0x0][0x39c] ;  /* 0x00007380ff0477ac */ /* 0x000ea20008000800 */
[----:B0-----:R-:W-:Y:S01]  /*15a40*/  PRMT R73, R11, 0x7632, R73 ;  /* 0x000076320b497816 */ /* 0x001fe20000000049 */
[----:B------:R-:W-:-:S04]  /*15a50*/  IMAD.WIDE R10, R69, 0x2, R6 ;  /* 0x00000002450a7825 */ /* 0x000fc800078e0206 */
[----:B------:R-:W-:Y:S04]  /*15a60*/  @P1 STG.E.U16 desc[UR20][R8.64], R73 ;  /* 0x0000004908001986 */ /* 0x000fe8000c101514 */
[----:B------:R0:W-:Y:S01]  /*15a70*/  @P4 STG.E.U16 desc[UR20][R10.64], R70 ;  /* 0x000000460a004986 */ /* 0x0001e2000c101514 */
[----:B------:R-:W-:Y:S01]  /*15a80*/  ISETP.LT.AND P4, PT, R2, UR10, !P0 ;  /* 0x0000000a02007c0c */ /* 0x000fe2000c781270 */
[----:B------:R-:W2:Y:S01]  /*15a90*/  LDCU UR10, c[0x0][0x398] ;  /* 0x00007300ff0a77ac */ /* 0x000ea20008000800 */
[----:B------:R-:W-:Y:S01]  /*15aa0*/  VIADD R71, R69, UR18 ;  /* 0x0000001245477c36 */ /* 0x000fe20008000000 */
[----:B-1----:R-:W-:Y:S01]  /*15ab0*/  ISETP.LT.AND P0, PT, R3, UR12, !P0 ;  /* 0x0000000c03007c0c */ /* 0x002fe2000c701270 */
[----:B------:R-:W1:Y:S01]  /*15ac0*/  LDCU UR12, c[0x0][0x398] ;  /* 0x00007300ff0c77ac */ /* 0x000e620008000800 */
[----:B0-----:R-:W-:Y:S01]  /*15ad0*/  PRMT R11, R12, 0x7632, R11 ;  /* 0x000076320c0b7816 */ /* 0x001fe2000000000b */
[----:B------:R-:W-:-:S05]  /*15ae0*/  IMAD.WIDE R12, R69, 0x2, R4 ;  /* 0x00000002450c7825 */ /* 0x000fca00078e0204 */
[----:B------:R0:W-:Y:S01]  /*15af0*/  @P5 STG.E.U16 desc[UR20][R12.64], R11 ;  /* 0x0000000b0c005986 */ /* 0x0001e2000c101514 */
[----:B--2---:R-:W-:Y:S01]  /*15b00*/  ISETP.LT.AND P5, PT, R2, UR14, !P6 ;  /* 0x0000000e02007c0c */ /* 0x004fe2000f7a1270 */
[C---:B------:R-:W-:Y:S01]  /*15b10*/  IMAD.WIDE R8, R71.reuse, 0x2, R6 ;  /* 0x0000000247087825 */ /* 0x040fe200078e0206 */
[----:B------:R-:W2:Y:S03]  /*15b20*/  LDCU UR14, c[0x0][0x398] ;  /* 0x00007300ff0e77ac */ /* 0x000ea60008000800 */
[----:B------:R-:W-:Y:S01]  /*15b30*/  VIADD R69, R71, UR18 ;  /* 0x0000001247457c36 */ /* 0x000fe20008000000 */
[----:B------:R1:W-:Y:S01]  /*15b40*/  @P4 STG.E.U16 desc[UR20][R8.64], R77 ;  /* 0x0000004d08004986 */ /* 0x0003e2000c101514 */
[C---:B------:R-:W-:Y:S01]  /*15b50*/  VIADD R74, R0.reuse, 0xcb ;  /* 0x000000cb004a7836 */ /* 0x040fe20000000000 */
[----:B-----5:R-:W-:Y:S01]  /*15b60*/  ISETP.LT.AND P6, PT, R3, UR8, !P6 ;  /* 0x0000000803007c0c */ /* 0x020fe2000f7c1270 */
[----:B------:R-:W-:Y:S01]  /*15b70*/  VIADD R68, R0, 0xcc ;  /* 0x000000cc00447836 */ /* 0x000fe20000000000 */
[----:B------:R-:W5:Y:S01]  /*15b80*/  LDCU UR8, c[0x0][0x398] ;  /* 0x00007300ff0877ac */ /* 0x000f620008000800 */
[----:B0-----:R-:W-:Y:S01]  /*15b90*/  IMAD.WIDE R10, R71, 0x2, R4 ;  /* 0x00000002470a7825 */ /* 0x001fe200078e0204 */
[----:B------:R-:W-:Y:S01]  /*15ba0*/  ISETP.GE.AND P2, PT, R74, UR4, PT ;  /* 0x000000044a007c0c */ /* 0x000fe2000bf46270 */
[----:B------:R-:W0:Y:S02]  /*15bb0*/  LDCU UR4, c[0x0][0x39c] ;  /* 0x00007380ff0477ac */ /* 0x000e240008000800 */
[----:B------:R-:W-:Y:S01]  /*15bc0*/  IMAD.WIDE R12, R69, 0x2, R6 ;  /* 0x00000002450c7825 */ /* 0x000fe200078e0206 */
[----:B-1----:R-:W-:-:S05]  /*15bd0*/  PRMT R9, R77, 0x7632, R9 ;  /* 0x000076324d097816 */ /* 0x002fca0000000009 */
[----:B------:R1:W-:Y:S04]  /*15be0*/  @P0 STG.E.U16 desc[UR20][R10.64], R9 ;  /* 0x000000090a000986 */ /* 0x0003e8000c101514 */
[----:B------:R0:W-:Y:S01]  /*15bf0*/  @P5 STG.E.U16 desc[UR20][R12.64], R14 ;  /* 0x0000000e0c005986 */ /* 0x0001e2000c101514 */
[----:B------:R-:W-:Y:S01]  /*15c00*/  ISETP.LT.AND P5, PT, R2, UR10, !P2 ;  /* 0x0000000a02007c0c */ /* 0x000fe2000d7a1270 */
[----:B------:R-:W2:Y:S01]  /*15c10*/  LDCU UR10, c[0x0][0x398] ;  /* 0x00007300ff0a77ac */ /* 0x000ea20008000800 */
[----:B---3--:R-:W-:Y:S01]  /*15c20*/  ISETP.GE.AND P3, PT, R68, UR6, PT ;  /* 0x0000000644007c0c */ /* 0x008fe2000bf66270 */
[C---:B------:R-:W-:Y:S02]  /*15c30*/  VIADD R15, R69.reuse, UR18 ;  /* 0x00000012450f7c36 */ /* 0x040fe40008000000 */
[----:B-1----:R-:W-:Y:S01]  /*15c40*/  IMAD.WIDE R8, R69, 0x2, R4 ;  /* 0x0000000245087825 */ /* 0x002fe200078e0204 */
[----:B0-----:R-:W-:-:S02]  /*15c50*/  PRMT R13, R14, 0x7632, R13 ;  /* 0x000076320e0d7816 */ /* 0x001fc4000000000d */
[----:B------:R-:W-:Y:S01]  /*15c60*/  ISETP.LT.AND P2, PT, R3, UR12, !P2 ;  /* 0x0000000c03007c0c */ /* 0x000fe2000d741270 */
[C---:B------:R-:W-:Y:S01]  /*15c70*/  IMAD.WIDE R10, R15.reuse, 0x2, R6 ;  /* 0x000000020f0a7825 */ /* 0x040fe200078e0206 */
[----:B------:R-:W0:Y:S01]  /*15c80*/  LDCU UR6, c[0x0][0x39c] ;  /* 0x00007380ff0677ac */ /* 0x000e220008000800 */
[----:B------:R1:W-:Y:S01]  /*15c90*/  @P6 STG.E.U16 desc[UR20][R8.64], R13 ;  /* 0x0000000d08006986 */ /* 0x0003e2000c101514 */
[----:B--2---:R-:W-:Y:S01]  /*15ca0*/  ISETP.LT.AND P6, PT, R2, UR14, !P3 ;  /* 0x0000000e02007c0c */ /* 0x004fe2000dfc1270 */
[C---:B------:R-:W-:Y:S01]  /*15cb0*/  VIADD R69, R15.reuse, UR18 ;  /* 0x000000120f457c36 */ /* 0x040fe20008000000 */
[----:B------:R-:W2:Y:S01]  /*15cc0*/  LDCU UR12, c[0x0][0x398] ;  /* 0x00007300ff0c77ac */ /* 0x000ea20008000800 */
[----:B------:R-:W-:Y:S01]  /*15cd0*/  VIADD R68, R0, 0xcd ;  /* 0x000000cd00447836 */ /* 0x000fe20000000000 */
[----:B------:R3:W-:Y:S01]  /*15ce0*/  @P5 STG.E.U16 desc[UR20][R10.64], R79 ;  /* 0x0000004f0a005986 */ /* 0x0007e2000c101514 */
[----:B------:R-:W0:Y:S03]  /*15cf0*/  LDCU UR14, c[0x0][0x398] ;  /* 0x00007300ff0e77ac */ /* 0x000e260008000800 */
[----:B------:R-:W-:Y:S01]  /*15d00*/  ISETP.GE.AND P1, PT, R68, UR4, PT ;  /* 0x0000000444007c0c */ /* 0x000fe2000bf26270 */
[----:B-1----:R-:W-:Y:S01]  /*15d10*/  IMAD.WIDE R12, R15, 0x2, R4 ;  /* 0x000000020f0c7825 */ /* 0x002fe200078e0204 */
[----:B-----5:R-:W-:Y:S01]  /*15d20*/  ISETP.LT.AND P3, PT, R3, UR8, !P3 ;  /* 0x0000000803007c0c */ /* 0x020fe2000df61270 */
[----:B------:R-:W1:Y:S02]  /*15d30*/  LDCU UR4, c[0x0][0x39c] ;  /* 0x00007380ff0477ac */ /* 0x000e640008000800 */
[----:B------:R-:W-:Y:S01]  /*15d40*/  IMAD.WIDE R8, R69, 0x2, R6 ;  /* 0x0000000245087825 */ /* 0x000fe200078e0206 */
[----:B---3--:R-:W-:Y:S01]  /*15d50*/  PRMT R11, R79, 0x7632, R11 ;  /* 0x000076324f0b7816 */ /* 0x008fe2000000000b */
[----:B------:R-:W3:Y:S04]  /*15d60*/  LDCU UR8, c[0x0][0x398] ;  /* 0x00007300ff0877ac */ /* 0x000ee80008000800 */
[----:B------:R5:W-:Y:S04]  /*15d70*/  @P2 STG.E.U16 desc[UR20][R12.64], R11 ;  /* 0x0000000b0c002986 */ /* 0x000be8000c101514 */
[----:B------:R1:W-:Y:S01]  /*15d80*/  @P6 STG.E.U16 desc[UR20][R8.64], R16 ;  /* 0x0000001008006986 */ /* 0x0003e2000c101514 */
[----:B------:R-:W-:Y:S01]  /*15d90*/  ISETP.LT.AND P6, PT, R2, UR10, !P1 ;  /* 0x0000000a02007c0c */ /* 0x000fe2000cfc1270 */
[----:B------:R-:W-:Y:S01]  /*15da0*/  VIADD R15, R69, UR18 ;  /* 0x00000012450f7c36 */ /* 0x000fe20008000000 */
[----:B------:R-:W2:Y:S01]  /*15db0*/  LDCU UR10, c[0x0][0x398] ;  /* 0x00007300ff0a77ac */ /* 0x000ea20008000800 */
[----:B------:R-:W-:-:S02]  /*15dc0*/  VIADD R68, R0, 0xce ;  /* 0x000000ce00447836 */ /* 0x000fc40000000000 */
[----:B-----5:R-:W-:-:S03]  /*15dd0*/  IMAD.WIDE R10, R69, 0x2, R4 ;  /* 0x00000002450a7825 */ /* 0x020fc600078e0204 */
[----:B0-----:R-:W-:Y:S01]  /*15de0*/  ISETP.GE.AND P4, PT, R68, UR6, PT ;  /* 0x0000000644007c0c */ /* 0x001fe2000bf86270 */
[----:B------:R-:W0:Y:S01]  /*15df0*/  LDCU UR6, c[0x0][0x39c] ;  /* 0x00007380ff0677ac */ /* 0x000e220008000800 */
[----:B-1----:R-:W-:Y:S01]  /*15e00*/  PRMT R9, R16, 0x7632, R9 ;  /* 0x0000763210097816 */ /* 0x002fe20000000009 */
[----:B------:R-:W-:Y:S01]  /*15e10*/  IMAD.WIDE R12, R15, 0x2, R6 ;  /* 0x000000020f0c7825 */ /* 0x000fe200078e0206 */
[----:B--2---:R-:W-:Y:S01]  /*15e20*/  ISETP.LT.AND P1, PT, R3, UR12, !P1 ;  /* 0x0000000c03007c0c */ /* 0x004fe2000cf21270 */
[----:B------:R-:W1:Y:S02]  /*15e30*/  LDCU UR12, c[0x0][0x398] ;  /* 0x00007300ff0c77ac */ /* 0x000e640008000800 */
[----:B------:R2:W-:Y:S04]  /*15e40*/  @P3 STG.E.U16 desc[UR20][R10.64], R9 ;  /* 0x000000090a003986 */ /* 0x0005e8000c101514 */
[----:B------:R5:W-:Y:S01]  /*15e50*/  @P6 STG.E.U16 desc[UR20][R12.64], R81 ;  /* 0x000000510c006986 */ /* 0x000be2000c101514 */
[----:B------:R-:W-:Y:S01]  /*15e60*/  ISETP.LT.AND P6, PT, R2, UR14, !P4 ;  /* 0x0000000e02007c0c */ /* 0x000fe2000e7c1270 */
[----:B------:R-:W-:Y:S01]  /*15e70*/  VIADD R17, R15, UR18 ;  /* 0x000000120f117c36 */ /* 0x000fe20008000000 */
[----:B------:R-:W0:Y:S01]  /*15e80*/  LDCU UR14, c[0x0][0x398] ;  /* 0x00007300ff0e77ac */ /* 0x000e220008000800 */
[----:B------:R-:W-:-:S02]  /*15e90*/  VIADD R68, R0, 0xcf ;  /* 0x000000cf00447836 */ /* 0x000fc40000000000 */
[----:B--2---:R-:W-:-:S03]  /*15ea0*/  IMAD.WIDE R8, R15, 0x2, R4 ;  /* 0x000000020f087825 */ /* 0x004fc600078e0204 */
[----:B------:R-:W-:Y:S01]  /*15eb0*/  ISETP.GE.AND P0, PT, R68, UR4, PT ;  /* 0x0000000444007c0c */ /* 0x000fe2000bf06270 */
[----:B------:R-:W2:Y:S01]  /*15ec0*/  LDCU UR4, c[0x0][0x39c] ;  /* 0x00007380ff0477ac */ /* 0x000ea20008000800 */
[----:B-----5:R-:W-:Y:S01]  /*15ed0*/  PRMT R13, R81, 0x7632, R13 ;  /* 0x00007632510d7816 */ /* 0x020fe2000000000d */
[----:B------:R-:W-:Y:S01]  /*15ee0*/  IMAD.WIDE R10, R17, 0x2, R6 ;  /* 0x00000002110a7825 */ /* 0x000fe200078e0206 */
[----:B---3--:R-:W-:Y:S01]  /*15ef0*/  ISETP.LT.AND P4, PT, R3, UR8, !P4 ;  /* 0x0000000803007c0c */ /* 0x008fe2000e781270 */
[----:B------:R-:W3:Y:S02]  /*15f00*/  LDCU UR8, c[0x0][0x398] ;  /* 0x00007300ff0877ac */ /* 0x000ee40008000800 */
        /* <DEDUP_REMOVED lines=11> */
[----:B------:R-:W-:Y:S01]  /*15fc0*/  ISETP.LT.AND P0, PT, R3, UR12, !P0 ;  /* 0x0000000c03007c0c */ /* 0x000fe2000c701270 */
[----:B------:R-:W1:Y:S02]  /*15fd0*/  LDCU UR12, c[0x0][0x398] ;  /* 0x00007300ff0c77ac */ /* 0x000e640008000800 */
[----:B------:R5:W-:Y:S04]  /*15fe0*/  @P4 STG.E.U16 desc[UR20][R12.64], R11 ;  /* 0x0000000b0c004986 */ /* 0x000be8000c101514 */
[----:B------:R0:W-:Y:S01]  /*15ff0*/  @P6 STG.E.U16 desc[UR20][R8.64], R19 ;  /* 0x0000001308006986 */ /* 0x0001e2000c101514 */
[----:B------:R-:W-:Y:S01]  /*16000*/  ISETP.LT.AND P6, PT, R2, UR14, !P5 ;  /* 0x0000000e02007c0c */ /* 0x000fe2000efc1270 */
[----:B------:R-:W-:Y:S01]  /*16010*/  VIADD R17, R15, UR18 ;  /* 0x000000120f117c36 */ /* 0x000fe20008000000 */
[----:B------:R-:W1:Y:S01]  /*16020*/  LDCU UR14, c[0x0][0x398] ;  /* 0x00007300ff0e77ac */ /* 0x000e620008000800 */
[----:B------:R-:W-:-:S02]  /*16030*/  VIADD R14, R0, 0xd1 ;  /* 0x000000d1000e7836 */ /* 0x000fc40000000000 */
[----:B-----5:R-:W-:-:S03]  /*16040*/  IMAD.WIDE R10, R15, 0x2, R4 ;  /* 0x000000020f0a7825 */ /* 0x020fc600078e0204 */
[----:B--2---:R-:W-:Y:S01]  /*16050*/  ISETP.GE.AND P2, PT, R14, UR4, PT ;  /* 0x000000040e007c0c */ /* 0x004fe2000bf46270 */
[----:B------:R-:W2:Y:S01]  /*16060*/  LDCU UR4, c[0x0][0x39c] ;  /* 0x00007380ff0477ac */ /* 0x000ea20008000800 */
[----:B0-----:R-:W-:Y:S01]  /*16070*/  PRMT R9, R19, 0x7632, R9 ;  /* 0x0000763213097816 */ /* 0x001fe20000000009 */
[----:B------:R-:W-:Y:S01]  /*16080*/  IMAD.WIDE R12, R17, 0x2, R6 ;  /* 0x00000002110c7825 */ /* 0x000fe200078e0206 */
[----:B---3--:R-:W-:Y:S01]  /*16090*/  ISETP.LT.AND P5, PT, R3, UR8, !P5 ;  /* 0x0000000803007c0c */ /* 0x008fe2000efa1270 */
[----:B------:R-:W0:Y:S02]  /*160a0*/  LDCU UR8, c[0x0][0x398] ;  /* 0x00007300ff0877ac */ /* 0x000e240008000800 */
[----:B------:R3:W-:Y:S04]  /*160b0*/  @P0 STG.E.U16 desc[UR20][R10.64], R9 ;  /* 0x000000090a000986 */ /* 0x0007e8000c101514 */
[----:B------:R5:W-:Y:S01]  /*160c0*/  @P6 STG.E.U16 desc[UR20][R12.64], R20 ;  /* 0x000000140c006986 */ /* 0x000be2000c101514 */
[----:B------:R-:W-:Y:S01]  /*160d0*/  ISETP.LT.AND P6, PT, R2, UR10, !P2 ;  /* 0x0000000a02007c0c */ /* 0x000fe2000d7c1270 */
[----:B------:R-:W-:Y:S01]  /*160e0*/  VIADD R15, R17, UR18 ;  /* 0x00000012110f7c36 */ /* 0x000fe20008000000 */
[----:B------:R-:W0:Y:S01]  /*160f0*/  LDCU UR10, c[0x0][0x398] ;  /* 0x00007300ff0a77ac */ /* 0x000e220008000800 */
[----:B------:R-:W-:-:S02]  /*16100*/  VIADD R14, R0, 0xd2 ;  /* 0x000000d2000e7836 */ /* 0x000fc40000000000 */
[----:B---3--:R-:W-:-:S03]  /*16110*/  IMAD.WIDE R8, R17, 0x2, R4 ;  /* 0x0000000211087825 */ /* 0x008fc600078e0204 */
[----:B------:R-:W-:Y:S01]  /*16120*/  ISETP.GE.AND P3, PT, R14, UR6, PT ;  /* 0x000000060e007c0c */ /* 0x000fe2000bf66270 */
[----:B------:R-:W3:Y:S01]  /*16130*/  LDCU UR6, c[0x0][0x39c] ;  /* 0x00007380ff0677ac */ /* 0x000ee20008000800 */
[----:B-----5:R-:W-:Y:S01]  /*16140*/  PRMT R13, R20, 0x7632, R13 ;  /* 0x00007632140d7816 */ /* 0x020fe2000000000d */
[----:B------:R-:W-:Y:S01]  /*16150*/  IMAD.WIDE R10, R15, 0x2, R6 ;  /* 0x000000020f0a7825 */ /* 0x000fe200078e0206 */
[----:B-1----:R-:W-:Y:S01]  /*16160*/  ISETP.LT.AND P2, PT, R3, UR12, !P2 ;  /* 0x0000000c03007c0c */ /* 0x002fe2000d741270 */
        /* <DEDUP_REMOVED lines=12> */
[----:B------:R-:W-:Y:S01]  /*16230*/  ISETP.LT.AND P3, PT, R3, UR8, !P3 ;  /* 0x0000000803007c0c */ /* 0x000fe2000df61270 */
[----:B------:R-:W0:Y:S02]  /*16240*/  LDCU UR8, c[0x0][0x398] ;  /* 0x00007300ff0877ac */ /* 0x000e240008000800 */
[----:B------:R5:W-:Y:S04]  /*16250*/  @P2 STG.E.U16 desc[UR20][R12.64], R11 ;  /* 0x0000000b0c002986 */ /* 0x000be8000c101514 */
[----:B------:R0:W-:Y:S01]  /*16260*/  @P6 STG.E.U16 desc[UR20][R8.64], R22 ;  /* 0x0000001608006986 */ /* 0x0001e2000c101514 */
[----:B------:R-:W-:Y:S01]  /*16270*/  ISETP.LT.AND P6, PT, R2, UR10, !P1 ;  /* 0x0000000a02007c0c */ /* 0x000fe2000cfc1270 */
[----:B------:R-:W-:Y:S01]  /*16280*/  VIADD R15, R17, UR18 ;  /* 0x00000012110f7c36 */ /* 0x000fe20008000000 */
[----:B------:R-:W2:Y:S01]  /*16290*/  LDCU UR10, c[0x0][0x398] ;  /* 0x00007300ff0a77ac */ /* 0x000ea20008000800 */
[----:B------:R-:W-:-:S02]  /*162a0*/  VIADD R14, R0, 0xd4 ;  /* 0x000000d4000e7836 */ /* 0x000fc40000000000 */
[----:B-----5:R-:W-:-:S03]  /*162b0*/  IMAD.WIDE R10, R17, 0x2, R4 ;  /* 0x00000002110a7825 */ /* 0x020fc600078e0204 */
[----:B---3--:R-:W-:Y:S01]  /*162c0*/  ISETP.GE.AND P4, PT, R14, UR6, PT ;  /* 0x000000060e007c0c */ /* 0x008fe2000bf86270 */
[----:B------:R-:W3:Y:S01]  /*162d0*/  LDCU UR6, c[0x0][0x39c] ;  /* 0x00007380ff0677ac */ /* 0x000ee20008000800 */
[----:B0-----:R-:W-:Y:S01]  /*162e0*/  PRMT R9, R22, 0x7632, R9 ;  /* 0x0000763216097816 */ /* 0x001fe20000000009 */
[----:B------:R-:W-:Y:S01]  /*162f0*/  IMAD.WIDE R12, R15, 0x2, R6 ;  /* 0x000000020f0c7825 */ /* 0x000fe200078e0206 */
[----:B-1----:R-:W-:Y:S01]  /*16300*/  ISETP.LT.AND P1, PT, R3, UR12, !P1 ;  /* 0x0000000c03007c0c */ /* 0x002fe2000cf21270 */
[----:B------:R-:W0:Y:S02]  /*16310*/  LDCU UR12, c[0x0][0x398] ;  /* 0x00007300ff0c77ac */ /* 0x000e240008000800 */
[----:B------:R1:W-:Y:S04]  /*16320*/  @P3 STG.E.U16 desc[UR20][R10.64], R9 ;  /* 0x000000090a003986 */ /* 0x0003e8000c101514 */
[----:B------:R5:W-:Y:S01]  /*16330*/  @P6 STG.E.U16 desc[UR20][R12.64], R23 ;  /* 0x000000170c006986 */ /* 0x000be2000c101514 */
[----:B------:R-:W-:Y:S01]  /*16340*/  ISETP.LT.AND P6, PT, R2, UR14, !P4 ;  /* 0x0000000e02007c0c */ /* 0x000fe2000e7c1270 */
[----:B------:R-:W-:Y:S01]  /*16350*/  VIADD R17, R15, UR18 ;  /* 0x000000120f117c36 */ /* 0x000fe20008000000 */
[----:B------:R-:W0:Y:S01]  /*16360*/  LDCU UR14, c[0x0][0x398] ;  /* 0x00007300ff0e77ac */ /* 0x000e220008000800 */
[----:B------:R-:W-:-:S02]  /*16370*/  VIADD R14, R0, 0xd5 ;  /* 0x000000d5000e7836 */ /* 0x000fc40000000000 */
[----:B-1----:R-:W-:-:S03]  /*16380*/  IMAD.WIDE R8, R15, 0x2, R4 ;  /* 0x000000020f087825 */ /* 0x002fc600078e0204 */
[----:B--2---:R-:W-:Y:S01]  /*16390*/  ISETP.GE.AND P0, PT, R14, UR4, PT ;  /* 0x000000040e007c0c */ /* 0x004fe2000bf06270 */
[----:B------:R-:W1:Y:S01]  /*163a0*/  LDCU UR4, c[0x0][0x39c] ;  /* 0x00007380ff0477ac */ /* 0x000e620008000800 */
[----:B-----5:R-:W-:Y:S01]  /*163b0*/  PRMT R13, R23, 0x7632, R13 ;  /* 0x00007632170d7816 */ /* 0x020fe2000000000d */
[----:B------:R-:W-:Y:S01]  /*163c0*/  IMAD.WIDE R10, R17, 0x2, R6 ;  /* 0x00000002110a7825 */ /* 0x000fe200078e0206 */
[----:B------:R-:W-:Y:S01]  /*163d0*/  ISETP.LT.AND P4, PT, R3, UR8, !P4 ;  /* 0x0000000803007c0c */ /* 0x000fe2000e781270 */
[----:B------:R-:W2:Y:S02]  /*163e0*/  LDCU UR8, c[0x0][0x398] ;  /* 0x00007300ff0877ac */ /* 0x000ea40008000800 */
[----:B------:R5:W-:Y:S04]  /*163f0*/  @P1 STG.E.U16 desc[UR20][R8.64], R13 ;  /* 0x0000000d08001986 */ /* 0x000be8000c101514 */
[----:B------:R0:W-:Y:S01]  /*16400*/  @P6 STG.E.U16 desc[UR20][R10.64], R24 ;  /* 0x000000180a006986 */ /* 0x0001e2000c101514 */
[----:B------:R-:W-:Y:S01]  /*16410*/  ISETP.LT.AND P6, PT, R2, UR10, !P0 ;  /* 0x0000000a02007c0c */ /* 0x000fe2000c7c1270 */
[----:B------:R-:W-:Y:S01]  /*16420*/  VIADD R15, R17, UR18 ;  /* 0x00000012110f7c36 */ /* 0x000fe20008000000 */
[----:B------:R-:W1:Y:S01]  /*16430*/  LDCU UR10, c[0x0][0x398] ;  /* 0x00007300ff0a77ac */ /* 0x000e620008000800 */
[----:B------:R-:W-:-:S02]  /*16440*/  VIADD R14, R0, 0xd6 ;  /* 0x000000d6000e7836 */ /* 0x000fc40000000000 */
[----:B-----5:R-:W-:-:S03]  /*16450*/  IMAD.WIDE R12, R17, 0x2, R4 ;  /* 0x00000002110c7825 */ /* 0x020fc600078e0204 */
[----:B---3--:R-:W-:Y:S01]  /*16460*/  ISETP.GE.AND P5, PT, R14, UR6, PT ;  /* 0x000000060e007c0c */ /* 0x008fe2000bfa6270 */
[----:B------:R-:W3:Y:S01]  /*16470*/  LDCU UR6, c[0x0][0x39c] ;  /* 0x00007380ff0677ac */ /* 0x000ee20008000800 */
        /* <DEDUP_REMOVED lines=8> */
[----:B------:R-:W3:Y:S01]  /*16500*/  LDCU UR14, c[0x0][0x398] ;  /* 0x00007300ff0e77ac */ /* 0x000ee20008000800 */
[----:B------:R-:W-:-:S02]  /*16510*/  VIADD R14, R0, 0xd7 ;  /* 0x000000d7000e7836 */ /* 0x000fc40000000000 */
[----:B-----5:R-:W-:-:S03]  /*16520*/  IMAD.WIDE R10, R15, 0x2, R4 ;  /* 0x000000020f0a7825 */ /* 0x020fc600078e0204 */
[----:B-1----:R-:W-:Y:S01]  /*16530*/  ISETP.GE.AND P2, PT, R14, UR4, PT ;  /* 0x000000040e007c0c */ /* 0x002fe2000bf46270 */
[----:B------:R-:W1:Y:S01]  /*16540*/  LDCU UR4, c[0x0][0x39c] ;  /* 0x00007380ff0477ac */ /* 0x000e620008000800 */
[----:B0-----:R-:W-:Y:S01]  /*16550*/  PRMT R9, R25, 0x7632, R9 ;  /* 0x0000763219097816 */ /* 0x001fe20000000009 */
[----:B------:R-:W-:Y:S01]  /*16560*/  IMAD.WIDE R12, R17, 0x2, R6 ;  /* 0x00000002110c7825 */ /* 0x000fe200078e0206 */
[----:B--2---:R-:W-:Y:S01]  /*16570*/  ISETP.LT.AND P5, PT, R3, UR8, !P5 ;  /* 0x0000000803007c0c */ /* 0x004fe2000efa1270 */
[----:B------:R-:W0:Y:S02]  /*16580*/  LDCU UR8, c[0x0][0x398] ;  /* 0x00007300ff0877ac */ /* 0x000e240008000800 */
[----:B------:R2:W-:Y:S04]  /*16590*/  @P0 STG.E.U16 desc[UR20][R10.64], R9 ;  /* 0x000000090a000986 */ /* 0x0005e8000c101514 */
[----:B------:R5:W-:Y:S01]  /*165a0*/  @P6 STG.E.U16 desc[UR20][R12.64], R26 ;  /* 0x0000001a0c006986 */ /* 0x000be2000c101514 */
[----:B------:R-:W-:Y:S01]  /*165b0*/  ISETP.LT.AND P6, PT, R2, UR10, !P2 ;  /* 0x0000000a02007c0c */ /* 0x000fe2000d7c1270 */
[----:B------:R-:W-:Y:S01]  /*165c0*/  VIADD R15, R17, UR18 ;  /* 0x00000012110f7c36 */ /* 0x000fe20008000000 */
[----:B------:R-:W0:Y:S01]  /*165d0*/  LDCU UR10, c[0x0][0x398] ;  /* 0x00007300ff0a77ac */ /* 0x000e220008000800 */
[----:B------:R-:W-:-:S02]  /*165e0*/  VIADD R14, R0, 0xd8 ;  /* 0x000000d8000e7836 */ /* 0x000fc40000000000 */
[----:B--2---:R-:W-:-:S03]  /*165f0*/  IMAD.WIDE R8, R17, 0x2, R4 ;  /* 0x0000000211087825 */ /* 0x004fc600078e0204 */
[----:B---3--:R-:W-:Y:S01]  /*16600*/  ISETP.GE.AND P3, PT, R14, UR6, PT ;  /* 0x000000060e007c0c */ /* 0x008fe2000bf66270 */
[----:B------:R-:W2:Y:S01]  /*16610*/  LDCU UR6, c[0x0][0x39c] ;  /* 0x00007380ff0677ac */ /* 0x000ea20008000800 */
[----:B-----5:R-:W-:Y:S01]  /*16620*/  PRMT R13, R26, 0x7632, R13 ;  /* 0x000076321a0d7816 */ /* 0x020fe2000000000d */
[----:B------:R-:W-:Y:S01]  /*16630*/  IMAD.WIDE R10, R15, 0x2, R6 ;  /* 0x000000020f0a7825 */ /* 0x000fe200078e0206 */
[----:B------:R-:W-:Y:S01]  /*16640*/  ISETP.LT.AND P2, PT, R3, UR12, !P2 ;  /* 0x0000000c03007c0c */ /* 0x000fe2000d741270 */
        /* <DEDUP_REMOVED lines=8> */
[----:B-1----:R-:W-:Y:S01]  /*166d0*/  ISETP.GE.AND P1, PT, R14, UR4, PT ;  /* 0x000000040e007c0c */ /* 0x002fe2000bf26270 */
[----:B------:R-:W1:Y:S01]  /*166e0*/  LDCU UR4, c[0x0][0x39c] ;  /* 0x00007380ff0477ac */ /* 0x000e620008000800 */
        /* <DEDUP_REMOVED lines=24> */
[----:B-1----:R-:W-:Y:S01]  /*16870*/  ISETP.GE.AND P0, PT, R14, UR4, PT ;  /* 0x000000040e007c0c */ /* 0x002fe2000bf06270 */
[----:B------:R-:W1:Y:S01]  /*16880*/  LDCU UR4, c[0x0][0x39c] ;  /* 0x00007380ff0477ac */ /* 0x000e620008000800 */
        /* <DEDUP_REMOVED lines=37> */
[----:B--2---:R-:W-:Y:S01]  /*16ae0*/  ISETP.GE.AND P3, PT, R14, UR6, PT ;  /* 0x000000060e007c0c */ /* 0x004fe2000bf66270 */
        /* <DEDUP_REMOVED lines=138> */
[C---:B------:R-:W-:Y:S01]  /*17390*/  VIADD R17, R15.reuse, UR18 ;  /* 0x000000120f117c36 */ /* 0x040fe20008000000 */
[----:B------:R-:W-:Y:S01]  /*173a0*/  F2FP.F16.F32.PACK_AB R44, R44, R108 ;  /* 0x0000006c2c2c723e */ /* 0x000fe200000000ff */
[----:B------:R-:W-:Y:S01]  /*173b0*/  VIADD R14, R0, 0xe9 ;  /* 0x000000e9000e7836 */ /* 0x000fe20000000000 */
[----:B------:R-:W2:Y:S01]  /*173c0*/  LDCU UR14, c[0x0][0x398] ;  /* 0x00007300ff0e77ac */ /* 0x000ea20008000800 */
        /* <DEDUP_REMOVED lines=11> */
[----:B------:R-:W-:Y:S01]  /*17480*/  F2FP.F16.F32.PACK_AB R45, R45, R109 ;  /* 0x0000006d2d2d723e */ /* 0x000fe200000000ff */
[----:B------:R-:W-:Y:S01]  /*17490*/  VIADD R14, R0, 0xea ;  /* 0x000000ea000e7836 */ /* 0x000fe20000000000 */
[----:B------:R-:W0:Y:S01]  /*174a0*/  LDCU UR10, c[0x0][0x398] ;  /* 0x00007300ff0a77ac */ /* 0x000e220008000800 */
        /* <DEDUP_REMOVED lines=19> */
[----:B------:R-:W-:Y:S01]  /*175e0*/  ISETP.LT.AND P3, PT, R3, UR8, !P3 ;  /* 0x0000000803007c0c */ /* 0x000fe2000df61270 */
[----:B------:R-:W0:Y:S02]  /*175f0*/  LDCU UR8, c[0x0][0x398] ;  /* 0x00007300ff0877ac */ /* 0x000e240008000800 */
[----:B------:R-:W-:Y:S01]  /*17600*/  VIADD R14, R0, 0xec ;  /* 0x000000ec000e7836 */ /* 0x000fe20000000000 */
[----:B------:R5:W-:Y:S04]  /*17610*/  @P2 STG.E.U16 desc[UR20][R12.64], R11 ;  /* 0x0000000b0c002986 */ /* 0x000be8000c101514 */
[----:B------:R0:W-:Y:S01]  /*17620*/  @P6 STG.E.U16 desc[UR20][R8.64], R46 ;  /* 0x0000002e08006986 */ /* 0x0001e2000c101514 */
[----:B------:R-:W-:Y:S01]  /*17630*/  ISETP.LT.AND P6, PT, R2, UR10, !P1 ;  /* 0x0000000a02007c0c */ /* 0x000fe2000cfc1270 */
[----:B------:R-:W-:Y:S01]  /*17640*/  VIADD R15, R17, UR18 ;  /* 0x00000012110f7c36 */ /* 0x000fe20008000000 */
[----:B--2---:R-:W-:Y:S01]  /*17650*/  ISETP.GE.AND P4, PT, R14, UR6, PT ;  /* 0x000000060e007c0c */ /* 0x004fe2000bf86270 */
[----:B------:R-:W2:Y:S01]  /*17660*/  LDCU UR6, c[0x0][0x39c] ;  /* 0x00007380ff0677ac */ /* 0x000ea20008000800 */
[----:B------:R-:W-:Y:S01]  /*17670*/  F2FP.F16.F32.PACK_AB R47, R47, R111 ;  /* 0x0000006f2f2f723e */ /* 0x000fe200000000ff */
[----:B-----5:R-:W-:Y:S01]  /*17680*/  IMAD.WIDE R10, R17, 0x2, R4 ;  /* 0x00000002110a7825 */ /* 0x020fe200078e0204 */
[----:B------:R-:W5:Y:S01]  /*17690*/  LDCU UR10, c[0x0][0x398] ;  /* 0x00007300ff0a77ac */ /* 0x000f620008000800 */
[----:B0-----:R-:W-:-:S02]  /*176a0*/  PRMT R9, R46, 0x7632, R9 ;  /* 0x000076322e097816 */ /* 0x001fc40000000009 */
[----:B------:R-:W-:Y:S01]  /*176b0*/  IMAD.WIDE R12, R15, 0x2, R6 ;  /* 0x000000020f0c7825 */ /* 0x000fe200078e0206 */
[----:B---3--:R-:W-:Y:S01]  /*176c0*/  ISETP.LT.AND P1, PT, R3, UR12, !P1 ;  /* 0x0000000c03007c0c */ /* 0x008fe2000cf21270 */
[----:B------:R-:W0:Y:S02]  /*176d0*/  LDCU UR12, c[0x0][0x398] ;  /* 0x00007300ff0c77ac */ /* 0x000e240008000800 */
[----:B------:R-:W-:Y:S01]  /*176e0*/  VIADD R14, R0, 0xed ;  /* 0x000000ed000e7836 */ /* 0x000fe20000000000 */
[----:B------:R3:W-:Y:S04]  /*176f0*/  @P3 STG.E.U16 desc[UR20][R10.64], R9 ;  /* 0x000000090a003986 */ /* 0x0007e8000c101514 */
[----:B------:R0:W-:Y:S01]  /*17700*/  @P6 STG.E.U16 desc[UR20][R12.64], R47 ;  /* 0x0000002f0c006986 */ /* 0x0001e2000c101514 */
[----:B------:R-:W-:Y:S01]  /*17710*/  ISETP.LT.AND P6, PT, R2, UR14, !P4 ;  /* 0x0000000e02007c0c */ /* 0x000fe2000e7c1270 */
[C---:B------:R-:W-:Y:S01]  /*17720*/  VIADD R17, R15.reuse, UR18 ;  /* 0x000000120f117c36 */ /* 0x040fe20008000000 */
[----:B-1----:R-:W-:Y:S01]  /*17730*/  ISETP.GE.AND P0, PT, R14, UR4, PT ;  /* 0x000000040e007c0c */ /* 0x002fe2000bf06270 */
[----:B------:R-:W-:Y:S01]  /*17740*/  VIADD R14, R0, 0xee ;  /* 0x000000ee000e7836 */ /* 0x000fe20000000000 */
[----:B------:R-:W1:Y:S01]  /*17750*/  LDCU UR4, c[0x0][0x39c] ;  /* 0x00007380ff0477ac */ /* 0x000e620008000800 */
[----:B------:R-:W-:Y:S01]  /*17760*/  F2FP.F16.F32.PACK_AB R48, R48, R112 ;  /* 0x000000703030723e */ /* 0x000fe200000000ff */
[----:B---3--:R-:W-:-:S02]  /*17770*/  IMAD.WIDE R8, R15, 0x2, R4 ;  /* 0x000000020f087825 */ /* 0x008fc400078e0204 */
[----:B--2---:R-:W-:Y:S01]  /*17780*/  ISETP.GE.AND P5, PT, R14, UR6, PT ;  /* 0x000000060e007c0c */ /* 0x004fe2000bfa6270 */
[----:B------:R-:W2:Y:S01]  /*17790*/  LDCU UR6, c[0x0][0x39c] ;  /* 0x00007380ff0677ac */ /* 0x000ea20008000800 */
[----:B0-----:R-:W-:Y:S01]  /*177a0*/  PRMT R13, R47, 0x7632, R13 ;  /* 0x000076322f0d7816 */ /* 0x001fe2000000000d */
[----:B------:R-:W-:Y:S01]  /*177b0*/  IMAD.WIDE R10, R17, 0x2, R6 ;  /* 0x00000002110a7825 */ /* 0x000fe200078e0206 */
[----:B------:R-:W0:Y:S01]  /*177c0*/  LDCU UR14, c[0x0][0x398] ;  /* 0x00007300ff0e77ac */ /* 0x000e220008000800 */
[----:B------:R-:W-:Y:S02]  /*177d0*/  ISETP.LT.AND P4, PT, R3, UR8, !P4 ;  /* 0x0000000803007c0c */ /* 0x000fe4000e781270 */
[----:B------:R3:W-:Y:S01]  /*177e0*/  @P1 STG.E.U16 desc[UR20][R8.64], R13 ;  /* 0x0000000d08001986 */ /* 0x0007e2000c101514 */
[----:B------:R-:W-:Y:S01]  /*177f0*/  VIADD R14, R0, 0xef ;  /* 0x000000ef000e7836 */ /* 0x000fe20000000000 */
[----:B------:R-:W-:Y:S01]  /*17800*/  F2FP.F16.F32.PACK_AB R49, R49, R113 ;  /* 0x000000713131723e */ /* 0x000fe200000000ff */
[C---:B------:R-:W-:Y:S01]  /*17810*/  VIADD R15, R17.reuse, UR18 ;  /* 0x00000012110f7c36 */ /* 0x040fe20008000000 */
[----:B------:R0:W-:Y:S01]  /*17820*/  @P6 STG.E.U16 desc[UR20][R10.64], R48 ;  /* 0x000000300a006986 */ /* 0x0001e2000c101514 */
[----:B-----5:R-:W-:Y:S01]  /*17830*/  ISETP.LT.AND P6, PT, R2, UR10, !P0 ;  /* 0x0000000a02007c0c */ /* 0x020fe2000c7c1270 */
[----:B------:R-:W5:Y:S01]  /*17840*/  LDCU UR8, c[0x0][0x398] ;  /* 0x00007300ff0877ac */ /* 0x000f620008000800 */
[----:B-1----:R-:W-:Y:S01]  /*17850*/  ISETP.GE.AND P2, PT, R14, UR4, PT ;  /* 0x000000040e007c0c */ /* 0x002fe2000bf46270 */
[----:B------:R-:W-:Y:S01]  /*17860*/  VIADD R14, R0, 0xf0 ;  /* 0x000000f0000e7836 */ /* 0x000fe20000000000 */
[----:B------:R-:W1:Y:S01]  /*17870*/  LDCU UR4, c[0x0][0x39c] ;  /* 0x00007380ff0477ac */ /* 0x000e620008000800 */
[----:B---3--:R-:W-:Y:S01]  /*17880*/  IMAD.WIDE R12, R17, 0x2, R4 ;  /* 0x00000002110c7825 */ /* 0x008fe200078e0204 */
[----:B------:R-:W3:Y:S01]  /*17890*/  LDCU UR10, c[0x0][0x398] ;  /* 0x00007300ff0a77ac */ /* 0x000ee20008000800 */
[----:B0-----:R-:W-:-:S02]  /*178a0*/  PRMT R11, R48, 0x7632, R11 ;  /* 0x00007632300b7816 */ /* 0x001fc4000000000b */
[----:B------:R-:W-:Y:S01]  /*178b0*/  IMAD.WIDE R8, R15, 0x2, R6 ;  /* 0x000000020f087825 */ /* 0x000fe200078e0206 */
[----:B--2---:R-:W-:Y:S01]  /*178c0*/  ISETP.GE.AND P3, PT, R14, UR6, PT ;  /* 0x000000060e007c0c */ /* 0x004fe2000bf66270 */
[----:B------:R-:W0:Y:S01]  /*178d0*/  LDCU UR6, c[0x0][0x39c] ;  /* 0x00007380ff0677ac */ /* 0x000e220008000800 */
[----:B------:R-:W-:Y:S01]  /*178e0*/  ISETP.LT.AND P0, PT, R3, UR12, !P0 ;  /* 0x0000000c03007c0c */ /* 0x000fe2000c701270 */
[----:B------:R2:W-:Y:S01]  /*178f0*/  @P4 STG.E.U16 desc[UR20][R12.64], R11 ;  /* 0x0000000b0c004986 */ /* 0x0005e2000c101514 */
[C---:B------:R-:W-:Y:S01]  /*17900*/  VIADD R17, R15.reuse, UR18 ;  /* 0x000000120f117c36 */ /* 0x040fe20008000000 */
[----:B------:R-:W-:Y:S01]  /*17910*/  F2FP.F16.F32.PACK_AB R50, R50, R114 ;  /* 0x000000723232723e */ /* 0x000fe200000000ff */
[----:B------:R-:W-:Y:S01]  /*17920*/  VIADD R14, R0, 0xf1 ;  /* 0x000000f1000e7836 */ /* 0x000fe20000000000 */
[----:B------:R0:W-:Y:S01]  /*17930*/  @P6 STG.E.U16 desc[UR20][R8.64], R49 ;  /* 0x0000003108006986 */ /* 0x0001e2000c101514 */
[----:B------:R-:W-:Y:S01]  /*17940*/  ISETP.LT.AND P6, PT, R2, UR14, !P5 ;  /* 0x0000000e02007c0c */ /* 0x000fe2000efc1270 */
[----:B------:R-:W3:Y:S01]  /*17950*/  LDCU UR12, c[0x0][0x398] ;  /* 0x00007300ff0c77ac */ /* 0x000ee20008000800 */
[----:B--2---:R-:W-:Y:S01]  /*17960*/  IMAD.WIDE R10, R15, 0x2, R4 ;  /* 0x000000020f0a7825 */ /* 0x004fe200078e0204 */
[----:B------:R-:W2:Y:S01]  /*17970*/  LDCU UR14, c[0x0][0x398] ;  /* 0x00007300ff0e77ac */ /* 0x000ea20008000800 */
[----:B0-----:R-:W-:-:S02]  /*17980*/  PRMT R9, R49, 0x7632, R9 ;  /* 0x0000763231097816 */ /* 0x001fc40000000009 */
[----:B------:R-:W-:Y:S01]  /*17990*/  IMAD.WIDE R12, R17, 0x2, R6 ;  /* 0x00000002110c7825 */ /* 0x000fe200078e0206 */
[----:B-1----:R-:W-:Y:S01]  /*179a0*/  ISETP.GE.AND P1, PT, R14, UR4, PT ;  /* 0x000000040e007c0c */ /* 0x002fe2000bf26270 */
[----:B------:R-:W0:Y:S01]  /*179b0*/  LDCU UR4, c[0x0][0x39c] ;  /* 0x00007380ff0477ac */ /* 0x000e220008000800 */
[----:B-----5:R-:W-:Y:S01]  /*179c0*/  ISETP.LT.AND P5, PT, R3, UR8, !P5 ;  /* 0x0000000803007c0c */ /* 0x020fe2000efa1270 */
[----:B------:R1:W-:Y:S01]  /*179d0*/  @P0 STG.E.U16 desc[UR20][R10.64], R9 ;  /* 0x000000090a000986 */ /* 0x0003e2000c101514 */
[----:B------:R-:W-:Y:S01]  /*179e0*/  VIADD R14, R0, 0xf2 ;  /* 0x000000f2000e7836 */ /* 0x000fe20000000000 */
[----:B------:R-:W-:Y:S01]  /*179f0*/  F2FP.F16.F32.PACK_AB R51, R51, R115 ;  /* 0x000000733333723e */ /* 0x000fe200000000ff */
[C---:B------:R-:W-:Y:S01]  /*17a00*/  VIADD R15, R17.reuse, UR18 ;  /* 0x00000012110f7c36 */ /* 0x040fe20008000000 */
[----:B------:R5:W-:Y:S01]  /*17a10*/  @P6 STG.E.U16 desc[UR20][R12.64], R50 ;  /* 0x000000320c006986 */ /* 0x000be2000c101514 */
[----:B---3--:R-:W-:Y:S01]  /*17a20*/  ISETP.LT.AND P6, PT, R2, UR10, !P2 ;  /* 0x0000000a02007c0c */ /* 0x008fe2000d7c1270 */
[----:B------:R-:W3:Y:S01]  /*17a30*/  LDCU UR8, c[0x0][0x398] ;  /* 0x00007300ff0877ac */ /* 0x000ee20008000800 */
[----:B------:R-:W-:Y:S01]  /*17a40*/  ISETP.GE.AND P4, PT, R14, UR6, PT ;  /* 0x000000060e007c0c */ /* 0x000fe2000bf86270 */
[----:B------:R-:W0:Y:S01]  /*17a50*/  LDCU UR6, c[0x0][0x39c] ;  /* 0x00007380ff0677ac */ /* 0x000e220008000800 */
[----:B-1----:R-:W-:Y:S01]  /*17a60*/  IMAD.WIDE R8, R17, 0x2, R4 ;  /* 0x0000000211087825 */ /* 0x002fe200078e0204 */
[----:B------:R-:W1:Y:S01]  /*17a70*/  LDCU UR10, c[0x0][0x398] ;  /* 0x00007300ff0a77ac */ /* 0x000e620008000800 */
[----:B-----5:R-:W-:-:S02]  /*17a80*/  PRMT R13, R50, 0x7632, R13 ;  /* 0x00007632320d7816 */ /* 0x020fc4000000000d */
[----:B------:R-:W-:Y:S01]  /*17a90*/  IMAD.WIDE R10, R15, 0x2, R6 ;  /* 0x000000020f0a7825 */ /* 0x000fe200078e0206 */
[----:B------:R-:W-:Y:S01]  /*17aa0*/  ISETP.LT.AND P2, PT, R3, UR12, !P2 ;  /* 0x0000000c03007c0c */ /* 0x000fe2000d741270 */
[----:B------:R-:W5:Y:S02]  /*17ab0*/  LDCU UR12, c[0x0][0x398] ;  /* 0x00007300ff0c77ac */ /* 0x000f640008000800 */
[----:B------:R-:W-:Y:S01]  /*17ac0*/  VIADD R14, R0, 0xf3 ;  /* 0x000000f3000e7836 */ /* 0x000fe20000000000 */
[----:B------:R1:W-:Y:S04]  /*17ad0*/  @P5 STG.E.U16 desc[UR20][R8.64], R13 ;  /* 0x0000000d08005986 */ /* 0x0003e8000c101514 */
[----:B------:R3:W-:Y:S01]  /*17ae0*/  @P6 STG.E.U16 desc[UR20][R10.64], R51 ;  /* 0x000000330a006986 */ /* 0x0007e2000c101514 */
[----:B--2---:R-:W-:Y:S01]  /*17af0*/  ISETP.LT.AND P6, PT, R2, UR14, !P3 ;  /* 0x0000000e02007c0c */ /* 0x004fe2000dfc1270 */
[C---:B------:R-:W-:Y:S01]  /*17b00*/  VIADD R17, R15.reuse, UR18 ;  /* 0x000000120f117c36 */ /* 0x040fe20008000000 */
[----:B0-----:R-:W-:Y:S01]  /*17b10*/  ISETP.GE.AND P0, PT, R14, UR4, PT ;  /* 0x000000040e007c0c */ /* 0x001fe2000bf06270 */
[----:B------:R-:W-:Y:S01]  /*17b20*/  VIADD R14, R0, 0xf4 ;  /* 0x000000f4000e7836 */ /* 0x000fe20000000000 */
[----:B------:R-:W-:Y:S01]  /*17b30*/  F2FP.F16.F32.PACK_AB R52, R52, R116 ;  /* 0x000000743434723e */ /* 0x000fe200000000ff */
[----:B------:R-:W0:Y:S01]  /*17b40*/  LDCU UR4, c[0x0][0x39c] ;  /* 0x00007380ff0477ac */ /* 0x000e220008000800 */
[----:B-1----:R-:W-:-:S02]  /*17b50*/  IMAD.WIDE R12, R15, 0x2, R4 ;  /* 0x000000020f0c7825 */ /* 0x002fc400078e0204 */
[----:B------:R-:W-:Y:S01]  /*17b60*/  ISETP.GE.AND P5, PT, R14, UR6, PT ;  /* 0x000000060e007c0c */ /* 0x000fe2000bfa6270 */
[----:B------:R-:W1:Y:S01]  /*17b70*/  LDCU UR6, c[0x0][0x398] ;  /* 0x00007300ff0677ac */ /* 0x000e620008000800 */
[----:B---3--:R-:W-:Y:S01]  /*17b80*/  PRMT R11, R51, 0x7632, R11 ;  /* 0x00007632330b7816 */ /* 0x008fe2000000000b */
[----:B------:R-:W-:Y:S01]  /*17b90*/  IMAD.WIDE R8, R17, 0x2, R6 ;  /* 0x0000000211087825 */ /* 0x000fe200078e0206 */
[----:B------:R-:W-:Y:S01]  /*17ba0*/  ISETP.LT.AND P3, PT, R3, UR8, !P3 ;  /* 0x0000000803007c0c */ /* 0x000fe2000df61270 */
[----:B------:R-:W2:Y:S02]  /*17bb0*/  LDCU UR8, c[0x0][0x398] ;  /* 0x00007300ff0877ac */ /* 0x000ea40008000800 */
[----:B------:R3:W-:Y:S01]  /*17bc0*/  @P2 STG.E.U16 desc[UR20][R12.64], R11 ;  /* 0x0000000b0c002986 */ /* 0x0007e2000c101514 */
[----:B------:R-:W-:Y:S01]  /*17bd0*/  F2FP.F16.F32.PACK_AB R53, R53, R117 ;  /* 0x000000753535723e */ /* 0x000fe200000000ff */
[----:B------:R-:W0:Y:S02]  /*17be0*/  LDCU UR14, c[0x0][0x398] ;  /* 0x00007300ff0e77ac */ /* 0x000e240008000800 */
[----:B------:R1:W-:Y:S01]  /*17bf0*/  @P6 STG.E.U16 desc[UR20][R8.64], R52 ;  /* 0x0000003408006986 */ /* 0x0003e2000c101514 */
[----:B------:R-:W-:Y:S01]  /*17c00*/  ISETP.LT.AND P6, PT, R2, UR10, !P1 ;  /* 0x0000000a02007c0c */ /* 0x000fe2000cfc1270 */
[C---:B------:R-:W-:Y:S01]  /*17c10*/  VIADD R15, R17.reuse, UR18 ;  /* 0x00000012110f7c36 */ /* 0x040fe20008000000 */
[----:B------:R-:W0:Y:S01]  /*17c20*/  LDCU UR10, c[0x0][0x398] ;  /* 0x00007300ff0a77ac */ /* 0x000e220008000800 */
[----:B---3--:R-:W-:Y:S01]  /*17c30*/  IMAD.WIDE R10, R17, 0x2, R4 ;  /* 0x00000002110a7825 */ /* 0x008fe200078e0204 */
[----:B-1----:R-:W-:-:S03]  /*17c40*/  PRMT R9, R52, 0x7632, R9 ;  /* 0x0000763234097816 */ /* 0x002fc60000000009 */
[----:B------:R-:W-:Y:S01]  /*17c50*/  IMAD.WIDE R12, R15, 0x2, R6 ;  /* 0x000000020f0c7825 */ /* 0x000fe200078e0206 */
[----:B-----5:R-:W-:Y:S01]  /*17c60*/  ISETP.LT.AND P1, PT, R3, UR12, !P1 ;  /* 0x0000000c03007c0c */ /* 0x020fe2000cf21270 */
[----:B------:R-:W1:Y:S01]  /*17c70*/  LDCU UR12, c[0x0][0x398] ;  /* 0x00007300ff0c77ac */ /* 0x000e620008000800 */
[----:B------:R3:W-:Y:S04]  /*17c80*/  @P3 STG.E.U16 desc[UR20][R10.64], R9 ;  /* 0x000000090a003986 */ /* 0x0007e8000c101514 */
[----:B------:R5:W-:Y:S01]  /*17c90*/  @P6 STG.E.U16 desc[UR20][R12.64], R53 ;  /* 0x000000350c006986 */ /* 0x000be2000c101514 */
[----:B------:R-:W-:Y:S01]  /*17ca0*/  ISETP.LT.AND P6, PT, R2, UR6, !P4 ;  /* 0x0000000602007c0c */ /* 0x000fe2000e7c1270 */
[----:B------:R-:W-:Y:S01]  /*17cb0*/  VIADD R14, R0, 0xf5 ;  /* 0x000000f5000e7836 */ /* 0x000fe20000000000 */
[----:B------:R-:W-:Y:S01]  /*17cc0*/  F2FP.F16.F32.PACK_AB R54, R54, R118 ;  /* 0x000000763636723e */ /* 0x000fe200000000ff */
[C---:B------:R-:W-:Y:S01]  /*17cd0*/  VIADD R17, R15.reuse, UR18 ;  /* 0x000000120f117c36 */ /* 0x040fe20008000000 */
[----:B------:R-:W1:Y:S02]  /*17ce0*/  LDCU UR6, c[0x0][0x398] ;  /* 0x00007300ff0677ac */ /* 0x000e640008000800 */
[----:B0-----:R-:W-:Y:S01]  /*17cf0*/  ISETP.GE.AND P2, PT, R14, UR4, PT ;  /* 0x000000040e007c0c */ /* 0x001fe2000bf46270 */
[----:B---3--:R-:W-:Y:S01]  /*17d00*/  IMAD.WIDE R8, R15, 0x2, R4 ;  /* 0x000000020f087825 */ /* 0x008fe200078e0204 */
[----:B------:R-:W0:Y:S01]  /*17d10*/  LDCU UR4, c[0x0][0x398] ;  /* 0x00007300ff0477ac */ /* 0x000e220008000800 */
[----:B-----5:R-:W-:-:S02]  /*17d20*/  PRMT R13, R53, 0x7632, R13 ;  /* 0x00007632350d7816 */ /* 0x020fc4000000000d */
[----:B------:R-:W-:Y:S01]  /*17d30*/  IMAD.WIDE R10, R17, 0x2, R6 ;  /* 0x00000002110a7825 */ /* 0x000fe200078e0206 */
[----:B--2---:R-:W-:Y:S01]  /*17d40*/  ISETP.LT.AND P4, PT, R3, UR8, !P4 ;  /* 0x0000000803007c0c */ /* 0x004fe2000e781270 */
[----:B------:R-:W2:Y:S01]  /*17d50*/  LDCU UR8, c[0x0][0x398] ;  /* 0x00007300ff0877ac */ /* 0x000ea20008000800 */
[----:B------:R3:W-:Y:S04]  /*17d60*/  @P1 STG.E.U16 desc[UR20][R8.64], R13 ;  /* 0x0000000d08001986 */ /* 0x0007e8000c101514 */
[----:B------:R5:W-:Y:S01]  /*17d70*/  @P6 STG.E.U16 desc[UR20][R10.64], R54 ;  /* 0x000000360a006986 */ /* 0x000be2000c101514 */
[----:B------:R-:W-:Y:S01]  /*17d80*/  ISETP.LT.AND P6, PT, R2, UR10, !P0 ;  /* 0x0000000a02007c0c */ /* 0x000fe2000c7c1270 */
[----:B------:R-:W-:Y:S01]  /*17d90*/  VIADD R14, R0, 0xf6 ;  /* 0x000000f6000e7836 */ /* 0x000fe20000000000 */
[----:B------:R-:W-:Y:S01]  /*17da0*/  F2FP.F16.F32.PACK_AB R55, R55, R119 ;  /* 0x000000773737723e */ /* 0x000fe200000000ff */
[C---:B------:R-:W-:Y:S01]  /*17db0*/  VIADD R15, R17.reuse, UR18 ;  /* 0x00000012110f7c36 */ /* 0x040fe20008000000 */
[----:B------:R-:W-:Y:S01]  /*17dc0*/  F2FP.F16.F32.PACK_AB R56, R56, R120 ;  /* 0x000000783838723e */ /* 0x000fe200000000ff */
[----:B------:R-:W2:Y:S01]  /*17dd0*/  LDCU UR10, c[0x0][0x398] ;  /* 0x00007300ff0a77ac */ /* 0x000ea20008000800 */
[----:B---3--:R-:W-:Y:S01]  /*17de0*/  IMAD.WIDE R12, R17, 0x2, R4 ;  /* 0x00000002110c7825 */ /* 0x008fe200078e0204 */
[----:B------:R-:W-:Y:S01]  /*17df0*/  ISETP.GE.AND P3, PT, R14, UR11, PT ;  /* 0x0000000b0e007c0c */ /* 0x000fe2000bf66270 */
[----:B------:R-:W3:Y:S01]  /*17e00*/  LDCU UR11, c[0x0][0x398] ;  /* 0x00007300ff0b77ac */ /* 0x000ee20008000800 */
[----:B-----5:R-:W-:Y:S01]  /*17e10*/  PRMT R11, R54, 0x7632, R11 ;  /* 0x00007632360b7816 */ /* 0x020fe2000000000b */
[----:B------:R-:W-:Y:S01]  /*17e20*/  IMAD.WIDE R8, R15, 0x2, R6 ;  /* 0x000000020f087825 */ /* 0x000fe200078e0206 */
[----:B0-----:R-:W-:Y:S01]  /*17e30*/  ISETP.LT.AND P0, PT, R3, UR4, !P0 ;  /* 0x0000000403007c0c */ /* 0x001fe2000c701270 */
[----:B------:R-:W0:Y:S02]  /*17e40*/  LDCU UR4, c[0x0][0x398] ;  /* 0x00007300ff0477ac */ /* 0x000e240008000800 */
[----:B------:R5:W-:Y:S04]  /*17e50*/  @P4 STG.E.U16 desc[UR20][R12.64], R11 ;  /* 0x0000000b0c004986 */ /* 0x000be8000c101514 */
[----:B------:R0:W-:Y:S01]  /*17e60*/  @P6 STG.E.U16 desc[UR20][R8.64], R55 ;  /* 0x0000003708006986 */ /* 0x0001e2000c101514 */
[----:B-1----:R-:W-:Y:S01]  /*17e70*/  ISETP.LT.AND P6, PT, R2, UR6, !P5 ;  /* 0x0000000602007c0c */ /* 0x002fe2000efc1270 */
[----:B------:R-:W-:-:S02]  /*17e80*/  VIADD R17, R15, UR18 ;  /* 0x000000120f117c36 */ /* 0x000fc40008000000 */
[----:B-----5:R-:W-:Y:S01]  /*17e90*/  IMAD.WIDE R10, R15, 0x2, R4 ;  /* 0x000000020f0a7825 */ /* 0x020fe200078e0204 */
[----:B------:R-:W-:Y:S01]  /*17ea0*/  F2FP.F16.F32.PACK_AB R57, R57, R121 ;  /* 0x000000793939723e */ /* 0x000fe200000000ff */
[----:B------:R-:W1:Y:S01]  /*17eb0*/  LDCU UR6, c[0x0][0x398] ;  /* 0x00007300ff0677ac */ /* 0x000e620008000800 */
[----:B0-----:R-:W-:Y:S01]  /*17ec0*/  PRMT R9, R55, 0x7632, R9 ;  /* 0x0000763237097816 */ /* 0x001fe20000000009 */
[----:B------:R-:W-:Y:S01]  /*17ed0*/  IMAD.WIDE R12, R17, 0x2, R6 ;  /* 0x00000002110c7825 */ /* 0x000fe200078e0206 */
[----:B------:R-:W-:Y:S01]  /*17ee0*/  ISETP.LT.AND P5, PT, R3, UR12, !P5 ;  /* 0x0000000c03007c0c */ /* 0x000fe2000efa1270 */
[----:B------:R-:W0:Y:S02]  /*17ef0*/  LDCU UR12, c[0x0][0x398] ;  /* 0x00007300ff0c77ac */ /* 0x000e240008000800 */
[----:B------:R5:W-:Y:S04]  /*17f00*/  @P0 STG.E.U16 desc[UR20][R10.64], R9 ;  /* 0x000000090a000986 */ /* 0x000be8000c101514 */
[----:B------:R0:W-:Y:S01]  /*17f10*/  @P6 STG.E.U16 desc[UR20][R12.64], R56 ;  /* 0x000000380c006986 */ /* 0x0001e2000c101514 */
[----:B---3--:R-:W-:Y:S01]  /*17f20*/  ISETP.LT.AND P6, PT, R2, UR11, !P2 ;  /* 0x0000000b02007c0c */ /* 0x008fe2000d7c1270 */
[----:B------:R-:W-:-:S02]  /*17f30*/  VIADD R15, R17, UR18 ;  /* 0x00000012110f7c36 */ /* 0x000fc40008000000 */
[----:B-----5:R-:W-:Y:S01]  /*17f40*/  IMAD.WIDE R8, R17, 0x2, R4 ;  /* 0x0000000211087825 */ /* 0x020fe200078e0204 */
[----:B------:R-:W-:Y:S01]  /*17f50*/  F2FP.F16.F32.PACK_AB R58, R58, R122 ;  /* 0x0000007a3a3a723e */ /* 0x000fe200000000ff */
[----:B------:R-:W3:Y:S01]  /*17f60*/  LDCU UR11, c[0x0][0x398] ;  /* 0x00007300ff0b77ac */ /* 0x000ee20008000800 */
[----:B0-----:R-:W-:Y:S01]  /*17f70*/  PRMT R13, R56, 0x7632, R13 ;  /* 0x00007632380d7816 */ /* 0x001fe2000000000d */
[----:B------:R-:W-:Y:S01]  /*17f80*/  IMAD.WIDE R10, R15, 0x2, R6 ;  /* 0x000000020f0a7825 */ /* 0x000fe200078e0206 */
[----:B--2---:R-:W-:Y:S01]  /*17f90*/  ISETP.LT.AND P2, PT, R3, UR8, !P2 ;  /* 0x0000000803007c0c */ /* 0x004fe2000d741270 */
[----:B------:R-:W0:Y:S02]  /*17fa0*/  LDCU UR8, c[0x0][0x398] ;  /* 0x00007300ff0877ac */ /* 0x000e240008000800 */
[----:B------:R2:W-:Y:S04]  /*17fb0*/  @P5 STG.E.U16 desc[UR20][R8.64], R13 ;  /* 0x0000000d08005986 */ /* 0x0005e8000c101514 */
[----:B------:R5:W-:Y:S01]  /*17fc0*/  @P6 STG.E.U16 desc[UR20][R10.64], R57 ;  /* 0x000000390a006986 */ /* 0x000be2000c101514 */
[----:B------:R-:W-:Y:S01]  /*17fd0*/  ISETP.LT.AND P6, PT, R2, UR10, !P3 ;  /* 0x0000000a02007c0c */ /* 0x000fe2000dfc1270 */
[----:B------:R-:W-:-:S02]  /*17fe0*/  VIADD R17, R15, UR18 ;  /* 0x000000120f117c36 */ /* 0x000fc40008000000 */
[C---:B------:R-:W-:Y:S01]  /*17ff0*/  VIADD R14, R0.reuse, 0xf7 ;  /* 0x000000f7000e7836 */ /* 0x040fe20000000000 */
[----:B------:R-:W-:Y:S01]  /*18000*/  F2FP.F16.F32.PACK_AB R59, R59, R123 ;  /* 0x0000007b3b3b723e */ /* 0x000fe200000000ff */
[----:B------:R-:W-:Y:S01]  /*18010*/  VIADD R16, R0, 0xfb ;  /* 0x000000fb00107836 */ /* 0x000fe20000000000 */
[----:B------:R-:W-:Y:S01]  /*18020*/  F2FP.F16.F32.PACK_AB R60, R60, R124 ;  /* 0x0000007c3c3c723e */ /* 0x000fe200000000ff */
[----:B--2---:R-:W-:Y:S01]  /*18030*/  IMAD.WIDE R12, R15, 0x2, R4 ;  /* 0x000000020f0c7825 */ /* 0x004fe200078e0204 */
[----:B------:R-:W-:Y:S01]  /*18040*/  ISETP.GE.AND P1, PT, R14, UR25, PT ;  /* 0x000000190e007c0c */ /* 0x000fe2000bf26270 */
[----:B------:R-:W2:Y:S01]  /*18050*/  LDCU UR10, c[0x0][0x398] ;  /* 0x00007300ff0a77ac */ /* 0x000ea20008000800 */
[----:B-----5:R-:W-:Y:S01]  /*18060*/  PRMT R11, R57, 0x7632, R11 ;  /* 0x00007632390b7816 */ /* 0x020fe2000000000b */
[----:B------:R-:W-:Y:S01]  /*18070*/  IMAD.WIDE R8, R17, 0x2, R6 ;  /* 0x0000000211087825 */ /* 0x000fe200078e0206 */
[----:B------:R-:W-:Y:S01]  /*18080*/  ISETP.LT.AND P3, PT, R3, UR14, !P3 ;  /* 0x0000000e03007c0c */ /* 0x000fe2000df61270 */
[----:B------:R-:W5:Y:S02]  /*18090*/  LDCU UR14, c[0x0][0x398] ;  /* 0x00007300ff0e77ac */ /* 0x000f640008000800 */
[----:B------:R0:W-:Y:S01]  /*180a0*/  @P2 STG.E.U16 desc[UR20][R12.64], R11 ;  /* 0x0000000b0c002986 */ /* 0x0001e2000c101514 */
[----:B------:R-:W-:-:S03]  /*180b0*/  VIADD R14, R0, 0xf8 ;  /* 0x000000f8000e7836 */ /* 0x000fc60000000000 */
[----:B------:R1:W-:Y:S01]  /*180c0*/  @P6 STG.E.U16 desc[UR20][R8.64], R58 ;  /* 0x0000003a08006986 */ /* 0x0003e2000c101514 */
[----:B------:R-:W-:Y:S01]  /*180d0*/  ISETP.LT.AND P6, PT, R2, UR4, !P1 ;  /* 0x0000000402007c0c */ /* 0x000fe2000cfc1270 */
[C---:B------:R-:W-:Y:S01]  /*180e0*/  VIADD R15, R17.reuse, UR18 ;  /* 0x00000012110f7c36 */ /* 0x040fe20008000000 */
[----:B------:R-:W-:Y:S01]  /*180f0*/  ISETP.GE.AND P4, PT, R14, UR17, PT ;  /* 0x000000110e007c0c */ /* 0x000fe2000bf86270 */
[----:B------:R-:W-:Y:S02]  /*18100*/  VIADD R14, R0, 0xf9 ;  /* 0x000000f9000e7836 */ /* 0x000fe40000000000 */
[----:B0-----:R-:W-:Y:S01]  /*18110*/  IMAD.WIDE R10, R17, 0x2, R4 ;  /* 0x00000002110a7825 */ /* 0x001fe200078e0204 */
[----:B-1----:R-:W-:-:S03]  /*18120*/  PRMT R9, R58, 0x7632, R9 ;  /* 0x000076323a097816 */ /* 0x002fc60000000009 */
[----:B------:R-:W-:Y:S01]  /*18130*/  IMAD.WIDE R12, R15, 0x2, R6 ;  /* 0x000000020f0c7825 */ /* 0x000fe200078e0206 */
[----:B------:R-:W-:Y:S01]  /*18140*/  ISETP.GE.AND P0, PT, R14, UR9, PT ;  /* 0x000000090e007c0c */ /* 0x000fe2000bf06270 */
[----:B------:R-:W0:Y:S01]  /*18150*/  LDCU UR9, c[0x0][0x398] ;  /* 0x00007300ff0977ac */ /* 0x000e220008000800 */
[----:B------:R-:W-:Y:S01]  /*18160*/  ISETP.LT.AND P1, PT, R3, UR6, !P1 ;  /* 0x0000000603007c0c */ /* 0x000fe2000cf21270 */
[----:B------:R1:W-:Y:S01]  /*18170*/  @P3 STG.E.U16 desc[UR20][R10.64], R9 ;  /* 0x000000090a003986 */ /* 0x0003e2000c101514 */
[----:B------:R-:W-:Y:S01]  /*18180*/  VIADD R17, R15, UR18 ;  /* 0x000000120f117c36 */ /* 0x000fe20008000000 */
[----:B------:R-:W-:Y:S01]  /*18190*/  ISETP.GE.AND P2, PT, R16, UR23, PT ;  /* 0x0000001710007c0c */ /* 0x000fe2000bf46270 */
[----:B------:R-:W-:Y:S01]  /*181a0*/  VIADD R14, R0, 0xfa ;  /* 0x000000fa000e7836 */ /* 0x000fe20000000000 */
[----:B------:R0:W-:Y:S01]  /*181b0*/  @P6 STG.E.U16 desc[UR20][R12.64], R59 ;  /* 0x0000003b0c006986 */ /* 0x0001e2000c101514 */
[----:B------:R-:W-:Y:S01]  /*181c0*/  ISETP.LT.AND P6, PT, R2, UR16, !P4 ;  /* 0x0000001002007c0c */ /* 0x000fe2000e7c1270 */
[----:B------:R-:W2:Y:S01]  /*181d0*/  LDCU UR4, c[0x0][0x398] ;  /* 0x00007300ff0477ac */ /* 0x000ea20008000800 */
[----:B---3--:R-:W-:-:S02]  /*181e0*/  ISETP.LT.AND P4, PT, R3, UR11, !P4 ;  /* 0x0000000b03007c0c */ /* 0x008fc4000e781270 */
[----:B------:R-:W-:Y:S01]  /*181f0*/  PRMT R16, R59, 0x7632, R16 ;  /* 0x000076323b107816 */ /* 0x000fe20000000010 */
[----:B------:R-:W3:Y:S01]  /*18200*/  LDCU UR6, c[0x0][0x398] ;  /* 0x00007300ff0677ac */ /* 0x000ee20008000800 */
[----:B-1----:R-:W-:Y:S01]  /*18210*/  IMAD.WIDE R8, R15, 0x2, R4 ;  /* 0x000000020f087825 */ /* 0x002fe200078e0204 */
[----:B------:R-:W-:Y:S01]  /*18220*/  PRMT R15, R60, 0x7632, R15 ;  /* 0x000076323c0f7816 */ /* 0x000fe2000000000f */
[----:B------:R-:W1:Y:S02]  /*18230*/  LDCU UR11, c[0x0][0x398] ;  /* 0x00007300ff0b77ac */ /* 0x000e640008000800 */
[C---:B------:R-:W-:Y:S01]  /*18240*/  IMAD.WIDE R10, R17.reuse, 0x2, R6 ;  /* 0x00000002110a7825 */ /* 0x040fe200078e0206 */
[----:B------:R-:W-:Y:S01]  /*18250*/  ISETP.GE.AND P5, PT, R14, UR5, PT ;  /* 0x000000050e007c0c */ /* 0x000fe2000bfa6270 */
[----:B------:R-:W1:Y:S02]  /*18260*/  LDCU UR5, c[0x0][0x398] ;  /* 0x00007300ff0577ac */ /* 0x000e640008000800 */
[C---:B0-----:R-:W-:Y:S01]  /*18270*/  IMAD.WIDE R12, R17.reuse, 0x2, R4 ;  /* 0x00000002110c7825 */ /* 0x041fe200078e0204 */
[----:B------:R0:W-:Y:S03]  /*18280*/  @P1 STG.E.U16 desc[UR20][R8.64], R16 ;  /* 0x0000001008001986 */ /* 0x0001e6000c101514 */
[----:B------:R-:W-:Y:S01]  /*18290*/  VIADD R14, R0, 0xfc ;  /* 0x000000fc000e7836 */ /* 0x000fe20000000000 */
[----:B------:R-:W-:Y:S04]  /*182a0*/  @P6 STG.E.U16 desc[UR20][R10.64], R60 ;  /* 0x0000003c0a006986 */ /* 0x000fe8000c101514 */
[----:B------:R1:W-:Y:S01]  /*182b0*/  @P4 STG.E.U16 desc[UR20][R12.64], R15 ;  /* 0x0000000f0c004986 */ /* 0x0003e2000c101514 */
[C---:B------:R-:W-:Y:S01]  /*182c0*/  ISETP.LT.AND P4, PT, R2.reuse, UR12, !P0 ;  /* 0x0000000c02007c0c */ /* 0x040fe2000c781270 */
[----:B------:R-:W-:Y:S01]  /*182d0*/  VIADD R17, R17, UR18 ;  /* 0x0000001211117c36 */ /* 0x000fe20008000000 */
[----:B------:R-:W-:Y:S01]  /*182e0*/  ISETP.LT.AND P0, PT, R3, UR9, !P0 ;  /* 0x0000000903007c0c */ /* 0x000fe2000c701270 */
[----:B------:R-:W3:Y:S01]  /*182f0*/  LDCU UR12, c[0x0][0x398] ;  /* 0x00007300ff0c77ac */ /* 0x000ee20008000800 */
[----:B------:R-:W-:-:S02]  /*18300*/  ISETP.LT.AND P6, PT, R2, UR8, !P5 ;  /* 0x0000000802007c0c */ /* 0x000fc4000efc1270 */
[----:B------:R-:W-:Y:S01]  /*18310*/  ISETP.GE.AND P3, PT, R14, UR27, PT ;  /* 0x0000001b0e007c0c */ /* 0x000fe2000bf66270 */
[----:B------:R-:W-:Y:S01]  /*18320*/  VIADD R14, R0, 0xfd ;  /* 0x000000fd000e7836 */ /* 0x000fe20000000000 */
[----:B------:R-:W-:Y:S01]  /*18330*/  F2FP.F16.F32.PACK_AB R61, R61, R125 ;  /* 0x0000007d3d3d723e */ /* 0x000fe200000000ff */
[C---:B0-----:R-:W-:Y:S01]  /*18340*/  IMAD.WIDE R8, R17.reuse, 0x2, R6 ;  /* 0x0000000211087825 */ /* 0x041fe200078e0206 */
[----:B------:R-:W-:Y:S01]  /*18350*/  F2FP.F16.F32.PACK_AB R62, R62, R126 ;  /* 0x0000007e3e3e723e */ /* 0x000fe200000000ff */
[----:B------:R-:W0:Y:S02]  /*18360*/  LDCU UR8, c[0x0][0x398] ;  /* 0x00007300ff0877ac */ /* 0x000e240008000800 */
[----:B-1----:R-:W-:Y:S01]  /*18370*/  VIADD R15, R17, UR18 ;  /* 0x00000012110f7c36 */ /* 0x002fe20008000000 */
[----:B------:R-:W-:Y:S01]  /*18380*/  PRMT R16, R61, 0x7632, R16 ;  /* 0x000076323d107816 */ /* 0x000fe20000000010 */
[----:B------:R-:W-:Y:S01]  /*18390*/  IMAD.WIDE R10, R17, 0x2, R4 ;  /* 0x00000002110a7825 */ /* 0x000fe200078e0204 */
[----:B------:R-:W-:Y:S01]  /*183a0*/  ISETP.GE.AND P1, PT, R14, UR13, PT ;  /* 0x0000000d0e007c0c */ /* 0x000fe2000bf26270 */
[----:B------:R1:W-:Y:S01]  /*183b0*/  @P4 STG.E.U16 desc[UR20][R8.64], R61 ;  /* 0x0000003d08004986 */ /* 0x0003e2000c101514 */
[----:B--2---:R-:W-:Y:S01]  /*183c0*/  ISETP.LT.AND P5, PT, R3, UR10, !P5 ;  /* 0x0000000a03007c0c */ /* 0x004fe2000efa1270 */
[----:B------:R-:W-:Y:S01]  /*183d0*/  VIADD R14, R0, 0xfe ;  /* 0x000000fe000e7836 */ /* 0x000fe20000000000 */
[----:B------:R-:W2:Y:S01]  /*183e0*/  LDCU UR13, c[0x0][0x398] ;  /* 0x00007300ff0d77ac */ /* 0x000ea20008000800 */
[----:B------:R-:W-:Y:S01]  /*183f0*/  IMAD.WIDE R12, R15, 0x2, R6 ;  /* 0x000000020f0c7825 */ /* 0x000fe200078e0206 */
[----:B------:R0:W-:Y:S01]  /*18400*/  @P0 STG.E.U16 desc[UR20][R10.64], R16 ;  /* 0x000000100a000986 */ /* 0x0001e2000c101514 */
[----:B------:R-:W-:Y:S01]  /*18410*/  ISETP.LT.AND P0, PT, R2, UR5, !P2 ;  /* 0x0000000502007c0c */ /* 0x000fe2000d701270 */
[----:B------:R-:W2:Y:S01]  /*18420*/  LDCU UR9, c[0x0][0x398] ;  /* 0x00007300ff0977ac */ /* 0x000ea20008000800 */
[----:B------:R-:W-:Y:S01]  /*18430*/  ISETP.GE.AND P4, PT, R14, UR7, PT ;  /* 0x000000070e007c0c */ /* 0x000fe2000bf86270 */
[----:B------:R2:W-:Y:S01]  /*18440*/  @P6 STG.E.U16 desc[UR20][R12.64], R62 ;  /* 0x0000003e0c006986 */ /* 0x0005e2000c101514 */
[----:B------:R-:W-:Y:S01]  /*18450*/  ISETP.LT.AND P2, PT, R3, UR4, !P2 ;  /* 0x0000000403007c0c */ /* 0x000fe2000d741270 */
[----:B------:R-:W3:Y:S01]  /*18460*/  LDCU UR7, c[0x0][0x398] ;  /* 0x00007300ff0777ac */ /* 0x000ee20008000800 */
[----:B-----5:R-:W-:Y:S01]  /*18470*/  ISETP.LT.AND P6, PT, R2, UR14, !P3 ;  /* 0x0000000e02007c0c */ /* 0x020fe2000dfc1270 */
[----:B------:R-:W-:Y:S01]  /*18480*/  VIADD R17, R15, UR18 ;  /* 0x000000120f117c36 */ /* 0x000fe20008000000 */
[----:B------:R-:W-:Y:S01]  /*18490*/  F2FP.F16.F32.PACK_AB R63, R63, R127 ;  /* 0x0000007f3f3f723e */ /* 0x000fe200000000ff */
[----:B-1----:R-:W-:Y:S01]  /*184a0*/  IMAD.WIDE R8, R15, 0x2, R4 ;  /* 0x000000020f087825 */ /* 0x002fe200078e0204 */
[----:B0-----:R-:W-:-:S03]  /*184b0*/  PRMT R16, R62, 0x7632, R16 ;  /* 0x000076323e107816 */ /* 0x001fc60000000010 */
[----:B------:R-:W-:Y:S01]  /*184c0*/  VIADD R19, R17, UR18 ;  /* 0x0000001211137c36 */ /* 0x000fe20008000000 */
[----:B------:R-:W-:Y:S01]  /*184d0*/  PRMT R18, R63, 0x7632, R18 ;  /* 0x000076323f127816 */ /* 0x000fe20000000012 */
[----:B------:R-:W-:Y:S01]  /*184e0*/  IMAD.WIDE R10, R17, 0x2, R6 ;  /* 0x00000002110a7825 */ /* 0x000fe200078e0206 */
[----:B------:R-:W-:-:S03]  /*184f0*/  F2FP.F16.F32.PACK_AB R64, R64, R128 ;  /* 0x000000804040723e */ /* 0x000fc600000000ff */
[----:B--2---:R-:W-:Y:S01]  /*18500*/  IMAD.WIDE R12, R17, 0x2, R4 ;  /* 0x00000002110c7825 */ /* 0x004fe200078e0204 */
[----:B------:R-:W-:Y:S03]  /*18510*/  @P5 STG.E.U16 desc[UR20][R8.64], R16 ;  /* 0x0000001008005986 */ /* 0x000fe6000c101514 */
[----:B------:R-:W-:Y:S01]  /*18520*/  IMAD.WIDE R14, R19, 0x2, R6 ;  /* 0x00000002130e7825 */ /* 0x000fe200078e0206 */
[----:B------:R-:W-:Y:S03]  /*18530*/  @P0 STG.E.U16 desc[UR20][R10.64], R63 ;  /* 0x0000003f0a000986 */ /* 0x000fe6000c101514 */
[----:B------:R-:W-:Y:S01]  /*18540*/  VIADD R0, R0, 0xff ;  /* 0x000000ff00007836 */ /* 0x000fe20000000000 */
[----:B------:R-:W-:Y:S01]  /*18550*/  @P2 STG.E.U16 desc[UR20][R12.64], R18 ;  /* 0x000000120c002986 */ /* 0x000fe2000c101514 */
[----:B---3--:R-:W-:-:S03]  /*18560*/  ISETP.LT.AND P3, PT, R3, UR6, !P3 ;  /* 0x0000000603007c0c */ /* 0x008fc6000df61270 */
[----:B------:R0:W-:Y:S01]  /*18570*/  @P6 STG.E.U16 desc[UR20][R14.64], R64 ;  /* 0x000000400e006986 */ /* 0x0001e2000c101514 */
[----:B------:R-:W-:Y:S02]  /*18580*/  ISETP.GE.AND P5, PT, R0, UR15, PT ;  /* 0x0000000f00007c0c */ /* 0x000fe4000bfa6270 */
[C---:B------:R-:W-:Y:S01]  /*18590*/  ISETP.LT.AND P6, PT, R2.reuse, UR11, !P1 ;  /* 0x0000000b02007c0c */ /* 0x040fe2000cfc1270 */
[----:B------:R-:W-:Y:S01]  /*185a0*/  VIADD R17, R19, UR18 ;  /* 0x0000001213117c36 */ /* 0x000fe20008000000 */
[C---:B------:R-:W-:Y:S02]  /*185b0*/  ISETP.LT.AND P2, PT, R2.reuse, UR12, !P4 ;  /* 0x0000000c02007c0c */ /* 0x040fe4000e741270 */
[----:B------:R-:W-:Y:S02]  /*185c0*/  ISETP.LT.AND P0, PT, R2, UR7, !P5 ;  /* 0x0000000702007c0c */ /* 0x000fe4000ef01270 */
[C---:B------:R-:W-:Y:S02]  /*185d0*/  ISETP.LT.AND P1, PT, R3.reuse, UR13, !P1 ;  /* 0x0000000d03007c0c */ /* 0x040fe4000cf21270 */
[----:B------:R-:W-:-:S02]  /*185e0*/  ISETP.LT.AND P4, PT, R3, UR8, !P4 ;  /* 0x0000000803007c0c */ /* 0x000fc4000e781270 */
[----:B------:R-:W-:Y:S01]  /*185f0*/  ISETP.LT.AND P5, PT, R3, UR9, !P5 ;  /* 0x0000000903007c0c */ /* 0x000fe2000efa1270 */
[----:B------:R-:W-:Y:S01]  /*18600*/  IMAD.WIDE R2, R19, 0x2, R4 ;  /* 0x0000000213027825 */ /* 0x000fe200078e0204 */
[----:B------:R-:W-:Y:S02]  /*18610*/  PRMT R0, R64, 0x7632, R0 ;  /* 0x0000763240007816 */ /* 0x000fe40000000000 */
[----:B----4-:R-:W-:Y:S01]  /*18620*/  F2FP.F16.F32.PACK_AB R65, R65, R129 ;  /* 0x000000814141723e */ /* 0x010fe200000000ff */
[C---:B0-----:R-:W-:Y:S02]  /*18630*/  VIADD R15, R17.reuse, UR18 ;  /* 0x00000012110f7c36 */ /* 0x041fe40008000000 */
[----:B------:R-:W-:Y:S01]  /*18640*/  IMAD.WIDE R8, R17, 0x2, R6 ;  /* 0x0000000211087825 */ /* 0x000fe200078e0206 */
[----:B------:R-:W-:Y:S01]  /*18650*/  F2FP.F16.F32.PACK_AB R66, R66, R130 ;  /* 0x000000824242723e */ /* 0x000fe200000000ff */
[----:B------:R0:W-:Y:S02]  /*18660*/  @P3 STG.E.U16 desc[UR20][R2.64], R0 ;  /* 0x0000000002003986 */ /* 0x0001e4000c101514 */
[----:B------:R-:W-:-:S02]  /*18670*/  VIADD R19, R15, UR18 ;  /* 0x000000120f137c36 */ /* 0x000fc40008000000 */
[----:B------:R-:W-:Y:S01]  /*18680*/  IMAD.WIDE R10, R17, 0x2, R4 ;  /* 0x00000002110a7825 */ /* 0x000fe200078e0204 */
[----:B------:R1:W-:Y:S03]  /*18690*/  @P6 STG.E.U16 desc[UR20][R8.64], R65 ;  /* 0x0000004108006986 */ /* 0x0003e6000c101514 */
[----:B------:R-:W-:Y:S01]  /*186a0*/  IMAD.WIDE R12, R15, 0x2, R6 ;  /* 0x000000020f0c7825 */ /* 0x000fe200078e0206 */
[----:B0-----:R-:W-:-:S03]  /*186b0*/  PRMT R3, R65, 0x7632, R3 ;  /* 0x0000763241037816 */ /* 0x001fc60000000003 */
[----:B------:R-:W-:Y:S01]  /*186c0*/  IMAD.WIDE R14, R15, 0x2, R4 ;  /* 0x000000020f0e7825 */ /* 0x000fe200078e0204 */
[----:B------:R-:W-:Y:S02]  /*186d0*/  PRMT R16, R67, 0x7632, R16 ;  /* 0x0000763243107816 */ /* 0x000fe40000000010 */
[----:B-1----:R-:W-:Y:S01]  /*186e0*/  PRMT R9, R66, 0x7632, R9 ;  /* 0x0000763242097816 */ /* 0x002fe20000000009 */
[C---:B------:R-:W-:Y:S01]  /*186f0*/  IMAD.WIDE R6, R19.reuse, 0x2, R6 ;  /* 0x0000000213067825 */ /* 0x040fe200078e0206 */
[----:B------:R0:W-:Y:S03]  /*18700*/  @P1 STG.E.U16 desc[UR20][R10.64], R3 ;  /* 0x000000030a001986 */ /* 0x0001e6000c101514 */
[----:B------:R-:W-:Y:S01]  /*18710*/  IMAD.WIDE R4, R19, 0x2, R4 ;  /* 0x0000000213047825 */ /* 0x000fe200078e0204 */
[----:B------:R0:W-:Y:S04]  /*18720*/  @P2 STG.E.U16 desc[UR20][R12.64], R66 ;  /* 0x000000420c002986 */ /* 0x0001e8000c101514 */
[----:B------:R0:W-:Y:S04]  /*18730*/  @P4 STG.E.U16 desc[UR20][R14.64], R9 ;  /* 0x000000090e004986 */ /* 0x0001e8000c101514 */
[----:B------:R0:W-:Y:S04]  /*18740*/  @P0 STG.E.U16 desc[UR20][R6.64], R67 ;  /* 0x0000004306000986 */ /* 0x0001e8000c101514 */
[----:B------:R0:W-:Y:S01]  /*18750*/  @P5 STG.E.U16 desc[UR20][R4.64], R16 ;  /* 0x0000001004005986 */ /* 0x0001e2000c101514 */
[----:B------:R-:W-:Y:S06]  /*18760*/  BAR.SYNC.DEFER_BLOCKING 0x0 ;  /* 0x0000000000007b1d */ /* 0x000fec0000010000 */
[----:B------:R-:W-:Y:S05]  /*18770*/  BRA.U UP0, `(.L_x_19) ;  /* 0x0000000100a07547 */ /* 0x000fea000b800000 */
[----:B------:R-:W1:Y:S01]  /*18780*/  S2UR UR5, SR_CgaCtaId ;  /* 0x00000000000579c3 */ /* 0x000e620000008800 */
[----:B------:R-:W-:Y:S01]  /*18790*/  NOP ;  /* 0x0000000000007918 */ /* 0x000fe20000000000 */
[----:B------:R-:W-:Y:S01]  /*187a0*/  UMOV UR4, 0x50 ;  /* 0x0000005000047882 */ /* 0x000fe20000000000 */
[----:B------:R-:W-:Y:S02]  /*187b0*/  IMAD.U32 R0, RZ, RZ, UR19 ;  /* 0x00000013ff007e24 */ /* 0x000fe4000f8e00ff */
[----:B0-----:R-:W-:Y:S02]  /*187c0*/  IMAD.MOV.U32 R3, RZ, RZ, 0xffff ;  /* 0x0000ffffff037424 */ /* 0x001fe400078e00ff */
[----:B------:R-:W-:Y:S01]  /*187d0*/  IMAD.MOV.U32 R7, RZ, RZ, 0x1 ;  /* 0x00000001ff077424 */ /* 0x000fe200078e00ff */
[----:B------:R-:W-:-:S04]  /*187e0*/  LOP3.LUT R0, R0, 0xffff, RZ, 0xc0, !PT ;  /* 0x0000ffff00007812 */ /* 0x000fc800078ec0ff */
[----:B------:R-:W-:-:S05]  /*187f0*/  SHF.R.U32.HI R0, RZ, 0x5, R0 ;  /* 0x00000005ff007819 */ /* 0x000fca0000011600 */
[----:B------:R-:W-:Y:S01]  /*18800*/  VIADD R2, R0, 0x10 ;  /* 0x0000001000027836 */ /* 0x000fe20000000000 */
[----:B------:R-:W-:Y:S01]  /*18810*/  SHF.L.U32 R0, R3, R0, RZ ;  /* 0x0000000003007219 */ /* 0x000fe200000006ff */
[----:B-1----:R-:W-:-:S03]  /*18820*/  ULEA UR6, UR5, UR4, 0x18 ;  /* 0x0000000405067291 */ /* 0x002fc6000f8ec0ff */
[----:B------:R-:W-:-:S04]  /*18830*/  SHF.L.U32 R3, R7, R2, RZ ;  /* 0x0000000207037219 */ /* 0x000fc800000006ff */
[----:B------:R-:W-:Y:S02]  /*18840*/  LOP3.LUT R0, R3, R0, RZ, 0xfc, !PT ;  /* 0x0000000003007212 */ /* 0x000fe400078efcff */
[----:B------:R-:W0:Y:S02]  /*18850*/  LDS R5, [UR6] ;  /* 0x00000006ff057984 */ /* 0x000e240008000800 */
[C---:B------:R-:W-:Y:S02]  /*18860*/  LOP3.LUT R2, R0.reuse, 0xffff, RZ, 0xc0, !PT ;  /* 0x0000ffff00027812 */ /* 0x040fe400078ec0ff */
[----:B0-----:R-:W-:-:S04]  /*18870*/  LOP3.LUT R3, R0, 0xffff, R5, 0x80, !PT ;  /* 0x0000ffff00037812 */ /* 0x001fc800078e8005 */
[----:B------:R-:W-:-:S13]  /*18880*/  ISETP.NE.AND P0, PT, R3, R2, PT ;  /* 0x000000020300720c */ /* 0x000fda0003f05270 */
[----:B------:R-:W-:Y:S05]  /*18890*/  @P0 BRA `(.L_x_20) ;  /* 0x0000000000500947 */ /* 0x000fea0003800000 */
[----:B------:R-:W-:Y:S02]  /*188a0*/  SHF.R.U32.HI R5, RZ, 0x10, R5 ;  /* 0x00000010ff057819 */ /* 0x000fe40000011605 */
[----:B------:R-:W-:-:S04]  /*188b0*/  SHF.R.U32.HI R2, RZ, 0x10, R0 ;  /* 0x00000010ff027819 */ /* 0x000fc80000011600 */
[----:B------:R-:W-:-:S04]  /*188c0*/  LOP3.LUT R5, R5, R2, RZ, 0xc0, !PT ;  /* 0x0000000205057212 */ /* 0x000fc800078ec0ff */
[----:B------:R-:W-:-:S13]  /*188d0*/  ISETP.NE.AND P0, PT, R5, R2, PT ;  /* 0x000000020500720c */ /* 0x000fda0003f05270 */
[----:B------:R-:W-:Y:S05]  /*188e0*/  @P0 BRA `(.L_x_21) ;  /* 0x0000000000300947 */ /* 0x000fea0003800000 */
[----:B------:R-:W-:Y:S01]  /*188f0*/  R2UR UR4, R0 ;  /* 0x00000000000472ca */ /* 0x000fe200000e0000 */
[----:B------:R-:W-:Y:S01]  /*18900*/  VOTEU.ANY UR5, UPT, PT ;  /* 0x0000000000057886 */ /* 0x000fe200038e0100 */
[----:B------:R-:W0:Y:S01]  /*18910*/  S2R R0, SR_LANEID ;  /* 0x0000000000007919 */ /* 0x000e220000000000 */
[----:B------:R-:W-:-:S10]  /*18920*/  UFLO.U32 UR5, UR5 ;  /* 0x00000005000572bd */ /* 0x000fd400080e0000 */
[----:B------:R-:W-:-:S06]  /*18930*/  ULOP3.LUT UR4, URZ, UR4, URZ, 0x33, !UPT ;  /* 0x00000004ff047292 */ /* 0x000fcc000f8e33ff */
[----:B------:R-:W-:-:S04]  /*18940*/  IMAD.U32 R2, RZ, RZ, UR4 ;  /* 0x00000004ff027e24 */ /* 0x000fc8000f8e00ff */
[----:B------:R-:W1:Y:S02]  /*18950*/  REDUX UR7, R2 ;  /* 0x00000000020773c4 */ /* 0x000e640000000000 */
[----:B------:R2:W-:Y:S01]  /*18960*/  UTCATOMSWS.AND URZ, UR4 ;  /* 0x0000000400ff79e3 */ /* 0x0005e20008000000 */
[----:B0-----:R-:W-:Y:S01]  /*18970*/  ISETP.EQ.U32.AND P0, PT, R0, UR5, PT ;  /* 0x0000000500007c0c */ /* 0x001fe2000bf02070 */
[----:B-1----:R-:W-:-:S12]  /*18980*/  IMAD.U32 R0, RZ, RZ, UR7 ;  /* 0x00000007ff007e24 */ /* 0x002fd8000f8e00ff */
[----:B------:R2:W-:Y:S01]  /*18990*/  @P0 ATOMS.AND RZ, [UR6], R0 ;  /* 0x00000000ffff098c */ /* 0x0005e2000a800006 */
[----:B------:R-:W-:Y:S05]  /*189a0*/  BRA `(.L_x_19) ;  /* 0x0000000000147947 */ /* 0x000fea0003800000 */
.L_x_21:
[----:B------:R-:W-:-:S07]  /*189b0*/  MOV R2, 0x189d0 ;  /* 0x000189d000027802 */ /* 0x000fce0000000f00 */
[----:B------:R-:W-:Y:S05]  /*189c0*/  CALL.REL.NOINC `($__internal_0_$__cuda_sm10x_tcgen05_guardrail_trap_col_being_dealloced_not_returned_by_alloc) ;  /* 0x00000000005c7944 */ /* 0x000fea0003c00000 */
[----:B------:R-:W-:Y:S05]  /*189d0*/  BRA `(.L_x_19) ;  /* 0x0000000000087947 */ /* 0x000fea0003800000 */
.L_x_20:
[----:B------:R-:W-:-:S07]  /*189e0*/  MOV R2, 0x18a00 ;  /* 0x00018a0000027802 */ /* 0x000fce0000000f00 */
[----:B------:R-:W-:Y:S05]  /*189f0*/  CALL.REL.NOINC `($__internal_2_$__cuda_sm10x_tcgen05_guardrail_trap_unallocated_columns_being_dealloced) ;  /* 0x0000000000687944 */ /* 0x000fea0003c00000 */
.L_x_19:
[----:B------:R-:W-:Y:S01]  /*18a00*/  NOP ;  /* 0x0000000000007918 */ /* 0x000fe20000000000 */
[----:B--2---:R-:W-:Y:S05]  /*18a10*/  EXIT ;  /* 0x000000000000794d */ /* 0x004fea0003800000 */
.L_x_7:
[----:B------:R-:W-:-:S07]  /*18a20*/  IMAD.MOV.U32 R3, RZ, RZ, R2 ;  /* 0x000000ffff037224 */ /* 0x000fce00078e0002 */
.L_x_22:
[----:B-1----:R1:W2:Y:S02]  /*18a30*/  SYNCS.PHASECHK.TRANS64.TRYWAIT P1, [R9+URZ], R3 ;  /* 0x00000003090075a7 */ /* 0x0022a400080211ff */
[----:B--2---:R-:W-:Y:S05]  /*18a40*/  @!P1 NANOSLEEP.SYNCS 0x989680 ;  /* 0x009896800000995d */ /* 0x004fea0003900000 */
[----:B------:R-:W2:Y:S02]  /*18a50*/  @!P1 SYNCS.PHASECHK.TRANS64 P1, [R9+URZ], R3 ;  /* 0x00000003090095a7 */ /* 0x000ea400080210ff */
[----:B--2---:R-:W-:Y:S05]  /*18a60*/  @!P1 BRA `(.L_x_22) ;  /* 0xfffffffc00f09947 */ /* 0x004fea000383ffff */
[----:B------:R-:W-:Y:S05]  /*18a70*/  BRA `(.L_x_6) ;  /* 0xfffffe7800307947 */ /* 0x000fea000383ffff */
.L_x_10:
[----:B------:R-:W-:-:S07]  /*18a80*/  IMAD.MOV.U32 R3, RZ, RZ, R2 ;  /* 0x000000ffff037224 */ /* 0x000fce00078e0002 */
.L_x_23:
[----:B-1----:R1:W2:Y:S02]  /*18a90*/  SYNCS.PHASECHK.TRANS64.TRYWAIT P0, [R11+URZ], R3 ;  /* 0x000000030b0075a7 */ /* 0x0022a400080011ff */
[----:B--2---:R-:W-:Y:S05]  /*18aa0*/  @!P0 NANOSLEEP.SYNCS 0x989680 ;  /* 0x009896800000895d */ /* 0x004fea0003900000 */
[----:B------:R-:W2:Y:S02]  /*18ab0*/  @!P0 SYNCS.PHASECHK.TRANS64 P0, [R11+URZ], R3 ;  /* 0x000000030b0085a7 */ /* 0x000ea400080010ff */
[----:B--2---:R-:W-:Y:S05]  /*18ac0*/  @!P0 BRA `(.L_x_23) ;  /* 0xfffffffc00f08947 */ /* 0x004fea000383ffff */
[----:B------:R-:W-:Y:S05]  /*18ad0*/  BRA `(.L_x_9) ;  /* 0xfffffe7800947947 */ /* 0x000fea000383ffff */
.L_x_14:
[----:B------:R-:W0:Y:S02]  /*18ae0*/  SYNCS.PHASECHK.TRANS64.TRYWAIT P0, [UR10], R10 ;  /* 0x0000000aff0075a7 */ /* 0x000e24000800110a */
[----:B0-----:R-:W-:Y:S05]  /*18af0*/  @!P0 BRA `(.L_x_14) ;  /* 0xfffffffc00f88947 */ /* 0x001fea000383ffff */
[----:B------:R-:W-:Y:S05]  /*18b00*/  BRA `(.L_x_24) ;  /* 0xfffffec800e87947 */ /* 0x000fea000383ffff */
.L_x_18:
[----:B------:R-:W0:Y:S02]  /*18b10*/  SYNCS.PHASECHK.TRANS64.TRYWAIT P0, [UR10], R4 ;  /* 0x00000004ff0075a7 */ /* 0x000e24000800110a */
[----:B0-----:R-:W-:Y:S05]  /*18b20*/  @!P0 BRA `(.L_x_18) ;  /* 0xfffffffc00f88947 */ /* 0x001fea000383ffff */
[----:B------:R-:W-:Y:S05]  /*18b30*/  BRA `(.L_x_17) ;  /* 0xfffffeec00007947 */ /* 0x000fea000383ffff */
        .weak           $__internal_0_$__cuda_sm10x_tcgen05_guardrail_trap_col_being_dealloced_not_returned_by_alloc
        .type           $__internal_0_$__cuda_sm10x_tcgen05_guardrail_trap_col_being_dealloced_not_returned_by_alloc,@function
        .size           $__internal_0_$__cuda_sm10x_tcgen05_guardrail_trap_col_being_dealloced_not_returned_by_alloc,($__internal_1_$__cuda_sm10x_tcgen05_guardrail_trap_phase_invalid_during_alloc - $__internal_0_$__cuda_sm10x_tcgen05_guardrail_trap_col_being_dealloced_not_returned_by_alloc)
$__internal_0_$__cuda_sm10x_tcgen05_guardrail_trap_col_being_dealloced_not_returned_by_alloc:
[----:B------:R-:W-:Y:S05]  /*18b40*/  BPT.TRAP 0x1 ;  /* 0x000000040000795c */ /* 0x000fea0000300000 */
[----:B------:R-:W-:-:S04]  /*18b50*/  IMAD.MOV.U32 R3, RZ, RZ, 0x0 ;  /* 0x00000000ff037424 */ /* 0x000fc800078e00ff */
[----:B------:R-:W-:Y:S05]  /*18b60*/  RET.REL.NODEC R2 `(matmul_kernel) ;  /* 0xfffffe7402247950 */ /* 0x000fea0003c3ffff */
        .weak           $__internal_1_$__cuda_sm10x_tcgen05_guardrail_trap_phase_invalid_during_alloc
        .type           $__internal_1_$__cuda_sm10x_tcgen05_guardrail_trap_phase_invalid_during_alloc,@function
        .size           $__internal_1_$__cuda_sm10x_tcgen05_guardrail_trap_phase_invalid_during_alloc,($__internal_2_$__cuda_sm10x_tcgen05_guardrail_trap_unallocated_columns_being_dealloced - $__internal_1_$__cuda_sm10x_tcgen05_guardrail_trap_phase_invalid_during_alloc)
$__internal_1_$__cuda_sm10x_tcgen05_guardrail_trap_phase_invalid_during_alloc:
[----:B------:R-:W-:Y:S05]  /*18b70*/  BPT.TRAP 0x1 ;  /* 0x000000040000795c */ /* 0x000fea0000300000 */
[----:B------:R-:W-:-:S04]  /*18b80*/  IMAD.MOV.U32 R3, RZ, RZ, 0x0 ;  /* 0x00000000ff037424 */ /* 0x000fc800078e00ff */
[----:B------:R-:W-:Y:S05]  /*18b90*/  RET.REL.NODEC R2 `(matmul_kernel) ;  /* 0xfffffe7402187950 */ /* 0x000fea0003c3ffff */
        .weak           $__internal_2_$__cuda_sm10x_tcgen05_guardrail_trap_unallocated_columns_being_dealloced
        .type           $__internal_2_$__cuda_sm10x_tcgen05_guardrail_trap_unallocated_columns_being_dealloced,@function
        .size           $__internal_2_$__cuda_sm10x_tcgen05_guardrail_trap_unallocated_columns_being_dealloced,(.L_x_28 - $__internal_2_$__cuda_sm10x_tcgen05_guardrail_trap_unallocated_columns_being_dealloced)
$__internal_2_$__cuda_sm10x_tcgen05_guardrail_trap_unallocated_columns_being_dealloced:
[----:B------:R-:W-:Y:S05]  /*18ba0*/  BPT.TRAP 0x1 ;  /* 0x000000040000795c */ /* 0x000fea0000300000 */
[----:B------:R-:W-:-:S04]  /*18bb0*/  IMAD.MOV.U32 R3, RZ, RZ, 0x0 ;  /* 0x00000000ff037424 */ /* 0x000fc800078e00ff */
[----:B------:R-:W-:Y:S05]  /*18bc0*/  RET.REL.NODEC R2 `(matmul_kernel) ;  /* 0xfffffe74020c7950 */ /* 0x000fea0003c3ffff */
.L_x_25:
[----:B------:R-:W-:-:S00]  /*18bd0*/  BRA `(.L_x_25) ;  /* 0xfffffffc00fc7947 */ /* 0x000fc0000383ffff */
[----:B------:R-:W-:-:S00]  /*18be0*/  NOP ;  /* 0x0000000000007918 */ /* 0x000fc00000000000 */
        /* <DEDUP_REMOVED lines=9> */
.L_x_28:


//--------------------- .nv.shared.matmul_kernel  --------------------------
	.section	.nv.shared.matmul_kernel,"aw",@nobits
	.sectionflags	@""
	.align	16
	.zero		1024


//--------------------- .nv.shared.reserved.0     --------------------------
	.section	.nv.shared.reserved.0,"aw",@nobits
	.align	8
	.weak		__nv_reservedSMEM_offset_0_alias
	.size		__nv_reservedSMEM_offset_0_alias, 0, 64
	.other		__nv_reservedSMEM_offset_0_alias,@"STO_CUDA_RESERVED_SHARED STV_DEFAULT"
__nv_reservedSMEM_offset_0_alias:
	.zero		0
.nv.shared.reserved.0:
	.zero		64
	.weak		__nv_reservedSMEM_allocation_phase
	.type		__nv_reservedSMEM_allocation_phase,@object
	.size		__nv_reservedSMEM_allocation_phase,(.L_0 - __nv_reservedSMEM_allocation_phase)
__nv_reservedSMEM_allocation_phase:
	.zero		1
.L_0:
	.zero		7
	.weak		__nv_reservedSMEM_devtool_atexit_pc
	.type		__nv_reservedSMEM_devtool_atexit_pc,@object
	.size		__nv_reservedSMEM_devtool_atexit_pc,(__nv_reservedSMEM_allocation_mask - __nv_reservedSMEM_devtool_atexit_pc)
__nv_reservedSMEM_devtool_atexit_pc:
	.zero		8
	.weak		__nv_reservedSMEM_allocation_mask
	.type		__nv_reservedSMEM_allocation_mask,@object
	.size		__nv_reservedSMEM_allocation_mask,(.L_2 - __nv_reservedSMEM_allocation_mask)
__nv_reservedSMEM_allocation_mask:
	.zero		4
.L_2:
	.zero		4
	.weak		__nv_reservedSMEM_tmem_allocation_pipeline_mbarrier
	.type		__nv_reservedSMEM_tmem_allocation_pipeline_mbarrier,@object
	.size		__nv_reservedSMEM_tmem_allocation_pipeline_mbarrier,(__nv_reservedSMEM_tmem_allocation_pipeline_mbarrier_parity - __nv_reservedSMEM_tmem_allocation_pipeline_mbarrier)
__nv_reservedSMEM_tmem_allocation_pipeline_mbarrier:
	.zero		8
	.weak		__nv_reservedSMEM_tmem_allocation_pipeline_mbarrier_parity
	.type		__nv_reservedSMEM_tmem_allocation_pipeline_mbarrier_parity,@object
	.size		__nv_reservedSMEM_tmem_allocation_pipeline_mbarrier_parity,(.L_4 - __nv_reservedSMEM_tmem_allocation_pipeline_mbarrier_parity)
__nv_reservedSMEM_tmem_allocation_pipeline_mbarrier_parity:
	.zero		4
.L_4:


//--------------------- .nv.constant0.matmul_kernel --------------------------
	.section	.nv.constant0.matmul_kernel,"a",@progbits
	.sectionflags	@""
	.align	4
.nv.constant0.matmul_kernel:
	.zero		976


//--------------------- SYMBOLS --------------------------

	.type		.nv.reservedSmem.offset0,@object
	.size		.nv.reservedSmem.offset0,0x4
	.type		.nv.reservedSmem.cap,@object
	.size		.nv.reservedSmem.cap,0x4
